def matmul_kernel(
    a_ptr,
    b_ptr,
    c_ptr,
    M,
    N,
    K,
    stride_am,
    stride_ak,
    stride_bk,
    stride_bn,
    stride_cm,
    stride_cn,
    BLOCK_M: tl.constexpr,
    BLOCK_N: tl.constexpr,
    BLOCK_K: tl.constexpr,
    GROUP_M: tl.constexpr,
):
    pid = tl.program_id(axis=0)
    num_pid_m = tl.cdiv(M, BLOCK_M)
    num_pid_n = tl.cdiv(N, BLOCK_N)
    num_pid_in_group = GROUP_M * num_pid_n
    group_id = pid // num_pid_in_group
    first_pid_m = group_id * GROUP_M
    group_size_m = min(num_pid_m - first_pid_m, GROUP_M)
    pid_m = first_pid_m + ((pid % num_pid_in_group) % group_size_m)
    pid_n = (pid % num_pid_in_group) // group_size_m

    offs_am = (pid_m * BLOCK_M + tl.arange(0, BLOCK_M)) % M
    offs_bn = (pid_n * BLOCK_N + tl.arange(0, BLOCK_N)) % N
    offs_k = tl.arange(0, BLOCK_K)
    a_ptrs = a_ptr + offs_am[:, None] * stride_am + offs_k[None, :] * stride_ak
    b_ptrs = b_ptr + offs_k[:, None] * stride_bk + offs_bn[None, :] * stride_bn

    acc = tl.zeros((BLOCK_M, BLOCK_N), dtype=tl.float32)
    for kk in range(0, tl.cdiv(K, BLOCK_K)):
        a = tl.load(a_ptrs, mask=offs_k[None, :] < K - kk * BLOCK_K, other=0.0)
        b = tl.load(b_ptrs, mask=offs_k[:, None] < K - kk * BLOCK_K, other=0.0)
        acc = tl.dot(a, b, acc)
        a_ptrs += BLOCK_K * stride_ak
        b_ptrs += BLOCK_K * stride_bk

    c = acc.to(c_ptr.dtype.element_ty)
    offs_cm = pid_m * BLOCK_M + tl.arange(0, BLOCK_M)
    offs_cn = pid_n * BLOCK_N + tl.arange(0, BLOCK_N)
    c_ptrs = c_ptr + offs_cm[:, None] * stride_cm + offs_cn[None, :] * stride_cn
    mask = (offs_cm[:, None] < M) & (offs_cn[None, :] < N)
    tl.store(c_ptrs, c, mask=mask)

# config = {"BLOCK_K": 64, "BLOCK_M": 512, "BLOCK_N": 64, "GROUP_M": 4, "arch": "sm_90", "dtype": "fp32", "num_ctas": 1, "num_stages": 3, "num_warps": 4}
# arch = sm_90


// ===== COMPILED SASS (sm_90a) =====

	.target	sm_90a

	.elftype	@"ET_EXEC"


//--------------------- .note.nv.tkinfo           --------------------------
	.section	.note.nv.tkinfo,"",@"SHT_NOTE"
	.sectionflags	@"SHF_NOTE_NV_TKINFO"
	.tkinfo
        /*0018*/ 	.word	0x00000002
        /*0030*/ 	.string	""
        /*0030*/ 	.string	"ptxas"
        /*0030*/ 	.string	"Cuda compilation tools, release 13.0, V13.0.88"
        /*0030*/ 	.string	"Build cuda_13.0.r13.0/compiler.36424714_0"
        /*0030*/ 	.string	"-v  -suppress-debug-info  -lineinfo  -arch sm_90a "



//--------------------- .note.nv.cuinfo           --------------------------
	.section	.note.nv.cuinfo,"",@"SHT_NOTE"
	.sectionflags	@"SHF_NOTE_NV_CUINFO"
        /*0018*/ 	.short	0x0002
        /*001a*/ 	.short	0x005a
        /*001c*/ 	.short	0x0082
	.zero		2


//--------------------- .nv.info                  --------------------------
	.section	.nv.info,"",@"SHT_CUDA_INFO"
	.align	4


	//----- nvinfo : EIATTR_REGCOUNT
	.align		4
        /*0000*/ 	.byte	0x04, 0x2f
        /*0002*/ 	.short	(.L_1 - .L_0)
	.align		4
.L_0:
        /*0004*/ 	.word	index@(matmul_kernel)
        /*0008*/ 	.word	0x000000ff


	//----- nvinfo : EIATTR_FRAME_SIZE
	.align		4
.L_1:
        /*000c*/ 	.byte	0x04, 0x11
        /*000e*/ 	.short	(.L_3 - .L_2)
	.align		4
.L_2:
        /*0010*/ 	.word	index@(matmul_kernel)
        /*0014*/ 	.word	0x00000c98


	//----- nvinfo : EIATTR_MIN_STACK_SIZE
	.align		4
.L_3:
        /*0018*/ 	.byte	0x04, 0x12
        /*001a*/ 	.short	(.L_5 - .L_4)
	.align		4
.L_4:
        /*001c*/ 	.word	index@(matmul_kernel)
        /*0020*/ 	.word	0x00000c98
.L_5:


//--------------------- .nv.compat                --------------------------
	.section	.nv.compat,"",@"SHT_CUDA_COMPAT_INFO"
	.align	4
        /*0000*/ 	.byte	0x02, 0x09, 0x01, 0x00, 0x02, 0x02, 0x04, 0x00, 0x02, 0x05, 0x05, 0x00, 0x03, 0x07, 0x01, 0x01
        /*0010*/ 	.byte	0x02, 0x03, 0x00, 0x00, 0x02, 0x06, 0x01, 0x00, 0x04, 0x0b, 0x08, 0x00, 0x00, 0x00, 0x00, 0x00
        /*0020*/ 	.byte	0x00, 0x00, 0x00, 0x00


//--------------------- .nv.info.matmul_kernel    --------------------------
	.section	.nv.info.matmul_kernel,"",@"SHT_CUDA_INFO"
	.sectionflags	@""
	.align	4


	//----- nvinfo : EIATTR_CUDA_API_VERSION
	.align		4
        /*0000*/ 	.byte	0x04, 0x37
        /*0002*/ 	.short	(.L_7 - .L_6)
.L_6:
        /*0004*/ 	.word	0x00000082


	//----- nvinfo : EIATTR_KPARAM_INFO
	.align		4
.L_7:
        /*0008*/ 	.byte	0x04, 0x17
        /*000a*/ 	.short	(.L_9 - .L_8)
.L_8:
        /*000c*/ 	.word	0x00000000
        /*0010*/ 	.short	0x000d
        /*0012*/ 	.short	0x0048
        /*0014*/ 	.byte	0x00, 0xf4, 0x21, 0x00


	//----- nvinfo : EIATTR_KPARAM_INFO
	.align		4
.L_9:
        /*0018*/ 	.byte	0x04, 0x17
        /*001a*/ 	.short	(.L_11 - .L_10)
.L_10:
        /*001c*/ 	.word	0x00000000
        /*0020*/ 	.short	0x000c
        /*0022*/ 	.short	0x0040
        /*0024*/ 	.byte	0x00, 0xf4, 0x21, 0x00


	//----- nvinfo : EIATTR_KPARAM_INFO
	.align		4
.L_11:
        /*0028*/ 	.byte	0x04, 0x17
        /*002a*/ 	.short	(.L_13 - .L_12)
.L_12:
        /*002c*/ 	.word	0x00000000
        /*0030*/ 	.short	0x000b
        /*0032*/ 	.short	0x0038
        /*0034*/ 	.byte	0x00, 0xf0, 0x11, 0x00


	//----- nvinfo : EIATTR_KPARAM_INFO
	.align		4
.L_13:
        /*0038*/ 	.byte	0x04, 0x17
        /*003a*/ 	.short	(.L_15 - .L_14)
.L_14:
        /*003c*/ 	.word	0x00000000
        /*0040*/ 	.short	0x000a
        /*0042*/ 	.short	0x0034
        /*0044*/ 	.byte	0x00, 0xf0, 0x11, 0x00


	//----- nvinfo : EIATTR_KPARAM_INFO
	.align		4
.L_15:
        /*0048*/ 	.byte	0x04, 0x17
        /*004a*/ 	.short	(.L_17 - .L_16)
.L_16:
        /*004c*/ 	.word	0x00000000
        /*0050*/ 	.short	0x0009
        /*0052*/ 	.short	0x0030
        /*0054*/ 	.byte	0x00, 0xf0, 0x11, 0x00


	//----- nvinfo : EIATTR_KPARAM_INFO
	.align		4
.L_17:
        /*0058*/ 	.byte	0x04, 0x17
        /*005a*/ 	.short	(.L_19 - .L_18)
.L_18:
        /*005c*/ 	.word	0x00000000
        /*0060*/ 	.short	0x0008
        /*0062*/ 	.short	0x002c
        /*0064*/ 	.byte	0x00, 0xf0, 0x11, 0x00


	//----- nvinfo : EIATTR_KPARAM_INFO
	.align		4
.L_19:
        /*0068*/ 	.byte	0x04, 0x17
        /*006a*/ 	.short	(.L_21 - .L_20)
.L_20:
        /*006c*/ 	.word	0x00000000
        /*0070*/ 	.short	0x0007
        /*0072*/ 	.short	0x0028
        /*0074*/ 	.byte	0x00, 0xf0, 0x11, 0x00


	//----- nvinfo : EIATTR_KPARAM_INFO
	.align		4
.L_21:
        /*0078*/ 	.byte	0x04, 0x17
        /*007a*/ 	.short	(.L_23 - .L_22)
.L_22:
        /*007c*/ 	.word	0x00000000
        /*0080*/ 	.short	0x0006
        /*0082*/ 	.short	0x0024
        /*0084*/ 	.byte	0x00, 0xf0, 0x11, 0x00


	//----- nvinfo : EIATTR_KPARAM_INFO
	.align		4
.L_23:
        /*0088*/ 	.byte	0x04, 0x17
        /*008a*/ 	.short	(.L_25 - .L_24)
.L_24:
        /*008c*/ 	.word	0x00000000
        /*0090*/ 	.short	0x0005
        /*0092*/ 	.short	0x0020
        /*0094*/ 	.byte	0x00, 0xf0, 0x11, 0x00


	//----- nvinfo : EIATTR_KPARAM_INFO
	.align		4
.L_25:
        /*0098*/ 	.byte	0x04, 0x17
        /*009a*/ 	.short	(.L_27 - .L_26)
.L_26:
        /*009c*/ 	.word	0x00000000
        /*00a0*/ 	.short	0x0004
        /*00a2*/ 	.short	0x001c
        /*00a4*/ 	.byte	0x00, 0xf0, 0x11, 0x00


	//----- nvinfo : EIATTR_KPARAM_INFO
	.align		4
.L_27:
        /*00a8*/ 	.byte	0x04, 0x17
        /*00aa*/ 	.short	(.L_29 - .L_28)
.L_28:
        /*00ac*/ 	.word	0x00000000
        /*00b0*/ 	.short	0x0003
        /*00b2*/ 	.short	0x0018
        /*00b4*/ 	.byte	0x00, 0xf0, 0x11, 0x00


	//----- nvinfo : EIATTR_KPARAM_INFO
	.align		4
.L_29:
        /*00b8*/ 	.byte	0x04, 0x17
        /*00ba*/ 	.short	(.L_31 - .L_30)
.L_30:
        /*00bc*/ 	.word	0x00000000
        /*00c0*/ 	.short	0x0002
        /*00c2*/ 	.short	0x0010
        /*00c4*/ 	.byte	0x00, 0xf4, 0x21, 0x00


	//----- nvinfo : EIATTR_KPARAM_INFO
	.align		4
.L_31:
        /*00c8*/ 	.byte	0x04, 0x17
        /*00ca*/ 	.short	(.L_33 - .L_32)
.L_32:
        /*00cc*/ 	.word	0x00000000
        /*00d0*/ 	.short	0x0001
        /*00d2*/ 	.short	0x0008
        /*00d4*/ 	.byte	0x00, 0xf4, 0x21, 0x00


	//----- nvinfo : EIATTR_KPARAM_INFO
	.align		4
.L_33:
        /*00d8*/ 	.byte	0x04, 0x17
        /*00da*/ 	.short	(.L_35 - .L_34)
.L_34:
        /*00dc*/ 	.word	0x00000000
        /*00e0*/ 	.short	0x0000
        /*00e2*/ 	.short	0x0000
        /*00e4*/ 	.byte	0x00, 0xf4, 0x21, 0x00


	//----- nvinfo : EIATTR_SPARSE_MMA_MASK
	.align		4
.L_35:
        /*00e8*/ 	.byte	0x03, 0x50
        /*00ea*/ 	.short	0x0000


	//----- nvinfo : EIATTR_MAXREG_COUNT
	.align		4
        /*00ec*/ 	.byte	0x03, 0x1b
        /*00ee*/ 	.short	0x00ff


	//----- nvinfo : EIATTR_NUM_BARRIERS
	.align		4
        /*00f0*/ 	.byte	0x02, 0x4c
        /*00f2*/ 	.byte	0x01
	.zero		1


	//----- nvinfo : EIATTR_ANNOTATIONS
	.align		4
        /*00f4*/ 	.byte	0x04, 0x55
        /*00f6*/ 	.short	(.L_37 - .L_36)


	//   ....[0]....
.L_36:
        /*00f8*/ 	.word	0x00000001
        /*00fc*/ 	.byte	0xa0, 0x01, 0x00, 0x00, 0x01, 0x00, 0x00, 0x00, 0xe0, 0x19, 0x00, 0x00, 0x01, 0x00, 0x00, 0x00
        /* <DEDUP_REMOVED lines=1423> */
        /*59fc*/ 	.byte	0xa0, 0x1b, 0x02, 0x00


	//----- nvinfo : EIATTR_MERCURY_ISA_VERSION
	.align		4
.L_37:
        /*5a00*/ 	.byte	0x03, 0x5f
        /*5a02*/ 	.short	0x0101


	//----- nvinfo : EIATTR_EXIT_INSTR_OFFSETS
	.align		4
        /*5a04*/ 	.byte	0x04, 0x1c
        /*5a06*/ 	.short	(.L_39 - .L_38)


	//   ....[0]....
.L_38:
        /*5a08*/ 	.word	0x00025ab0


	//   ....[1]....
        /*5a0c*/ 	.word	0x00025ad0


	//----- nvinfo : EIATTR_REQNTID
	.align		4
.L_39:
        /*5a10*/ 	.byte	0x04, 0x10
        /*5a12*/ 	.short	(.L_41 - .L_40)
.L_40:
        /*5a14*/ 	.word	0x00000080
        /*5a18*/ 	.word	0x00000001
        /*5a1c*/ 	.word	0x00000001


	//----- nvinfo : EIATTR_CBANK_PARAM_SIZE
	.align		4
.L_41:
        /*5a20*/ 	.byte	0x03, 0x19
        /*5a22*/ 	.short	0x0050


	//----- nvinfo : EIATTR_PARAM_CBANK
	.align		4
        /*5a24*/ 	.byte	0x04, 0x0a
        /*5a26*/ 	.short	(.L_43 - .L_42)
	.align		4
.L_42:
        /*5a28*/ 	.word	index@(.nv.constant0.matmul_kernel)
        /*5a2c*/ 	.short	0x0210
        /*5a2e*/ 	.short	0x0050


	//----- nvinfo : EIATTR_SW_WAR
	.align		4
.L_43:
        /*5a30*/ 	.byte	0x04, 0x36
        /*5a32*/ 	.short	(.L_45 - .L_44)
.L_44:
        /*5a34*/ 	.word	0x00000008
.L_45:


//--------------------- .nv.callgraph             --------------------------
	.section	.nv.callgraph,"",@"SHT_CUDA_CALLGRAPH"
	.align	4
	.sectionentsize	8
	.align		4
        /*0000*/ 	.word	0x00000000
	.align		4
        /*0004*/ 	.word	0xffffffff
	.align		4
        /*0008*/ 	.word	0x00000000
	.align		4
        /*000c*/ 	.word	0xfffffffe
	.align		4
        /*0010*/ 	.word	0x00000000
	.align		4
        /*0014*/ 	.word	0xfffffffd
	.align		4
        /*0018*/ 	.word	0x00000000
	.align		4
        /*001c*/ 	.word	0xfffffffc


//--------------------- .text.matmul_kernel       --------------------------
	.section	.text.matmul_kernel,"ax",@progbits
	.align	128
        .global         matmul_kernel
        .type           matmul_kernel,@function
        .size           matmul_kernel,(.L_x_3 - matmul_kernel)
        .other          matmul_kernel,@"STO_CUDA_ENTRY STV_DEFAULT"
matmul_kernel:
.text.matmul_kernel:
[----:B------:R-:W1:Y:S08]  /*0000*/  LDC R1, c[0x0][0x28] ;  /* 0x00000a00ff017b82 */ /* 0x000e700000000800 */
[----:B------:R-:W2:Y:S01]  /*0010*/  LDC.64 R2, c[0x0][0x228] ;  /* 0x00008a00ff027b82 */ /* 0x000ea20000000a00 */
[----:B-1----:R-:W-:Y:S01]  /*0020*/  VIADD R1, R1, 0xfffff368 ;  /* 0xfffff36801017836 */ /* 0x002fe20000000000 */
[----:B------:R-:W1:Y:S01]  /*0030*/  S2R R5, SR_CTAID.X ;  /* 0x0000000000057919 */ /* 0x000e620000002500 */
[----:B------:R-:W-:Y:S01]  /*0040*/  ULDC.64 UR4, c[0x0][0x218] ;  /* 0x0000860000047ab9 */ /* 0x000fe20000000a00 */
[----:B------:R-:W-:Y:S01]  /*0050*/  ULDC UR6, c[0x0][0x240] ;  /* 0x0000900000067ab9 */ /* 0x000fe20000000800 */
[----:B------:R-:W-:Y:S01]  /*0060*/  ULDC UR7, c[0x0][0x240] ;  /* 0x0000900000077ab9 */ /* 0x000fe20000000800 */
[----:B------:R-:W3:Y:S01]  /*0070*/  S2R R42, SR_TID.X ;  /* 0x00000000002a7919 */ /* 0x000ee20000002100 */
[----:B------:R-:W-:Y:S01]  /*0080*/  ULDC UR20, c[0x0][0x240] ;  /* 0x0000900000147ab9 */ /* 0x000fe20000000800 */
[----:B------:R-:W4:Y:S01]  /*0090*/  LDC R82, c[0x0][0x230] ;  /* 0x00008c00ff527b82 */ /* 0x000f220000000800 */
[----:B------:R-:W-:Y:S01]  /*00a0*/  ULDC UR8, c[0x0][0x240] ;  /* 0x0000900000087ab9 */ /* 0x000fe20000000800 */
[----:B------:R-:W-:Y:S01]  /*00b0*/  ULDC UR13, c[0x0][0x240] ;  /* 0x00009000000d7ab9 */ /* 0x000fe20000000800 */
[----:B------:R-:W-:Y:S01]  /*00c0*/  ULDC UR11, c[0x0][0x240] ;  /* 0x00009000000b7ab9 */ /* 0x000fe20000000800 */
[----:B------:R-:W-:Y:S01]  /*00d0*/  ULDC UR14, c[0x0][0x240] ;  /* 0x00009000000e7ab9 */ /* 0x000fe20000000800 */
[----:B------:R-:W-:Y:S01]  /*00e0*/  ULDC UR9, c[0x0][0x240] ;  /* 0x0000900000097ab9 */ /* 0x000fe20000000800 */
[----:B------:R-:W-:Y:S01]  /*00f0*/  ULDC UR15, c[0x0][0x240] ;  /* 0x00009000000f7ab9 */ /* 0x000fe20000000800 */
[----:B------:R-:W-:Y:S01]  /*0100*/  ULDC UR12, c[0x0][0x240] ;  /* 0x00009000000c7ab9 */ /* 0x000fe20000000800 */
[----:B------:R-:W3:Y:S01]  /*0110*/  LDC R88, c[0x0][0x230] ;  /* 0x00008c00ff587b82 */ /* 0x000ee20000000800 */
[----:B------:R-:W-:Y:S01]  /*0120*/  ULDC UR21, c[0x0][0x240] ;  /* 0x0000900000157ab9 */ /* 0x000fe20000000800 */
[----:B------:R-:W-:Y:S01]  /*0130*/  ULDC UR16, c[0x0][0x240] ;  /* 0x0000900000107ab9 */ /* 0x000fe20000000800 */
[----:B------:R-:W-:Y:S01]  /*0140*/  ULDC UR10, c[0x0][0x240] ;  /* 0x00009000000a7ab9 */ /* 0x000fe20000000800 */
[----:B------:R-:W-:Y:S01]  /*0150*/  ULDC UR17, c[0x0][0x240] ;  /* 0x0000900000117ab9 */ /* 0x000fe20000000800 */
[----:B------:R-:W-:Y:S01]  /*0160*/  ULDC UR22, c[0x0][0x240] ;  /* 0x0000900000167ab9 */ /* 0x000fe20000000800 */
[----:B------:R-:W-:Y:S01]  /*0170*/  ULDC UR18, c[0x0][0x240] ;  /* 0x0000900000127ab9 */ /* 0x000fe20000000800 */
[----:B------:R-:W-:Y:S01]  /*0180*/  ULDC UR19, c[0x0][0x240] ;  /* 0x0000900000137ab9 */ /* 0x000fe20000000800 */
[----:B--2---:R-:W-:Y:S01]  /*0190*/  IMAD.MOV.U32 R40, RZ, RZ, R3 ;  /* 0x000000ffff287224 */ /* 0x004fe200078e0003 */
[----:B------:R2:W-:Y:S01]  /*01a0*/  STL.64 [R1+0x958], R2 ;  /* 0x0009580201007387 */ /* 0x0005e20000100a00 */
[----:B------:R-:W-:Y:S01]  /*01b0*/  IMAD.MOV.U32 R38, RZ, RZ, R2 ;  /* 0x000000ffff267224 */ /* 0x000fe200078e0002 */
[----:B------:R-:W3:Y:S01]  /*01c0*/  LDC R90, c[0x0][0x230] ;  /* 0x00008c00ff5a7b82 */ /* 0x000ee20000000800 */
[----:B------:R-:W-:Y:S01]  /*01d0*/  ULDC UR23, c[0x0][0x240] ;  /* 0x0000900000177ab9 */ /* 0x000fe20000000800 */
[----:B------:R-:W-:-:S02]  /*01e0*/  IADD3 R0, R40, 0x3f, RZ ;  /* 0x0000003f28007810 */ /* 0x000fc40007ffe0ff */
[----:B----4-:R-:W-:Y:S02]  /*01f0*/  IADD3 R82, R82, -0x1, RZ ;  /* 0xffffffff52527810 */ /* 0x010fe40007ffe0ff */
[----:B-1----:R-:W-:Y:S02]  /*0200*/  IABS R8, R5 ;  /* 0x0000000500087213 */ /* 0x002fe40000000000 */
[----:B------:R-:W1:Y:S01]  /*0210*/  LDC R89, c[0x0][0x230] ;  /* 0x00008c00ff597b82 */ /* 0x000e620000000800 */
[----:B--2---:R-:W-:Y:S01]  /*0220*/  SHF.R.S32.HI R3, RZ, 0x1f, R0 ;  /* 0x0000001fff037819 */ /* 0x004fe20000011400 */
[----:B---3--:R-:W-:-:S03]  /*0230*/  IMAD.SHL.U32 R14, R42, 0x100, RZ ;  /* 0x000001002a0e7824 */ /* 0x008fc600078e00ff */
[----:B------:R-:W-:-:S03]  /*0240*/  LEA.HI R3, R3, R0, RZ, 0x6 ;  /* 0x0000000003037211 */ /* 0x000fc600078f30ff */
[----:B------:R-:W2:Y:S01]  /*0250*/  LDC R91, c[0x0][0x230] ;  /* 0x00008c00ff5b7b82 */ /* 0x000ea20000000800 */
[----:B------:R-:W-:-:S05]  /*0260*/  SHF.R.S32.HI R3, RZ, 0x6, R3 ;  /* 0x00000006ff037819 */ /* 0x000fca0000011403 */
[----:B------:R-:W-:Y:S02]  /*0270*/  IMAD.SHL.U32 R4, R3, 0x4, RZ ;  /* 0x0000000403047824 */ /* 0x000fe400078e00ff */
[----:B------:R-:W3:Y:S03]  /*0280*/  LDC R92, c[0x0][0x230] ;  /* 0x00008c00ff5c7b82 */ /* 0x000ee60000000800 */
[-C--:B------:R-:W-:Y:S02]  /*0290*/  IABS R7, R4.reuse ;  /* 0x0000000400077213 */ /* 0x080fe40000000000 */
[----:B------:R-:W-:Y:S02]  /*02a0*/  IABS R10, R4 ;  /* 0x00000004000a7213 */ /* 0x000fe40000000000 */
[----:B------:R-:W4:Y:S01]  /*02b0*/  I2F.RP R0, R7 ;  /* 0x0000000700007306 */ /* 0x000f220000209400 */
[----:B------:R-:W1:Y:S07]  /*02c0*/  LDC R252, c[0x0][0x230] ;  /* 0x00008c00fffc7b82 */ /* 0x000e6e0000000800 */
[----:B----4-:R-:W4:Y:S01]  /*02d0*/  MUFU.RCP R0, R0 ;  /* 0x0000000000007308 */ /* 0x010f220000001000 */
[----:B-1----:R-:W-:Y:S01]  /*02e0*/  IADD3 R252, R252, -0x46, RZ ;  /* 0xffffffbafcfc7810 */ /* 0x002fe20007ffe0ff */
[----:B----4-:R-:W-:-:S02]  /*02f0*/  VIADD R2, R0, 0xffffffe ;  /* 0x0ffffffe00027836 */ /* 0x010fc40000000000 */
[----:B------:R-:W-:-:S04]  /*0300*/  IMAD.MOV R0, RZ, RZ, -R10 ;  /* 0x000000ffff007224 */ /* 0x000fc800078e0a0a */
[----:B------:R1:W4:Y:S02]  /*0310*/  F2I.FTZ.U32.TRUNC.NTZ R3, R2 ;  /* 0x0000000200037305 */ /* 0x000324000021f000 */
[----:B-1----:R-:W-:Y:S02]  /*0320*/  IMAD.MOV.U32 R2, RZ, RZ, RZ ;  /* 0x000000ffff027224 */ /* 0x002fe400078e00ff */
[----:B----4-:R-:W-:-:S04]  /*0330*/  IMAD.MOV R6, RZ, RZ, -R3 ;  /* 0x000000ffff067224 */ /* 0x010fc800078e0a03 */
[----:B------:R-:W-:Y:S01]  /*0340*/  IMAD R9, R6, R7, RZ ;  /* 0x0000000706097224 */ /* 0x000fe200078e02ff */
[----:B------:R-:W-:-:S03]  /*0350*/  MOV R6, R8 ;  /* 0x0000000800067202 */ /* 0x000fc60000000f00 */
[----:B------:R-:W-:Y:S01]  /*0360*/  IMAD.HI.U32 R3, R3, R9, R2 ;  /* 0x0000000903037227 */ /* 0x000fe200078e0002 */
[----:B------:R-:W-:-:S05]  /*0370*/  SHF.R.S32.HI R9, RZ, 0x6, R42 ;  /* 0x00000006ff097819 */ /* 0x000fca000001142a */
[----:B------:R-:W-:-:S04]  /*0380*/  IMAD.HI.U32 R3, R3, R6, RZ ;  /* 0x0000000603037227 */ /* 0x000fc800078e00ff */
[----:B------:R-:W-:-:S05]  /*0390*/  IMAD R0, R3, R0, R6 ;  /* 0x0000000003007224 */ /* 0x000fca00078e0206 */
[----:B------:R-:W-:-:S13]  /*03a0*/  ISETP.GT.U32.AND P1, PT, R7, R0, PT ;  /* 0x000000000700720c */ /* 0x000fda0003f24070 */
[----:B------:R-:W-:Y:S01]  /*03b0*/  @!P1 IMAD.IADD R0, R0, 0x1, -R7 ;  /* 0x0000000100009824 */ /* 0x000fe200078e0a07 */
[----:B------:R-:W-:Y:S02]  /*03c0*/  @!P1 IADD3 R3, R3, 0x1, RZ ;  /* 0x0000000103039810 */ /* 0x000fe40007ffe0ff */
[----:B------:R-:W-:Y:S02]  /*03d0*/  ISETP.NE.AND P1, PT, R4, RZ, PT ;  /* 0x000000ff0400720c */ /* 0x000fe40003f25270 */
[----:B------:R-:W-:Y:S02]  /*03e0*/  ISETP.GE.U32.AND P0, PT, R0, R7, PT ;  /* 0x000000070000720c */ /* 0x000fe40003f06070 */
[----:B------:R-:W-:-:S04]  /*03f0*/  LOP3.LUT R0, R5, R4, RZ, 0x3c, !PT ;  /* 0x0000000405007212 */ /* 0x000fc800078e3cff */
[----:B------:R-:W-:Y:S01]  /*0400*/  ISETP.GE.AND P2, PT, R0, RZ, PT ;  /* 0x000000ff0000720c */ /* 0x000fe20003f46270 */
[----:B------:R-:W-:-:S06]  /*0410*/  VIADD R0, R38, 0x1ff ;  /* 0x000001ff26007836 */ /* 0x000fcc0000000000 */
[----:B------:R-:W-:-:S04]  /*0420*/  @P0 VIADD R3, R3, 0x1 ;  /* 0x0000000103030836 */ /* 0x000fc80000000000 */
[----:B------:R-:W-:Y:S01]  /*0430*/  IMAD.MOV.U32 R2, RZ, RZ, R3 ;  /* 0x000000ffff027224 */ /* 0x000fe200078e0003 */
[----:B------:R-:W-:-:S04]  /*0440*/  SHF.R.S32.HI R3, RZ, 0x1f, R0 ;  /* 0x0000001fff037819 */ /* 0x000fc80000011400 */
[----:B------:R-:W-:Y:S02]  /*0450*/  @!P2 IADD3 R2, -R2, RZ, RZ ;  /* 0x000000ff0202a210 */ /* 0x000fe40007ffe1ff */
[----:B------:R-:W-:Y:S02]  /*0460*/  @!P1 LOP3.LUT R2, RZ, R4, RZ, 0x33, !PT ;  /* 0x00000004ff029212 */ /* 0x000fe400078e33ff */
[----:B------:R-:W-:-:S03]  /*0470*/  LEA.HI R3, R3, R0, RZ, 0x9 ;  /* 0x0000000003037211 */ /* 0x000fc600078f48ff */
[----:B------:R-:W-:Y:S02]  /*0480*/  IMAD.SHL.U32 R16, R2, 0x4, RZ ;  /* 0x0000000402107824 */ /* 0x000fe400078e00ff */
[----:B------:R-:W-:-:S03]  /*0490*/  IMAD.MOV R2, RZ, RZ, -R2 ;  /* 0x000000ffff027224 */ /* 0x000fc600078e0a02 */
[----:B------:R-:W-:Y:S01]  /*04a0*/  LEA.HI.SX32 R3, R3, -R16, 0x17 ;  /* 0x8000001003037211 */ /* 0x000fe200078fbaff */
[----:B------:R-:W-:Y:S02]  /*04b0*/  IMAD R13, R4, R2, R5 ;  /* 0x00000002040d7224 */ /* 0x000fe400078e0205 */
[----:B------:R-:W-:Y:S01]  /*04c0*/  IMAD.MOV.U32 R2, RZ, RZ, RZ ;  /* 0x000000ffff027224 */ /* 0x000fe200078e00ff */
[----:B------:R-:W-:Y:S02]  /*04d0*/  VIMNMX R18, R3, 0x4, PT ;  /* 0x0000000403127848 */ /* 0x000fe40003fe0100 */
[----:B------:R-:W-:Y:S02]  /*04e0*/  IABS R4, R13 ;  /* 0x0000000d00047213 */ /* 0x000fe40000000000 */
[----:B------:R-:W-:-:S04]  /*04f0*/  IABS R6, R18 ;  /* 0x0000001200067213 */ /* 0x000fc80000000000 */
[----:B------:R-:W1:Y:S08]  /*0500*/  I2F.RP R0, R6 ;  /* 0x0000000600007306 */ /* 0x000e700000209400 */
[----:B-1----:R-:W1:Y:S02]  /*0510*/  MUFU.RCP R0, R0 ;  /* 0x0000000000007308 */ /* 0x002e640000001000 */
[----:B-1----:R-:W-:Y:S01]  /*0520*/  VIADD R3, R0, 0xffffffe ;  /* 0x0ffffffe00037836 */ /* 0x002fe20000000000 */
[----:B------:R-:W-:-:S05]  /*0530*/  IABS R0, R40 ;  /* 0x0000002800007213 */ /* 0x000fca0000000000 */
[----:B------:R-:W1:Y:S08]  /*0540*/  I2F.RP R8, R0 ;  /* 0x0000000000087306 */ /* 0x000e700000209400 */
[----:B------:R-:W4:Y:S08]  /*0550*/  F2I.FTZ.U32.TRUNC.NTZ R3, R3 ;  /* 0x0000000300037305 */ /* 0x000f30000021f000 */
[----:B-1----:R-:W-:Y:S01]  /*0560*/  MUFU.RCP R8, R8 ;  /* 0x0000000800087308 */ /* 0x002fe20000001000 */
[----:B----4-:R-:W-:-:S05]  /*0570*/  IADD3 R7, RZ, -R3, RZ ;  /* 0x80000003ff077210 */ /* 0x010fca0007ffe0ff */
[----:B------:R-:W-:Y:S01]  /*0580*/  IMAD R5, R7, R6, RZ ;  /* 0x0000000607057224 */ /* 0x000fe200078e02ff */
[----:B------:R-:W-:-:S03]  /*0590*/  IABS R7, R18 ;  /* 0x0000001200077213 */ /* 0x000fc60000000000 */
[----:B------:R-:W-:-:S04]  /*05a0*/  IMAD.HI.U32 R2, R3, R5, R2 ;  /* 0x0000000503027227 */ /* 0x000fc800078e0002 */
[----:B------:R-:W-:Y:S02]  /*05b0*/  IMAD.MOV.U32 R3, RZ, RZ, R4 ;  /* 0x000000ffff037224 */ /* 0x000fe400078e0004 */
[----:B------:R-:W-:Y:S02]  /*05c0*/  IMAD.MOV R4, RZ, RZ, -R7 ;  /* 0x000000ffff047224 */ /* 0x000fe400078e0a07 */
[----:B------:R-:W-:-:S04]  /*05d0*/  IMAD.HI.U32 R2, R2, R3, RZ ;  /* 0x0000000302027227 */ /* 0x000fc800078e00ff */
[----:B------:R-:W-:Y:S01]  /*05e0*/  IMAD R3, R2, R4, R3 ;  /* 0x0000000402037224 */ /* 0x000fe200078e0203 */
[----:B------:R-:W-:-:S04]  /*05f0*/  IABS R4, R38 ;  /* 0x0000002600047213 */ /* 0x000fc80000000000 */
[----:B------:R-:W-:Y:S01]  /*0600*/  ISETP.GT.U32.AND P1, PT, R6, R3, PT ;  /* 0x000000030600720c */ /* 0x000fe20003f24070 */
[----:B------:R-:W1:-:S12]  /*0610*/  I2F.RP R5, R4 ;  /* 0x0000000400057306 */ /* 0x000e580000209400 */
[-C--:B------:R-:W-:Y:S01]  /*0620*/  @!P1 IADD3 R3, R3, -R6.reuse, RZ ;  /* 0x8000000603039210 */ /* 0x080fe20007ffe0ff */
[----:B------:R-:W-:Y:S01]  /*0630*/  @!P1 VIADD R2, R2, 0x1 ;  /* 0x0000000102029836 */ /* 0x000fe20000000000 */
[----:B------:R-:W-:Y:S01]  /*0640*/  ISETP.NE.AND P1, PT, R18, RZ, PT ;  /* 0x000000ff1200720c */ /* 0x000fe20003f25270 */
[----:B-1----:R-:W1:Y:S01]  /*0650*/  MUFU.RCP R5, R5 ;  /* 0x0000000500057308 */ /* 0x002e620000001000 */
[----:B------:R-:W-:Y:S01]  /*0660*/  ISETP.GE.U32.AND P0, PT, R3, R6, PT ;  /* 0x000000060300720c */ /* 0x000fe20003f06070 */
[----:B------:R-:W-:Y:S01]  /*0670*/  VIADD R6, R8, 0xffffffe ;  /* 0x0ffffffe08067836 */ /* 0x000fe20000000000 */
[----:B------:R-:W-:-:S04]  /*0680*/  LOP3.LUT R3, R13, R18, RZ, 0x3c, !PT ;  /* 0x000000120d037212 */ /* 0x000fc800078e3cff */
[----:B------:R-:W-:Y:S01]  /*0690*/  ISETP.GE.AND P2, PT, R3, RZ, PT ;  /* 0x000000ff0300720c */ /* 0x000fe20003f46270 */
[----:B------:R4:W2:Y:S01]  /*06a0*/  F2I.FTZ.U32.TRUNC.NTZ R7, R6 ;  /* 0x0000000600077305 */ /* 0x0008a2000021f000 */
[----:B------:R-:W-:-:S04]  /*06b0*/  SHF.R.U32.HI R3, RZ, 0x6, R42 ;  /* 0x00000006ff037819 */ /* 0x000fc8000001162a */
[----:B------:R-:W-:Y:S01]  /*06c0*/  SGXT.U32 R3, R3, 0x1 ;  /* 0x000000010303781a */ /* 0x000fe20000000000 */
[----:B------:R-:W-:Y:S02]  /*06d0*/  @P0 VIADD R2, R2, 0x1 ;  /* 0x0000000102020836 */ /* 0x000fe40000000000 */
[----:B----4-:R-:W-:-:S03]  /*06e0*/  IMAD.MOV.U32 R6, RZ, RZ, RZ ;  /* 0x000000ffff067224 */ /* 0x010fc600078e00ff */
[----:B------:R-:W-:Y:S02]  /*06f0*/  MOV R19, R2 ;  /* 0x0000000200137202 */ /* 0x000fe40000000f00 */
[----:B-1----:R-:W-:Y:S01]  /*0700*/  IADD3 R2, R5, 0xffffffe, RZ ;  /* 0x0ffffffe05027810 */ /* 0x002fe20007ffe0ff */
[----:B--2---:R-:W-:Y:S02]  /*0710*/  IMAD.MOV R11, RZ, RZ, -R7 ;  /* 0x000000ffff0b7224 */ /* 0x004fe400078e0a07 */
[----:B------:R-:W-:Y:S01]  /*0720*/  @!P2 IMAD.MOV R19, RZ, RZ, -R19 ;  /* 0x000000ffff13a224 */ /* 0x000fe200078e0a13 */
[----:B------:R-:W-:Y:S01]  /*0730*/  @!P1 LOP3.LUT R19, RZ, R18, RZ, 0x33, !PT ;  /* 0x00000012ff139212 */ /* 0x000fe200078e33ff */
[----:B------:R-:W-:-:S04]  /*0740*/  IMAD R5, R11, R0, RZ ;  /* 0x000000000b057224 */ /* 0x000fc800078e02ff */
[----:B------:R-:W-:Y:S02]  /*0750*/  IMAD.SHL.U32 R12, R19, 0x40, RZ ;  /* 0x00000040130c7824 */ /* 0x000fe400078e00ff */
[----:B------:R-:W-:Y:S01]  /*0760*/  IMAD.HI.U32 R6, R7, R5, R6 ;  /* 0x0000000507067227 */ /* 0x000fe200078e0006 */
[----:B------:R-:W-:Y:S02]  /*0770*/  SGXT R5, R9, 0x1 ;  /* 0x000000010905781a */ /* 0x000fe40000000200 */
[----:B------:R-:W-:Y:S01]  /*0780*/  LOP3.LUT R8, R12, R3, RZ, 0xfc, !PT ;  /* 0x000000030c087212 */ /* 0x000fe200078efcff */
[----:B------:R-:W-:Y:S01]  /*0790*/  IMAD.SHL.U32 R7, R42, 0x4, RZ ;  /* 0x000000042a077824 */ /* 0x000fe200078e00ff */
[----:B------:R1:W2:Y:S01]  /*07a0*/  F2I.FTZ.U32.TRUNC.NTZ R3, R2 ;  /* 0x0000000200037305 */ /* 0x0002a2000021f000 */
[----:B------:R-:W-:Y:S02]  /*07b0*/  LOP3.LUT R10, R5, 0x90, RZ, 0xc0, !PT ;  /* 0x00000090050a7812 */ /* 0x000fe400078ec0ff */
[----:B------:R-:W-:-:S02]  /*07c0*/  IABS R9, R8 ;  /* 0x0000000800097213 */ /* 0x000fc40000000000 */
[----:B------:R-:W-:Y:S02]  /*07d0*/  LOP3.LUT R7, R10, 0x7c, R7, 0x78, !PT ;  /* 0x0000007c0a077812 */ /* 0x000fe400078e7807 */
[----:B------:R-:W-:Y:S01]  /*07e0*/  LOP3.LUT R20, R8, 0x3e, RZ, 0xfc, !PT ;  /* 0x0000003e08147812 */ /* 0x000fe200078efcff */
[----:B-1----:R-:W-:Y:S01]  /*07f0*/  IMAD.HI.U32 R2, R6, R9, RZ ;  /* 0x0000000906027227 */ /* 0x002fe200078e00ff */
[----:B------:R-:W-:Y:S02]  /*0800*/  LOP3.LUT R14, R7, 0x2000, R14, 0xf8, !PT ;  /* 0x00002000070e7812 */ /* 0x000fe400078ef80e */
[----:B------:R-:W-:Y:S01]  /*0810*/  IABS R15, R20 ;  /* 0x00000014000f7213 */ /* 0x000fe20000000000 */
[----:B------:R-:W-:Y:S01]  /*0820*/  IMAD.MOV R2, RZ, RZ, -R2 ;  /* 0x000000ffff027224 */ /* 0x000fe200078e0a02 */
[----:B------:R-:W-:Y:S02]  /*0830*/  LOP3.LUT R10, R8, 0x2, RZ, 0xfc, !PT ;  /* 0x00000002080a7812 */ /* 0x000fe400078efcff */
[----:B--2---:R-:W-:Y:S01]  /*0840*/  IADD3 R11, RZ, -R3, RZ ;  /* 0x80000003ff0b7210 */ /* 0x004fe20007ffe0ff */
[----:B------:R-:W-:Y:S01]  /*0850*/  IMAD R7, R0, R2, R9 ;  /* 0x0000000200077224 */ /* 0x000fe200078e0209 */
[----:B------:R-:W-:Y:S01]  /*0860*/  MOV R2, RZ ;  /* 0x000000ff00027202 */ /* 0x000fe20000000f00 */
[----:B------:R-:W-:Y:S01]  /*0870*/  IMAD.HI.U32 R5, R6, R15, RZ ;  /* 0x0000000f06057227 */ /* 0x000fe200078e00ff */
[----:B------:R-:W-:-:S02]  /*0880*/  IABS R17, R10 ;  /* 0x0000000a00117213 */ /* 0x000fc40000000000 */
[----:B------:R-:W-:Y:S01]  /*0890*/  ISETP.GT.U32.AND P0, PT, R0, R7, PT ;  /* 0x000000070000720c */ /* 0x000fe20003f04070 */
[----:B------:R-:W-:Y:S01]  /*08a0*/  IMAD.MOV R5, RZ, RZ, -R5 ;  /* 0x000000ffff057224 */ /* 0x000fe200078e0a05 */
[----:B------:R-:W-:Y:S01]  /*08b0*/  ISETP.GE.AND P2, PT, R10, RZ, PT ;  /* 0x000000ff0a00720c */ /* 0x000fe20003f46270 */
[----:B------:R-:W-:Y:S01]  /*08c0*/  IMAD R11, R11, R4, RZ ;  /* 0x000000040b0b7224 */ /* 0x000fe200078e02ff */
[----:B------:R-:W-:Y:S01]  /*08d0*/  LOP3.LUT R10, R8, 0x6, RZ, 0xfc, !PT ;  /* 0x00000006080a7812 */ /* 0x000fe200078efcff */
[----:B------:R-:W-:Y:S01]  /*08e0*/  IMAD R15, R0, R5, R15 ;  /* 0x00000005000f7224 */ /* 0x000fe200078e020f */
[C---:B------:R-:W-:Y:S01]  /*08f0*/  ISETP.GE.AND P4, PT, R8.reuse, RZ, PT ;  /* 0x000000ff0800720c */ /* 0x040fe20003f86270 */
[----:B------:R-:W-:Y:S01]  /*0900*/  IMAD.MOV R5, RZ, RZ, -R19 ;  /* 0x000000ffff057224 */ /* 0x000fe200078e0a13 */
[----:B------:R-:W-:Y:S01]  /*0910*/  LOP3.LUT R19, R8, 0x4, RZ, 0xfc, !PT ;  /* 0x0000000408137812 */ /* 0x000fe200078efcff */
[----:B------:R-:W-:Y:S01]  /*0920*/  IMAD.HI.U32 R3, R3, R11, R2 ;  /* 0x0000000b03037227 */ /* 0x000fe200078e0002 */
[----:B------:R-:W-:-:S02]  /*0930*/  ISETP.GT.U32.AND P1, PT, R0, R15, PT ;  /* 0x0000000f0000720c */ /* 0x000fc40003f24070 */
[----:B------:R-:W-:Y:S01]  /*0940*/  IABS R11, R19 ;  /* 0x00000013000b7213 */ /* 0x000fe20000000000 */
[----:B------:R-:W-:Y:S01]  /*0950*/  @!P0 IMAD.IADD R7, R7, 0x1, -R0 ;  /* 0x0000000107078824 */ /* 0x000fe200078e0a00 */
[----:B------:R-:W-:Y:S01]  /*0960*/  ISETP.GE.AND P6, PT, R10, RZ, PT ;  /* 0x000000ff0a00720c */ /* 0x000fe20003fc6270 */
[----:B------:R-:W-:Y:S01]  /*0970*/  IMAD.HI.U32 R9, R6, R17, RZ ;  /* 0x0000001106097227 */ /* 0x000fe200078e00ff */
[----:B------:R-:W-:Y:S02]  /*0980*/  ISETP.GE.AND P5, PT, R19, RZ, PT ;  /* 0x000000ff1300720c */ /* 0x000fe40003fa6270 */
[----:B------:R-:W-:Y:S01]  /*0990*/  ISETP.GT.U32.AND P0, PT, R0, R7, PT ;  /* 0x000000070000720c */ /* 0x000fe20003f04070 */
[----:B------:R-:W-:Y:S01]  /*09a0*/  IMAD.MOV R9, RZ, RZ, -R9 ;  /* 0x000000ffff097224 */ /* 0x000fe200078e0a09 */
[----:B------:R-:W-:Y:S01]  /*09b0*/  LOP3.LUT R22, R8, 0x10, RZ, 0xfc, !PT ;  /* 0x0000001008167812 */ /* 0x000fe200078efcff */
[----:B------:R-:W-:Y:S01]  /*09c0*/  IMAD.HI.U32 R2, R6, R11, RZ ;  /* 0x0000000b06027227 */ /* 0x000fe200078e00ff */
[----:B------:R-:W-:-:S02]  /*09d0*/  LOP3.LUT R24, R8, 0x14, RZ, 0xfc, !PT ;  /* 0x0000001408187812 */ /* 0x000fc400078efcff */
[----:B------:R-:W-:Y:S01]  /*09e0*/  @!P1 IADD3 R15, R15, -R0, RZ ;  /* 0x800000000f0f9210 */ /* 0x000fe20007ffe0ff */
[C---:B------:R-:W-:Y:S01]  /*09f0*/  IMAD R9, R0.reuse, R9, R17 ;  /* 0x0000000900097224 */ /* 0x040fe200078e0211 */
[----:B------:R-:W-:Y:S01]  /*0a00*/  IABS R27, R22 ;  /* 0x00000016001b7213 */ /* 0x000fe20000000000 */
[----:B------:R-:W-:Y:S01]  /*0a10*/  IMAD.MOV R2, RZ, RZ, -R2 ;  /* 0x000000ffff027224 */ /* 0x000fe200078e0a02 */
[----:B------:R-:W-:Y:S01]  /*0a20*/  ISETP.GT.U32.AND P1, PT, R0, R15, PT ;  /* 0x0000000f0000720c */ /* 0x000fe20003f24070 */
[----:B------:R-:W-:Y:S01]  /*0a30*/  IMAD R5, R18, R5, R13 ;  /* 0x0000000512057224 */ /* 0x000fe200078e020d */
[C---:B------:R-:W-:Y:S01]  /*0a40*/  ISETP.GT.U32.AND P3, PT, R0.reuse, R9, PT ;  /* 0x000000090000720c */ /* 0x040fe20003f64070 */
[----:B------:R-:W-:Y:S01]  /*0a50*/  IMAD R11, R0, R2, R11 ;  /* 0x00000002000b7224 */ /* 0x000fe200078e020b */
[----:B------:R-:W-:Y:S01]  /*0a60*/  IABS R33, R24 ;  /* 0x0000001800217213 */ /* 0x000fe20000000000 */
[----:B------:R-:W-:Y:S01]  /*0a70*/  @!P0 IMAD.IADD R7, R7, 0x1, -R0 ;  /* 0x0000000107078824 */ /* 0x000fe200078e0a00 */
[----:B------:R-:W-:Y:S01]  /*0a80*/  LOP3.LUT R26, R8, 0x1c, RZ, 0xfc, !PT ;  /* 0x0000001c081a7812 */ /* 0x000fe200078efcff */
[----:B------:R-:W-:Y:S01]  /*0a90*/  IMAD.IADD R13, R16, 0x1, R5 ;  /* 0x00000001100d7824 */ /* 0x000fe200078e0205 */
[----:B------:R-:W-:Y:S01]  /*0aa0*/  ISETP.GT.U32.AND P0, PT, R0, R11, PT ;  /* 0x0000000b0000720c */ /* 0x000fe20003f04070 */
[----:B------:R-:W-:Y:S01]  /*0ab0*/  IMAD.MOV.U32 R18, RZ, RZ, R7 ;  /* 0x000000ffff127224 */ /* 0x000fe200078e0007 */
[----:B------:R-:W-:-:S02]  /*0ac0*/  IABS R5, R10 ;  /* 0x0000000a00057213 */ /* 0x000fc40000000000 */
[----:B------:R-:W-:Y:S01]  /*0ad0*/  LOP3.LUT R16, R8, 0x8, RZ, 0xfc, !PT ;  /* 0x0000000808107812 */ /* 0x000fe200078efcff */
[----:B------:R-:W-:Y:S01]  /*0ae0*/  @!P1 IMAD.IADD R15, R15, 0x1, -R0 ;  /* 0x000000010f0f9824 */ /* 0x000fe200078e0a00 */
[----:B------:R-:W-:Y:S01]  /*0af0*/  ISETP.GE.AND P1, PT, R20, RZ, PT ;  /* 0x000000ff1400720c */ /* 0x000fe20003f26270 */
[----:B------:R-:W-:Y:S01]  /*0b00*/  IMAD.HI.U32 R2, R6, R5, RZ ;  /* 0x0000000506027227 */ /* 0x000fe200078e00ff */
[----:B------:R-:W-:Y:S02]  /*0b10*/  @!P3 IADD3 R9, R9, -R0, RZ ;  /* 0x800000000909b210 */ /* 0x000fe40007ffe0ff */
[----:B------:R-:W-:Y:S01]  /*0b20*/  IABS R17, R16 ;  /* 0x0000001000117213 */ /* 0x000fe20000000000 */
[----:B------:R-:W-:Y:S01]  /*0b30*/  IMAD.MOV R7, RZ, RZ, -R2 ;  /* 0x000000ffff077224 */ /* 0x000fe200078e0a02 */
[----:B------:R-:W-:Y:S01]  /*0b40*/  ISETP.GT.U32.AND P3, PT, R0, R9, PT ;  /* 0x000000090000720c */ /* 0x000fe20003f64070 */
[----:B------:R-:W-:Y:S01]  /*0b50*/  @!P0 IMAD.IADD R11, R11, 0x1, -R0 ;  /* 0x000000010b0b8824 */ /* 0x000fe200078e0a00 */
[----:B------:R-:W-:Y:S01]  /*0b60*/  LOP3.LUT R10, R8, 0xa, RZ, 0xfc, !PT ;  /* 0x0000000a080a7812 */ /* 0x000fe200078efcff */
[----:B------:R-:W-:Y:S01]  /*0b70*/  IMAD.HI.U32 R2, R6, R17, RZ ;  /* 0x0000001106027227 */ /* 0x000fe200078e00ff */
[----:B------:R-:W-:-:S02]  /*0b80*/  LOP3.LUT R20, R8, 0xe, RZ, 0xfc, !PT ;  /* 0x0000000e08147812 */ /* 0x000fc400078efcff */
[C---:B------:R-:W-:Y:S01]  /*0b90*/  ISETP.GT.U32.AND P0, PT, R0.reuse, R11, PT ;  /* 0x0000000b0000720c */ /* 0x040fe20003f04070 */
[----:B------:R-:W-:Y:S01]  /*0ba0*/  IMAD R7, R0, R7, R5 ;  /* 0x0000000700077224 */ /* 0x000fe200078e0205 */
[----:B------:R-:W-:Y:S01]  /*0bb0*/  MOV R5, R15 ;  /* 0x0000000f00057202 */ /* 0x000fe20000000f00 */
[----:B------:R-:W-:Y:S01]  /*0bc0*/  IMAD.MOV R2, RZ, RZ, -R2 ;  /* 0x000000ffff027224 */ /* 0x000fe200078e0a02 */
[----:B------:R-:W-:Y:S01]  /*0bd0*/  IABS R21, R20 ;  /* 0x0000001400157213 */ /* 0x000fe20000000000 */
[----:B------:R-:W-:Y:S01]  /*0be0*/  @!P4 IMAD.MOV R18, RZ, RZ, -R18 ;  /* 0x000000ffff12c224 */ /* 0x000fe200078e0a12 */
[----:B------:R-:W-:Y:S01]  /*0bf0*/  ISETP.GE.AND P4, PT, R16, RZ, PT ;  /* 0x000000ff1000720c */ /* 0x000fe20003f86270 */
[----:B------:R-:W-:Y:S01]  /*0c00*/  @!P1 IMAD.MOV R5, RZ, RZ, -R5 ;  /* 0x000000ffff059224 */ /* 0x000fe200078e0a05 */
[----:B------:R-:W-:Y:S01]  /*0c10*/  @!P3 IADD3 R9, R9, -R0, RZ ;  /* 0x800000000909b210 */ /* 0x000fe20007ffe0ff */
[----:B------:R-:W-:Y:S01]  /*0c20*/  IMAD R15, R0, R2, R17 ;  /* 0x00000002000f7224 */ /* 0x000fe200078e0211 */
[----:B------:R-:W-:Y:S01]  /*0c30*/  ISETP.GE.AND P1, PT, R10, RZ, PT ;  /* 0x000000ff0a00720c */ /* 0x000fe20003f26270 */
[----:B------:R-:W-:Y:S01]  /*0c40*/  IMAD.HI.U32 R16, R6, R27, RZ ;  /* 0x0000001b06107227 */ /* 0x000fe200078e00ff */
[----:B------:R-:W-:-:S02]  /*0c50*/  ISETP.GT.U32.AND P3, PT, R0, R7, PT ;  /* 0x000000070000720c */ /* 0x000fc40003f64070 */
[----:B------:R-:W-:Y:S01]  /*0c60*/  IABS R10, R10 ;  /* 0x0000000a000a7213 */ /* 0x000fe20000000000 */
[----:B------:R-:W-:Y:S01]  /*0c70*/  @!P0 IMAD.IADD R11, R11, 0x1, -R0 ;  /* 0x000000010b0b8824 */ /* 0x000fe200078e0a00 */
[----:B------:R-:W-:Y:S01]  /*0c80*/  ISETP.GT.U32.AND P0, PT, R0, R15, PT ;  /* 0x0000000f0000720c */ /* 0x000fe20003f04070 */
[----:B------:R-:W-:Y:S01]  /*0c90*/  IMAD.MOV.U32 R23, RZ, RZ, R9 ;  /* 0x000000ffff177224 */ /* 0x000fe200078e0009 */
[----:B------:R-:W-:Y:S01]  /*0ca0*/  IABS R39, R26 ;  /* 0x0000001a00277213 */ /* 0x000fe20000000000 */
[----:B------:R-:W-:Y:S01]  /*0cb0*/  IMAD.MOV.U32 R17, RZ, RZ, R10 ;  /* 0x000000ffff117224 */ /* 0x000fe200078e000a */
[C---:B------:R-:W-:Y:S01]  /*0cc0*/  LOP3.LUT R10, R8.reuse, 0xc, RZ, 0xfc, !PT ;  /* 0x0000000c080a7812 */ /* 0x040fe200078efcff */
[----:B------:R-:W-:Y:S01]  /*0cd0*/  IMAD.MOV.U32 R25, RZ, RZ, R11 ;  /* 0x000000ffff197224 */ /* 0x000fe200078e000b */
[----:B------:R-:W-:Y:S01]  /*0ce0*/  LOP3.LUT R28, R8, 0x32, RZ, 0xfc, !PT ;  /* 0x00000032081c7812 */ /* 0x000fe200078efcff */
[----:B------:R-:W-:Y:S01]  /*0cf0*/  IMAD.HI.U32 R2, R6, R17, RZ ;  /* 0x0000001106027227 */ /* 0x000fe200078e00ff */
[----:B------:R-:W-:-:S02]  /*0d00*/  IABS R19, R10 ;  /* 0x0000000a00137213 */ /* 0x000fc40000000000 */
[----:B------:R-:W-:Y:S01]  /*0d10*/  @!P5 IADD3 R25, -R25, RZ, RZ ;  /* 0x000000ff1919d210 */ /* 0x000fe20007ffe1ff */
[--C-:B------:R-:W-:Y:S01]  /*0d20*/  @!P3 IMAD.IADD R7, R7, 0x1, -R0.reuse ;  /* 0x000000010707b824 */ /* 0x100fe200078e0a00 */
[----:B------:R-:W-:Y:S01]  /*0d30*/  IADD3 R2, -R2, RZ, RZ ;  /* 0x000000ff02027210 */ /* 0x000fe20007ffe1ff */
[----:B------:R-:W-:Y:S01]  /*0d40*/  @!P0 IMAD.IADD R15, R15, 0x1, -R0 ;  /* 0x000000010f0f8824 */ /* 0x000fe200078e0a00 */
[----:B------:R-:W-:Y:S01]  /*0d50*/  IABS R71, R28 ;  /* 0x0000001c00477213 */ /* 0x000fe20000000000 */
[----:B------:R-:W-:Y:S01]  /*0d60*/  @!P2 IMAD.MOV R23, RZ, RZ, -R23 ;  /* 0x000000ffff17a224 */ /* 0x000fe200078e0a17 */
[C---:B------:R-:W-:Y:S01]  /*0d70*/  ISETP.GT.U32.AND P3, PT, R0.reuse, R7, PT ;  /* 0x000000070000720c */ /* 0x040fe20003f64070 */
[C---:B------:R-:W-:Y:S01]  /*0d80*/  IMAD R9, R0.reuse, R2, R17 ;  /* 0x0000000200097224 */ /* 0x040fe200078e0211 */
[----:B------:R-:W-:Y:S01]  /*0d90*/  ISETP.GT.U32.AND P0, PT, R0, R15, PT ;  /* 0x0000000f0000720c */ /* 0x000fe20003f04070 */
[----:B------:R-:W-:Y:S01]  /*0da0*/  IMAD.HI.U32 R2, R6, R19, RZ ;  /* 0x0000001306027227 */ /* 0x000fe200078e00ff */
[----:B------:R-:W-:-:S02]  /*0db0*/  ISETP.GE.AND P2, PT, R10, RZ, PT ;  /* 0x000000ff0a00720c */ /* 0x000fc40003f46270 */
[----:B------:R-:W-:Y:S01]  /*0dc0*/  ISETP.GT.U32.AND P5, PT, R0, R9, PT ;  /* 0x000000090000720c */ /* 0x000fe20003fa4070 */
[----:B------:R-:W-:Y:S01]  /*0dd0*/  IMAD.HI.U32 R10, R6, R21, RZ ;  /* 0x00000015060a7227 */ /* 0x000fe200078e00ff */
[C---:B------:R-:W-:Y:S02]  /*0de0*/  LOP3.LUT R30, R8.reuse, 0x34, RZ, 0xfc, !PT ;  /* 0x00000034081e7812 */ /* 0x040fe400078efcff */
[----:B------:R-:W-:Y:S01]  /*0df0*/  LOP3.LUT R34, R8, 0x38, RZ, 0xfc, !PT ;  /* 0x0000003808227812 */ /* 0x000fe200078efcff */
[----:B------:R-:W-:Y:S01]  /*0e00*/  IMAD.MOV R2, RZ, RZ, -R2 ;  /* 0x000000ffff027224 */ /* 0x000fe200078e0a02 */
[----:B------:R-:W-:Y:S01]  /*0e10*/  IABS R73, R30 ;  /* 0x0000001e00497213 */ /* 0x000fe20000000000 */
[----:B------:R-:W-:Y:S01]  /*0e20*/  IMAD.MOV R16, RZ, RZ, -R16 ;  /* 0x000000ffff107224 */ /* 0x000fe200078e0a10 */
[----:B------:R-:W-:Y:S01]  /*0e30*/  @!P3 IADD3 R7, R7, -R0, RZ ;  /* 0x800000000707b210 */ /* 0x000fe20007ffe0ff */
[----:B------:R-:W-:Y:S01]  /*0e40*/  IMAD.MOV R10, RZ, RZ, -R10 ;  /* 0x000000ffff0a7224 */ /* 0x000fe200078e0a0a */
[----:B------:R-:W-:Y:S01]  /*0e50*/  ISETP.GE.AND P3, PT, R20, RZ, PT ;  /* 0x000000ff1400720c */ /* 0x000fe20003f66270 */
[----:B------:R-:W-:Y:S01]  /*0e60*/  IMAD R11, R0, R2, R19 ;  /* 0x00000002000b7224 */ /* 0x000fe200078e0213 */
[----:B------:R-:W-:Y:S01]  /*0e70*/  LOP3.LUT R20, R8, 0x12, RZ, 0xfc, !PT ;  /* 0x0000001208147812 */ /* 0x000fe200078efcff */
[C---:B------:R-:W-:Y:S01]  /*0e80*/  IMAD R19, R0.reuse, R16, R27 ;  /* 0x0000001000137224 */ /* 0x040fe200078e021b */
[----:B------:R-:W-:Y:S01]  /*0e90*/  MOV R27, R7 ;  /* 0x00000007001b7202 */ /* 0x000fe20000000f00 */
[C---:B------:R-:W-:Y:S01]  /*0ea0*/  IMAD R17, R0.reuse, R10, R21 ;  /* 0x0000000a00117224 */ /* 0x040fe200078e0215 */
[----:B------:R-:W-:Y:S01]  /*0eb0*/  IABS R21, R20 ;  /* 0x0000001400157213 */ /* 0x000fe20000000000 */
[--C-:B------:R-:W-:Y:S01]  /*0ec0*/  @!P0 IMAD.IADD R15, R15, 0x1, -R0.reuse ;  /* 0x000000010f0f8824 */ /* 0x100fe200078e0a00 */
[----:B------:R-:W-:Y:S01]  /*0ed0*/  ISETP.GT.U32.AND P0, PT, R0, R11, PT ;  /* 0x0000000b0000720c */ /* 0x000fe20003f04070 */
[----:B------:R-:W-:Y:S01]  /*0ee0*/  @!P5 IMAD.IADD R9, R9, 0x1, -R0 ;  /* 0x000000010909d824 */ /* 0x000fe200078e0a00 */
[----:B------:R-:W-:Y:S01]  /*0ef0*/  LOP3.LUT R16, R8, 0x16, RZ, 0xfc, !PT ;  /* 0x0000001608107812 */ /* 0x000fe200078efcff */
[----:B------:R-:W-:Y:S01]  /*0f00*/  @!P6 IMAD.MOV R27, RZ, RZ, -R27 ;  /* 0x000000ffff1be224 */ /* 0x000fe200078e0a1b */
[----:B------:R-:W-:Y:S01]  /*0f10*/  ISETP.GT.U32.AND P6, PT, R0, R17, PT ;  /* 0x000000110000720c */ /* 0x000fe20003fc4070 */
[----:B------:R-:W-:Y:S01]  /*0f20*/  IMAD.HI.U32 R2, R6, R21, RZ ;  /* 0x0000001506027227 */ /* 0x000fe200078e00ff */
[----:B------:R-:W-:-:S02]  /*0f30*/  ISETP.GT.U32.AND P5, PT, R0, R9, PT ;  /* 0x000000090000720c */ /* 0x000fc40003fa4070 */
[----:B------:R-:W-:Y:S01]  /*0f40*/  LOP3.LUT R32, R8, 0x36, RZ, 0xfc, !PT ;  /* 0x0000003608207812 */ /* 0x000fe200078efcff */
[----:B------:R-:W-:Y:S01]  /*0f50*/  IMAD.HI.U32 R10, R6, R33, RZ ;  /* 0x00000021060a7227 */ /* 0x000fe200078e00ff */
[----:B------:R-:W-:Y:S02]  /*0f60*/  IADD3 R2, -R2, RZ, RZ ;  /* 0x000000ff02027210 */ /* 0x000fe40007ffe1ff */
[----:B------:R-:W-:Y:S01]  /*0f70*/  IABS R77, R34 ;  /* 0x00000022004d7213 */ /* 0x000fe20000000000 */
[--C-:B------:R-:W-:Y:S01]  /*0f80*/  @!P0 IMAD.IADD R11, R11, 0x1, -R0.reuse ;  /* 0x000000010b0b8824 */ /* 0x100fe200078e0a00 */
[----:B------:R-:W-:Y:S01]  /*0f90*/  IADD3 R10, -R10, RZ, RZ ;  /* 0x000000ff0a0a7210 */ /* 0x000fe20007ffe1ff */
[----:B------:R-:W-:Y:S01]  /*0fa0*/  IMAD.MOV.U32 R29, RZ, RZ, R15 ;  /* 0x000000ffff1d7224 */ /* 0x000fe200078e000f */
[----:B------:R-:W-:Y:S01]  /*0fb0*/  IABS R15, R16 ;  /* 0x00000010000f7213 */ /* 0x000fe20000000000 */
[--C-:B------:R-:W-:Y:S01]  /*0fc0*/  @!P6 IMAD.IADD R17, R17, 0x1, -R0.reuse ;  /* 0x000000011111e824 */ /* 0x100fe200078e0a00 */
[----:B------:R-:W-:Y:S01]  /*0fd0*/  ISETP.GT.U32.AND P6, PT, R0, R11, PT ;  /* 0x0000000b0000720c */ /* 0x000fe20003fc4070 */
[----:B------:R-:W-:Y:S01]  /*0fe0*/  @!P5 IMAD.IADD R9, R9, 0x1, -R0 ;  /* 0x000000010909d824 */ /* 0x000fe200078e0a00 */
[----:B------:R-:W-:Y:S01]  /*0ff0*/  ISETP.GE.AND P0, PT, R20, RZ, PT ;  /* 0x000000ff1400720c */ /* 0x000fe20003f06270 */
[----:B------:R-:W-:Y:S01]  /*1000*/  IMAD R7, R0, R2, R21 ;  /* 0x0000000200077224 */ /* 0x000fe200078e0215 */
[----:B------:R-:W-:Y:S01]  /*1010*/  LOP3.LUT R20, R8, 0x18, RZ, 0xfc, !PT ;  /* 0x0000001808147812 */ /* 0x000fe200078efcff */
[----:B------:R-:W-:Y:S01]  /*1020*/  IMAD.MOV.U32 R31, RZ, RZ, R9 ;  /* 0x000000ffff1f7224 */ /* 0x000fe200078e0009 */
[----:B------:R-:W-:Y:S01]  /*1030*/  ISETP.GT.U32.AND P5, PT, R0, R19, PT ;  /* 0x000000130000720c */ /* 0x000fe20003fa4070 */
[----:B------:R-:W-:Y:S01]  /*1040*/  IMAD.HI.U32 R2, R6, R15, RZ ;  /* 0x0000000f06027227 */ /* 0x000fe200078e00ff */
[----:B------:R-:W-:-:S02]  /*1050*/  IABS R21, R20 ;  /* 0x0000001400157213 */ /* 0x000fc40000000000 */
[----:B------:R-:W-:Y:S01]  /*1060*/  IABS R75, R32 ;  /* 0x00000020004b7213 */ /* 0x000fe20000000000 */
[----:B------:R-:W-:Y:S01]  /*1070*/  @!P1 IMAD.MOV R31, RZ, RZ, -R31 ;  /* 0x000000ffff1f9224 */ /* 0x000fe200078e0a1f */
[C---:B------:R-:W-:Y:S01]  /*1080*/  ISETP.GT.U32.AND P1, PT, R0.reuse, R17, PT ;  /* 0x000000110000720c */ /* 0x040fe20003f24070 */
[C---:B------:R-:W-:Y:S01]  /*1090*/  IMAD R9, R0.reuse, R10, R33 ;  /* 0x0000000a00097224 */ /* 0x040fe200078e0221 */
[----:B------:R-:W-:Y:S01]  /*10a0*/  @!P6 IADD3 R11, R11, -R0, RZ ;  /* 0x800000000b0be210 */ /* 0x000fe20007ffe0ff */
[----:B------:R-:W-:Y:S01]  /*10b0*/  IMAD.MOV R10, RZ, RZ, -R2 ;  /* 0x000000ffff0a7224 */ /* 0x000fe200078e0a02 */
[----:B------:R-:W-:Y:S01]  /*10c0*/  ISETP.GT.U32.AND P6, PT, R0, R7, PT ;  /* 0x000000070000720c */ /* 0x000fe20003fc4070 */
[----:B------:R-:W-:Y:S01]  /*10d0*/  @!P4 IMAD.MOV R29, RZ, RZ, -R29 ;  /* 0x000000ffff1dc224 */ /* 0x000fe200078e0a1d */
[----:B------:R-:W-:Y:S01]  /*10e0*/  ISETP.GE.AND P4, PT, R22, RZ, PT ;  /* 0x000000ff1600720c */ /* 0x000fe20003f86270 */
[----:B------:R-:W-:Y:S01]  /*10f0*/  IMAD R15, R0, R10, R15 ;  /* 0x0000000a000f7224 */ /* 0x000fe200078e020f */
[----:B------:R-:W-:Y:S01]  /*1100*/  LOP3.LUT R22, R8, 0x1a, RZ, 0xfc, !PT ;  /* 0x0000001a08167812 */ /* 0x000fe200078efcff */
[----:B------:R-:W-:Y:S01]  /*1110*/  IMAD.HI.U32 R2, R6, R21, RZ ;  /* 0x0000001506027227 */ /* 0x000fe200078e00ff */
[----:B------:R-:W-:-:S02]  /*1120*/  MOV R33, R11 ;  /* 0x0000000b00217202 */ /* 0x000fc40000000f00 */
[----:B------:R-:W-:Y:S01]  /*1130*/  IABS R47, R22 ;  /* 0x00000016002f7213 */ /* 0x000fe20000000000 */
[--C-:B------:R-:W-:Y:S01]  /*1140*/  @!P1 IMAD.IADD R17, R17, 0x1, -R0.reuse ;  /* 0x0000000111119824 */ /* 0x100fe200078e0a00 */
[----:B------:R-:W-:Y:S01]  /*1150*/  ISETP.GT.U32.AND P1, PT, R0, R9, PT ;  /* 0x000000090000720c */ /* 0x000fe20003f24070 */
[----:B------:R-:W-:Y:S01]  /*1160*/  @!P2 IMAD.MOV R33, RZ, RZ, -R33 ;  /* 0x000000ffff21a224 */ /* 0x000fe200078e0a21 */
[----:B------:R-:W-:Y:S01]  /*1170*/  IADD3 R2, -R2, RZ, RZ ;  /* 0x000000ff02027210 */ /* 0x000fe20007ffe1ff */
[--C-:B------:R-:W-:Y:S01]  /*1180*/  @!P6 IMAD.IADD R7, R7, 0x1, -R0.reuse ;  /* 0x000000010707e824 */ /* 0x100fe200078e0a00 */
[----:B------:R-:W-:Y:S01]  /*1190*/  ISETP.GT.U32.AND P6, PT, R0, R15, PT ;  /* 0x0000000f0000720c */ /* 0x000fe20003fc4070 */
[----:B------:R-:W-:Y:S01]  /*11a0*/  IMAD.HI.U32 R10, R6, R47, RZ ;  /* 0x0000002f060a7227 */ /* 0x000fe200078e00ff */
[----:B------:R-:W-:Y:S02]  /*11b0*/  LOP3.LUT R36, R8, 0x3a, RZ, 0xfc, !PT ;  /* 0x0000003a08247812 */ /* 0x000fe400078efcff */
[C---:B------:R-:W-:Y:S01]  /*11c0*/  ISETP.GT.U32.AND P2, PT, R0.reuse, R7, PT ;  /* 0x000000070000720c */ /* 0x040fe20003f44070 */
[----:B------:R-:W-:Y:S01]  /*11d0*/  @!P5 IMAD.IADD R19, R19, 0x1, -R0 ;  /* 0x000000011313d824 */ /* 0x000fe200078e0a00 */
[----:B------:R-:W-:Y:S01]  /*11e0*/  IABS R79, R36 ;  /* 0x00000024004f7213 */ /* 0x000fe20000000000 */
[----:B------:R-:W-:-:S02]  /*11f0*/  IMAD R21, R0, R2, R21 ;  /* 0x0000000200157224 */ /* 0x000fc400078e0215 */
[----:B------:R-:W-:Y:S01]  /*1200*/  @!P1 IMAD.IADD R9, R9, 0x1, -R0 ;  /* 0x0000000109099824 */ /* 0x000fe200078e0a00 */
[----:B------:R-:W-:Y:S01]  /*1210*/  ISETP.GT.U32.AND P5, PT, R0, R19, PT ;  /* 0x000000130000720c */ /* 0x000fe20003fa4070 */
[----:B------:R-:W-:Y:S01]  /*1220*/  IMAD.MOV R10, RZ, RZ, -R10 ;  /* 0x000000ffff0a7224 */ /* 0x000fe200078e0a0a */
[----:B------:R-:W-:Y:S01]  /*1230*/  ISETP.GE.AND P1, PT, R16, RZ, PT ;  /* 0x000000ff1000720c */ /* 0x000fe20003f26270 */
[----:B------:R-:W-:Y:S01]  /*1240*/  @!P6 IMAD.IADD R15, R15, 0x1, -R0 ;  /* 0x000000010f0fe824 */ /* 0x000fe200078e0a00 */
[----:B------:R-:W-:Y:S01]  /*1250*/  ISETP.GT.U32.AND P6, PT, R0, R9, PT ;  /* 0x000000090000720c */ /* 0x000fe20003fc4070 */
[----:B------:R-:W-:Y:S01]  /*1260*/  IMAD.HI.U32 R2, R6, R39, RZ ;  /* 0x0000002706027227 */ /* 0x000fe200078e00ff */
[----:B------:R-:W-:-:S03]  /*1270*/  LOP3.LUT R16, R8, 0x1e, RZ, 0xfc, !PT ;  /* 0x0000001e08107812 */ /* 0x000fc600078efcff */
[C---:B------:R-:W-:Y:S01]  /*1280*/  IMAD R47, R0.reuse, R10, R47 ;  /* 0x0000000a002f7224 */ /* 0x040fe200078e022f */
[----:B------:R-:W-:Y:S01]  /*1290*/  IABS R10, R16 ;  /* 0x00000010000a7213 */ /* 0x000fe20000000000 */
[----:B------:R-:W-:Y:S02]  /*12a0*/  IMAD.MOV R2, RZ, RZ, -R2 ;  /* 0x000000ffff027224 */ /* 0x000fe400078e0a02 */
[----:B------:R-:W-:Y:S02]  /*12b0*/  IMAD.MOV.U32 R35, RZ, RZ, R17 ;  /* 0x000000ffff237224 */ /* 0x000fe400078e0011 */
[C---:B------:R-:W-:Y:S02]  /*12c0*/  IMAD R11, R0.reuse, R2, R39 ;  /* 0x00000002000b7224 */ /* 0x040fe400078e0227 */
[--C-:B------:R-:W-:Y:S01]  /*12d0*/  @!P2 IMAD.IADD R7, R7, 0x1, -R0.reuse ;  /* 0x000000010707a824 */ /* 0x100fe200078e0a00 */
[C---:B------:R-:W-:Y:S01]  /*12e0*/  ISETP.GT.U32.AND P2, PT, R0.reuse, R47, PT ;  /* 0x0000002f0000720c */ /* 0x040fe20003f44070 */
[--C-:B------:R-:W-:Y:S01]  /*12f0*/  @!P6 IMAD.IADD R9, R9, 0x1, -R0.reuse ;  /* 0x000000010909e824 */ /* 0x100fe200078e0a00 */
[----:B------:R-:W-:Y:S01]  /*1300*/  @!P3 IADD3 R35, -R35, RZ, RZ ;  /* 0x000000ff2323b210 */ /* 0x000fe20007ffe1ff */
[----:B------:R-:W-:Y:S01]  /*1310*/  @!P5 IMAD.IADD R19, R19, 0x1, -R0 ;  /* 0x000000011313d824 */ /* 0x000fe200078e0a00 */
[C---:B------:R-:W-:Y:S01]  /*1320*/  ISETP.GT.U32.AND P6, PT, R0.reuse, R11, PT ;  /* 0x0000000b0000720c */ /* 0x040fe20003fc4070 */
[----:B------:R-:W-:Y:S01]  /*1330*/  IMAD.MOV.U32 R17, RZ, RZ, R10 ;  /* 0x000000ffff117224 */ /* 0x000fe200078e000a */
[----:B------:R-:W-:Y:S01]  /*1340*/  ISETP.GT.U32.AND P3, PT, R0, R15, PT ;  /* 0x0000000f0000720c */ /* 0x000fe20003f64070 */
[----:B------:R-:W-:Y:S01]  /*1350*/  IMAD.MOV.U32 R37, RZ, RZ, R19 ;  /* 0x000000ffff257224 */ /* 0x000fe200078e0013 */
[----:B------:R-:W-:Y:S01]  /*1360*/  ISETP.GE.AND P5, PT, R24, RZ, PT ;  /* 0x000000ff1800720c */ /* 0x000fe20003fa6270 */
[----:B------:R-:W-:Y:S01]  /*1370*/  IMAD.HI.U32 R2, R6, R17, RZ ;  /* 0x0000001106027227 */ /* 0x000fe200078e00ff */
[----:B------:R-:W-:-:S02]  /*1380*/  LOP3.LUT R24, R8, 0x20, RZ, 0xfc, !PT ;  /* 0x0000002008187812 */ /* 0x000fc400078efcff */
[----:B------:R-:W-:Y:S01]  /*1390*/  @!P4 IADD3 R37, -R37, RZ, RZ ;  /* 0x000000ff2525c210 */ /* 0x000fe20007ffe1ff */
[--C-:B------:R-:W-:Y:S01]  /*13a0*/  @!P2 IMAD.IADD R47, R47, 0x1, -R0.reuse ;  /* 0x000000012f2fa824 */ /* 0x100fe200078e0a00 */
[----:B------:R-:W-:Y:S01]  /*13b0*/  IABS R19, R24 ;  /* 0x0000001800137213 */ /* 0x000fe20000000000 */
[----:B------:R-:W-:Y:S01]  /*13c0*/  IMAD.MOV.U32 R41, RZ, RZ, R9 ;  /* 0x000000ffff297224 */ /* 0x000fe200078e0009 */
[----:B------:R-:W-:Y:S01]  /*13d0*/  ISETP.GT.U32.AND P4, PT, R0, R21, PT ;  /* 0x000000150000720c */ /* 0x000fe20003f84070 */
[--C-:B------:R-:W-:Y:S01]  /*13e0*/  @!P6 IMAD.IADD R11, R11, 0x1, -R0.reuse ;  /* 0x000000010b0be824 */ /* 0x100fe200078e0a00 */
[----:B------:R-:W-:Y:S01]  /*13f0*/  IADD3 R10, -R2, RZ, RZ ;  /* 0x000000ff020a7210 */ /* 0x000fe20007ffe1ff */
[----:B------:R-:W-:Y:S01]  /*1400*/  @!P3 IMAD.IADD R15, R15, 0x1, -R0 ;  /* 0x000000010f0fb824 */ /* 0x000fe200078e0a00 */
[----:B------:R-:W-:Y:S01]  /*1410*/  ISETP.GT.U32.AND P6, PT, R0, R47, PT ;  /* 0x0000002f0000720c */ /* 0x000fe20003fc4070 */
[----:B------:R-:W-:Y:S01]  /*1420*/  IMAD.HI.U32 R2, R6, R19, RZ ;  /* 0x0000001306027227 */ /* 0x000fe200078e00ff */
[----:B------:R-:W-:-:S02]  /*1430*/  ISETP.GE.AND P3, PT, R20, RZ, PT ;  /* 0x000000ff1400720c */ /* 0x000fc40003f66270 */
[----:B------:R-:W-:Y:S01]  /*1440*/  LOP3.LUT R20, R8, 0x22, RZ, 0xfc, !PT ;  /* 0x0000002208147812 */ /* 0x000fe200078efcff */
[----:B------:R-:W-:Y:S01]  /*1450*/  IMAD.MOV R2, RZ, RZ, -R2 ;  /* 0x000000ffff027224 */ /* 0x000fe200078e0a02 */
[----:B------:R-:W-:Y:S01]  /*1460*/  MOV R43, R15 ;  /* 0x0000000f002b7202 */ /* 0x000fe20000000f00 */
[C---:B------:R-:W-:Y:S01]  /*1470*/  IMAD R17, R0.reuse, R10, R17 ;  /* 0x0000000a00117224 */ /* 0x040fe200078e0211 */
[----:B------:R-:W-:Y:S01]  /*1480*/  MOV R39, R7 ;  /* 0x0000000700277202 */ /* 0x000fe20000000f00 */
[C---:B------:R-:W-:Y:S01]  /*1490*/  IMAD R7, R0.reuse, R2, R19 ;  /* 0x0000000200077224 */ /* 0x040fe200078e0213 */
[----:B------:R-:W-:Y:S01]  /*14a0*/  IABS R10, R20 ;  /* 0x00000014000a7213 */ /* 0x000fe20000000000 */
[----:B------:R-:W-:Y:S01]  /*14b0*/  @!P1 IMAD.MOV R43, RZ, RZ, -R43 ;  /* 0x000000ffff2b9224 */ /* 0x000fe200078e0a2b */
[----:B------:R-:W-:Y:S01]  /*14c0*/  ISETP.GT.U32.AND P1, PT, R0, R17, PT ;  /* 0x000000110000720c */ /* 0x000fe20003f24070 */
[--C-:B------:R-:W-:Y:S01]  /*14d0*/  @!P4 IMAD.IADD R21, R21, 0x1, -R0.reuse ;  /* 0x000000011515c824 */ /* 0x100fe200078e0a00 */
[----:B------:R-:W-:Y:S01]  /*14e0*/  ISETP.GE.AND P4, PT, R22, RZ, PT ;  /* 0x000000ff1600720c */ /* 0x000fe20003f86270 */
[----:B------:R-:W-:Y:S01]  /*14f0*/  @!P6 IMAD.IADD R47, R47, 0x1, -R0 ;  /* 0x000000012f2fe824 */ /* 0x000fe200078e0a00 */
[C---:B------:R-:W-:Y:S01]  /*1500*/  ISETP.GT.U32.AND P6, PT, R0.reuse, R7, PT ;  /* 0x000000070000720c */ /* 0x040fe20003fc4070 */
[----:B------:R-:W-:Y:S01]  /*1510*/  IMAD.MOV.U32 R9, RZ, RZ, R10 ;  /* 0x000000ffff097224 */ /* 0x000fe200078e000a */
[----:B------:R-:W-:Y:S01]  /*1520*/  ISETP.GT.U32.AND P2, PT, R0, R21, PT ;  /* 0x000000150000720c */ /* 0x000fe20003f44070 */
[----:B------:R-:W-:Y:S01]  /*1530*/  @!P0 IMAD.MOV R39, RZ, RZ, -R39 ;  /* 0x000000ffff278224 */ /* 0x000fe200078e0a27 */
[----:B------:R-:W-:Y:S01]  /*1540*/  LOP3.LUT R10, R8, 0x24, RZ, 0xfc, !PT ;  /* 0x00000024080a7812 */ /* 0x000fe200078efcff */
[----:B------:R-:W-:Y:S01]  /*1550*/  IMAD.HI.U32 R2, R6, R9, RZ ;  /* 0x0000000906027227 */ /* 0x000fe200078e00ff */
[----:B------:R-:W-:-:S02]  /*1560*/  ISETP.GT.U32.AND P0, PT, R0, R11, PT ;  /* 0x0000000b0000720c */ /* 0x000fc40003f04070 */
[----:B------:R-:W-:Y:S01]  /*1570*/  IABS R15, R10 ;  /* 0x0000000a000f7213 */ /* 0x000fe20000000000 */
[----:B------:R-:W-:Y:S01]  /*1580*/  IMAD.MOV R2, RZ, RZ, -R2 ;  /* 0x000000ffff027224 */ /* 0x000fe200078e0a02 */
[----:B------:R-:W-:Y:S01]  /*1590*/  @!P1 IADD3 R17, R17, -R0, RZ ;  /* 0x8000000011119210 */ /* 0x000fe20007ffe0ff */
[----:B------:R-:W-:Y:S01]  /*15a0*/  @!P4 IMAD.MOV R47, RZ, RZ, -R47 ;  /* 0x000000ffff2fc224 */ /* 0x000fe200078e0a2f */
[----:B------:R-:W-:Y:S01]  /*15b0*/  ISETP.GE.AND P1, PT, R20, RZ, PT ;  /* 0x000000ff1400720c */ /* 0x000fe20003f26270 */
[----:B------:R-:W-:Y:S01]  /*15c0*/  IMAD R9, R0, R2, R9 ;  /* 0x0000000200097224 */ /* 0x000fe200078e0209 */
[----:B------:R-:W-:Y:S01]  /*15d0*/  LOP3.LUT R20, R8, 0x28, RZ, 0xfc, !PT ;  /* 0x0000002808147812 */ /* 0x000fe200078efcff */
[----:B------:R-:W-:Y:S01]  /*15e0*/  IMAD.HI.U32 R2, R6, R15, RZ ;  /* 0x0000000f06027227 */ /* 0x000fe200078e00ff */
[----:B------:R-:W-:Y:S02]  /*15f0*/  @!P2 IADD3 R21, R21, -R0, RZ ;  /* 0x800000001515a210 */ /* 0x000fe40007ffe0ff */
[C---:B------:R-:W-:Y:S01]  /*1600*/  ISETP.GT.U32.AND P4, PT, R0.reuse, R9, PT ;  /* 0x000000090000720c */ /* 0x040fe20003f84070 */
[--C-:B------:R-:W-:Y:S01]  /*1610*/  @!P6 IMAD.IADD R7, R7, 0x1, -R0.reuse ;  /* 0x000000010707e824 */ /* 0x100fe200078e0a00 */
[----:B------:R-:W-:Y:S01]  /*1620*/  ISETP.GT.U32.AND P6, PT, R0, R17, PT ;  /* 0x000000110000720c */ /* 0x000fe20003fc4070 */
[--C-:B------:R-:W-:Y:S01]  /*1630*/  @!P0 IMAD.IADD R11, R11, 0x1, -R0.reuse ;  /* 0x000000010b0b8824 */ /* 0x100fe200078e0a00 */
[----:B------:R-:W-:Y:S01]  /*1640*/  IADD3 R2, -R2, RZ, RZ ;  /* 0x000000ff02027210 */ /* 0x000fe20007ffe1ff */
[----:B------:R-:W-:Y:S01]  /*1650*/  IMAD.MOV.U32 R45, RZ, RZ, R21 ;  /* 0x000000ffff2d7224 */ /* 0x000fe200078e0015 */
[----:B------:R-:W-:Y:S01]  /*1660*/  ISETP.GE.AND P2, PT, R16, RZ, PT ;  /* 0x000000ff1000720c */ /* 0x000fe20003f46270 */
[----:B------:R-:W-:Y:S01]  /*1670*/  IMAD.MOV.U32 R49, RZ, RZ, R11 ;  /* 0x000000ffff317224 */ /* 0x000fe200078e000b */
[----:B------:R-:W-:Y:S01]  /*1680*/  LOP3.LUT R16, R8, 0x26, RZ, 0xfc, !PT ;  /* 0x0000002608107812 */ /* 0x000fe200078efcff */
[----:B------:R-:W-:Y:S01]  /*1690*/  IMAD R11, R0, R2, R15 ;  /* 0x00000002000b7224 */ /* 0x000fe200078e020f */
[----:B------:R-:W-:Y:S01]  /*16a0*/  ISETP.GE.AND P0, PT, R24, RZ, PT ;  /* 0x000000ff1800720c */ /* 0x000fe20003f06270 */
[----:B------:R-:W-:Y:S01]  /*16b0*/  @!P3 IMAD.MOV R45, RZ, RZ, -R45 ;  /* 0x000000ffff2db224 */ /* 0x000fe200078e0a2d */
[----:B------:R-:W-:Y:S01]  /*16c0*/  ISETP.GT.U32.AND P3, PT, R0, R7, PT ;  /* 0x000000070000720c */ /* 0x000fe20003f64070 */
[----:B------:R-:W-:Y:S01]  /*16d0*/  @!P5 IMAD.MOV R41, RZ, RZ, -R41 ;  /* 0x000000ffff29d224 */ /* 0x000fe200078e0a29 */
[----:B------:R-:W-:Y:S01]  /*16e0*/  ISETP.GE.AND P5, PT, R26, RZ, PT ;  /* 0x000000ff1a00720c */ /* 0x000fe20003fa6270 */
[----:B------:R-:W-:Y:S01]  /*16f0*/  @!P4 IMAD.IADD R9, R9, 0x1, -R0 ;  /* 0x000000010909c824 */ /* 0x000fe200078e0a00 */
[----:B------:R-:W-:-:S02]  /*1700*/  @!P6 IADD3 R17, R17, -R0, RZ ;  /* 0x800000001111e210 */ /* 0x000fc40007ffe0ff */
[----:B------:R-:W-:Y:S02]  /*1710*/  ISETP.GT.U32.AND P6, PT, R0, R11, PT ;  /* 0x0000000b0000720c */ /* 0x000fe40003fc4070 */
[----:B------:R-:W-:Y:S01]  /*1720*/  IABS R19, R16 ;  /* 0x0000001000137213 */ /* 0x000fe20000000000 */
[----:B------:R-:W-:Y:S01]  /*1730*/  IMAD.MOV.U32 R51, RZ, RZ, R17 ;  /* 0x000000ffff337224 */ /* 0x000fe200078e0011 */
[----:B------:R-:W-:Y:S02]  /*1740*/  IABS R21, R20 ;  /* 0x0000001400157213 */ /* 0x000fe40000000000 */
[----:B------:R-:W-:Y:S01]  /*1750*/  LOP3.LUT R26, R8, 0x30, RZ, 0xfc, !PT ;  /* 0x00000030081a7812 */ /* 0x000fe200078efcff */
[----:B------:R-:W-:Y:S01]  /*1760*/  IMAD.HI.U32 R2, R6, R19, RZ ;  /* 0x0000001306027227 */ /* 0x000fe200078e00ff */
[----:B------:R-:W-:Y:S02]  /*1770*/  @!P2 IADD3 R51, -R51, RZ, RZ ;  /* 0x000000ff3333a210 */ /* 0x000fe40007ffe1ff */
[----:B------:R-:W-:Y:S01]  /*1780*/  IABS R69, R26 ;  /* 0x0000001a00457213 */ /* 0x000fe20000000000 */
[----:B------:R-:W-:Y:S01]  /*1790*/  @!P3 IMAD.IADD R7, R7, 0x1, -R0 ;  /* 0x000000010707b824 */ /* 0x000fe200078e0a00 */
[----:B------:R-:W-:Y:S01]  /*17a0*/  ISETP.GE.AND P3, PT, R16, RZ, PT ;  /* 0x000000ff1000720c */ /* 0x000fe20003f66270 */
[----:B------:R-:W-:Y:S01]  /*17b0*/  IMAD.MOV R2, RZ, RZ, -R2 ;  /* 0x000000ffff027224 */ /* 0x000fe200078e0a02 */
[----:B------:R-:W-:Y:S01]  /*17c0*/  SHF.L.U32 R16, R42, 0x4, RZ ;  /* 0x000000042a107819 */ /* 0x000fe200000006ff */
[----:B------:R-:W-:Y:S01]  /*17d0*/  @!P6 IMAD.IADD R11, R11, 0x1, -R0 ;  /* 0x000000010b0be824 */ /* 0x000fe200078e0a00 */
[----:B------:R-:W-:Y:S01]  /*17e0*/  ISETP.GT.U32.AND P6, PT, R0, R9, PT ;  /* 0x000000090000720c */ /* 0x000fe20003fc4070 */
[----:B------:R-:W-:Y:S01]  /*17f0*/  IMAD.MOV.U32 R53, RZ, RZ, R7 ;  /* 0x000000ffff357224 */ /* 0x000fe200078e0007 */
[----:B------:R-:W-:Y:S01]  /*1800*/  LOP3.LUT R17, R16, 0x70, RZ, 0xc0, !PT ;  /* 0x0000007010117812 */ /* 0x000fe200078ec0ff */
[----:B------:R-:W-:Y:S01]  /*1810*/  @!P5 IMAD.MOV R49, RZ, RZ, -R49 ;  /* 0x000000ffff31d224 */ /* 0x000fe200078e0a31 */
[----:B------:R-:W-:Y:S01]  /*1820*/  ISETP.GE.AND P5, PT, R10, RZ, PT ;  /* 0x000000ff0a00720c */ /* 0x000fe20003fa6270 */
[----:B------:R-:W-:Y:S01]  /*1830*/  IMAD R15, R0, R2, R19 ;  /* 0x00000002000f7224 */ /* 0x000fe200078e0213 */
[----:B------:R-:W-:Y:S01]  /*1840*/  LOP3.LUT R2, R42, 0x7f, RZ, 0xc0, !PT ;  /* 0x0000007f2a027812 */ /* 0x000fe200078ec0ff */
[----:B------:R-:W-:Y:S01]  /*1850*/  IMAD.HI.U32 R10, R6, R21, RZ ;  /* 0x00000015060a7227 */ /* 0x000fe200078e00ff */
[----:B------:R-:W-:-:S02]  /*1860*/  @!P0 IADD3 R53, -R53, RZ, RZ ;  /* 0x000000ff35358210 */ /* 0x000fc40007ffe1ff */
[C---:B------:R-:W-:Y:S01]  /*1870*/  ISETP.GT.U32.AND P0, PT, R0.reuse, R15, PT ;  /* 0x0000000f0000720c */ /* 0x040fe20003f04070 */
[----:B------:R-:W-:Y:S01]  /*1880*/  IMAD.MOV R16, RZ, RZ, -R10 ;  /* 0x000000ffff107224 */ /* 0x000fe200078e0a0a */
[----:B------:R-:W-:Y:S01]  /*1890*/  ISETP.GT.U32.AND P2, PT, R0, R11, PT ;  /* 0x0000000b0000720c */ /* 0x000fe20003f44070 */
[----:B------:R-:W-:Y:S01]  /*18a0*/  IMAD R10, R2, 0x80, R17 ;  /* 0x00000080020a7824 */ /* 0x000fe200078e0211 */
[C---:B------:R-:W-:Y:S01]  /*18b0*/  LOP3.LUT R17, R8.reuse, 0x2e, RZ, 0xfc, !PT ;  /* 0x0000002e08117812 */ /* 0x040fe200078efcff */
[----:B------:R-:W-:Y:S01]  /*18c0*/  IMAD R13, R13, 0x200, R2 ;  /* 0x000002000d0d7824 */ /* 0x000fe200078e0202 */
[----:B------:R-:W-:Y:S01]  /*18d0*/  LOP3.LUT R2, R8, 0x2a, RZ, 0xfc, !PT ;  /* 0x0000002a08027812 */ /* 0x000fe200078efcff */
[--C-:B------:R-:W-:Y:S01]  /*18e0*/  @!P6 IMAD.IADD R9, R9, 0x1, -R0.reuse ;  /* 0x000000010909e824 */ /* 0x100fe200078e0a00 */
[----:B------:R-:W-:Y:S01]  /*18f0*/  IABS R67, R17 ;  /* 0x0000001100437213 */ /* 0x000fe20000000000 */
[----:B------:R-:W-:Y:S01]  /*1900*/  IMAD R7, R0, R16, R21 ;  /* 0x0000001000077224 */ /* 0x000fe200078e0215 */
[----:B------:R-:W-:Y:S01]  /*1910*/  ISETP.GE.AND P6, PT, R2, RZ, PT ;  /* 0x000000ff0200720c */ /* 0x000fe20003fc6270 */
[----:B------:R-:W-:Y:S01]  /*1920*/  IMAD.MOV.U32 R55, RZ, RZ, R9 ;  /* 0x000000ffff377224 */ /* 0x000fe200078e0009 */
[----:B------:R-:W-:Y:S01]  /*1930*/  IABS R2, R2 ;  /* 0x0000000200027213 */ /* 0x000fe20000000000 */
[--C-:B------:R-:W-:Y:S01]  /*1940*/  @!P0 IMAD.IADD R15, R15, 0x1, -R0.reuse ;  /* 0x000000010f0f8824 */ /* 0x100fe200078e0a00 */
[----:B------:R-:W-:Y:S01]  /*1950*/  LOP3.LUT R16, R8, 0x2c, RZ, 0xfc, !PT ;  /* 0x0000002c08107812 */ /* 0x000fe200078efcff */
[----:B------:R-:W-:Y:S01]  /*1960*/  @!P2 IMAD.IADD R11, R11, 0x1, -R0 ;  /* 0x000000010b0ba824 */ /* 0x000fe200078e0a00 */
[----:B------:R-:W-:Y:S01]  /*1970*/  MOV R9, R2 ;  /* 0x0000000200097202 */ /* 0x000fe20000000f00 */
[----:B------:R-:W-:Y:S01]  /*1980*/  @!P1 IMAD.MOV R55, RZ, RZ, -R55 ;  /* 0x000000ffff379224 */ /* 0x000fe200078e0a37 */
[----:B------:R-:W-:Y:S01]  /*1990*/  ISETP.GT.U32.AND P1, PT, R0, R15, PT ;  /* 0x0000000f0000720c */ /* 0x000fe20003f24070 */
[----:B------:R-:W-:Y:S01]  /*19a0*/  IMAD.MOV.U32 R57, RZ, RZ, R11 ;  /* 0x000000ffff397224 */ /* 0x000fe200078e000b */
[----:B------:R-:W-:Y:S01]  /*19b0*/  IABS R65, R16 ;  /* 0x0000001000417213 */ /* 0x000fe20000000000 */
[----:B------:R-:W-:Y:S01]  /*19c0*/  IMAD.HI.U32 R2, R6, R9, RZ ;  /* 0x0000000906027227 */ /* 0x000fe200078e00ff */
[----:B------:R-:W-:Y:S01]  /*19d0*/  ISETP.GE.AND P2, PT, R16, RZ, PT ;  /* 0x000000ff1000720c */ /* 0x000fe20003f46270 */
[----:B------:R-:W-:Y:S01]  /*19e0*/  STL.64 [R1+0xc00], R12 ;  /* 0x000c000c01007387 */ /* 0x000fe20000100a00 */
[----:B------:R-:W-:Y:S01]  /*19f0*/  ISETP.GE.AND P0, PT, R17, RZ, PT ;  /* 0x000000ff1100720c */ /* 0x000fe20003f06270 */
[----:B------:R-:W-:Y:S01]  /*1a00*/  @!P5 IMAD.MOV R57, RZ, RZ, -R57 ;  /* 0x000000ffff39d224 */ /* 0x000fe200078e0a39 */
[----:B------:R-:W-:Y:S01]  /*1a10*/  IADD3 R2, -R2, RZ, RZ ;  /* 0x000000ff02027210 */ /* 0x000fe20007ffe1ff */
[----:B------:R-:W-:Y:S01]  /*1a20*/  IMAD.HI.U32 R16, R6, R69, RZ ;  /* 0x0000004506107227 */ /* 0x000fe200078e00ff */
[----:B------:R-:W-:-:S02]  /*1a30*/  ISETP.GT.U32.AND P5, PT, R0, R7, PT ;  /* 0x000000070000720c */ /* 0x000fc40003fa4070 */
[----:B------:R-:W-:Y:S01]  /*1a40*/  LOP3.LUT R24, R8, 0x3c, RZ, 0xfc, !PT ;  /* 0x0000003c08187812 */ /* 0x000fe200078efcff */
[----:B------:R-:W-:Y:S01]  /*1a50*/  IMAD R11, R0, R2, R9 ;  /* 0x00000002000b7224 */ /* 0x000fe200078e0209 */
[----:B------:R-:W-:Y:S01]  /*1a60*/  ISETP.GE.AND P4, PT, R20, RZ, PT ;  /* 0x000000ff1400720c */ /* 0x000fe20003f86270 */
[----:B------:R-:W-:Y:S01]  /*1a70*/  @!P1 IMAD.IADD R15, R15, 0x1, -R0 ;  /* 0x000000010f0f9824 */ /* 0x000fe200078e0a00 */
[----:B------:R-:W-:Y:S01]  /*1a80*/  IABS R81, R24 ;  /* 0x0000001800517213 */ /* 0x000fe20000000000 */
[----:B------:R-:W-:Y:S01]  /*1a90*/  IMAD.HI.U32 R2, R6, R65, RZ ;  /* 0x0000004106027227 */ /* 0x000fe200078e00ff */
[----:B------:R-:W-:Y:S02]  /*1aa0*/  ISETP.GT.U32.AND P1, PT, R0, R11, PT ;  /* 0x0000000b0000720c */ /* 0x000fe40003f24070 */
[----:B------:R-:W-:Y:S01]  /*1ab0*/  LOP3.LUT R243, R10, 0x10, RZ, 0x3c, !PT ;  /* 0x000000100af37812 */ /* 0x000fe200078e3cff */
[----:B------:R-:W-:Y:S01]  /*1ac0*/  IMAD.HI.U32 R9, R6, R67, RZ ;  /* 0x0000004306097227 */ /* 0x000fe200078e00ff */
[----:B------:R-:W-:-:S02]  /*1ad0*/  IADD3 R2, -R2, RZ, RZ ;  /* 0x000000ff02027210 */ /* 0x000fc40007ffe1ff */
[C---:B------:R-:W-:Y:S01]  /*1ae0*/  LOP3.LUT R245, R10.reuse, 0x20, RZ, 0x3c, !PT ;  /* 0x000000200af57812 */ /* 0x040fe200078e3cff */
[----:B------:R-:W-:Y:S01]  /*1af0*/  @!P5 IMAD.IADD R7, R7, 0x1, -R0 ;  /* 0x000000010707d824 */ /* 0x000fe200078e0a00 */
[----:B------:R-:W-:Y:S01]  /*1b00*/  LOP3.LUT R246, R10, 0x30, RZ, 0x3c, !PT ;  /* 0x000000300af67812 */ /* 0x000fe200078e3cff */
[----:B------:R-:W-:Y:S01]  /*1b10*/  IMAD R65, R0, R2, R65 ;  /* 0x0000000200417224 */ /* 0x000fe200078e0241 */
[----:B------:R-:W-:Y:S01]  /*1b20*/  LOP3.LUT R247, R10, 0x40, RZ, 0x3c, !PT ;  /* 0x000000400af77812 */ /* 0x000fe200078e3cff */
[----:B------:R-:W-:Y:S01]  /*1b30*/  IMAD.MOV R9, RZ, RZ, -R9 ;  /* 0x000000ffff097224 */ /* 0x000fe200078e0a09 */
[C---:B------:R-:W-:Y:S01]  /*1b40*/  ISETP.GT.U32.AND P5, PT, R0.reuse, R7, PT ;  /* 0x000000070000720c */ /* 0x040fe20003fa4070 */
[----:B------:R-:W-:Y:S01]  /*1b50*/  IMAD.MOV R16, RZ, RZ, -R16 ;  /* 0x000000ffff107224 */ /* 0x000fe200078e0a10 */
[----:B------:R-:W-:Y:S01]  /*1b60*/  @!P1 IADD3 R11, R11, -R0, RZ ;  /* 0x800000000b0b9210 */ /* 0x000fe20007ffe0ff */
[----:B------:R-:W-:Y:S01]  /*1b70*/  IMAD R67, R0, R9, R67 ;  /* 0x0000000900437224 */ /* 0x000fe200078e0243 */
[----:B------:R-:W-:Y:S01]  /*1b80*/  LOP3.LUT R248, R10, 0x50, RZ, 0x3c, !PT ;  /* 0x000000500af87812 */ /* 0x000fe200078e3cff */
[C---:B------:R-:W-:Y:S01]  /*1b90*/  IMAD R69, R0.reuse, R16, R69 ;  /* 0x0000001000457224 */ /* 0x040fe200078e0245 */
[----:B------:R-:W-:Y:S01]  /*1ba0*/  ISETP.GT.U32.AND P1, PT, R0, R11, PT ;  /* 0x0000000b0000720c */ /* 0x000fe20003f24070 */
[----:B------:R-:W-:Y:S01]  /*1bb0*/  IMAD.HI.U32 R17, R6, R71, RZ ;  /* 0x0000004706117227 */ /* 0x000fe200078e00ff */
[----:B------:R-:W-:-:S02]  /*1bc0*/  LOP3.LUT R249, R10, 0x60, RZ, 0x3c, !PT ;  /* 0x000000600af97812 */ /* 0x000fc400078e3cff */
[----:B------:R-:W-:Y:S01]  /*1bd0*/  LOP3.LUT R242, R10, 0x70, RZ, 0x3c, !PT ;  /* 0x000000700af27812 */ /* 0x000fe200078e3cff */
[----:B------:R-:W-:Y:S02]  /*1be0*/  IMAD.MOV R17, RZ, RZ, -R17 ;  /* 0x000000ffff117224 */ /* 0x000fe400078e0a11 */
[----:B------:R-:W-:Y:S01]  /*1bf0*/  @!P5 IMAD.IADD R7, R7, 0x1, -R0 ;  /* 0x000000010707d824 */ /* 0x000fe200078e0a00 */
[----:B------:R-:W-:Y:S01]  /*1c00*/  ISETP.GT.U32.AND P5, PT, R0, R65, PT ;  /* 0x000000410000720c */ /* 0x000fe20003fa4070 */
[----:B------:R-:W-:-:S04]  /*1c10*/  IMAD.HI.U32 R2, R6, R73, RZ ;  /* 0x0000004906027227 */ /* 0x000fc800078e00ff */
[----:B------:R-:W-:Y:S01]  /*1c20*/  @!P1 IMAD.IADD R11, R11, 0x1, -R0 ;  /* 0x000000010b0b9824 */ /* 0x000fe200078e0a00 */
[C---:B------:R-:W-:Y:S01]  /*1c30*/  ISETP.GT.U32.AND P1, PT, R0.reuse, R67, PT ;  /* 0x000000430000720c */ /* 0x040fe20003f24070 */
[----:B------:R-:W-:Y:S02]  /*1c40*/  IMAD.MOV.U32 R59, RZ, RZ, R15 ;  /* 0x000000ffff3b7224 */ /* 0x000fe400078e000f */
[C---:B------:R-:W-:Y:S02]  /*1c50*/  IMAD R71, R0.reuse, R17, R71 ;  /* 0x0000001100477224 */ /* 0x040fe400078e0247 */
[----:B------:R-:W-:Y:S02]  /*1c60*/  IMAD.MOV R2, RZ, RZ, -R2 ;  /* 0x000000ffff027224 */ /* 0x000fe400078e0a02 */
[----:B------:R-:W-:Y:S01]  /*1c70*/  @!P5 IADD3 R65, R65, -R0, RZ ;  /* 0x800000004141d210 */ /* 0x000fe20007ffe0ff */
[----:B------:R-:W-:Y:S01]  /*1c80*/  @!P3 IMAD.MOV R59, RZ, RZ, -R59 ;  /* 0x000000ffff3bb224 */ /* 0x000fe200078e0a3b */
[C---:B------:R-:W-:Y:S01]  /*1c90*/  ISETP.GT.U32.AND P5, PT, R0.reuse, R69, PT ;  /* 0x000000450000720c */ /* 0x040fe20003fa4070 */
[----:B------:R-:W-:-:S02]  /*1ca0*/  IMAD R73, R0, R2, R73 ;  /* 0x0000000200497224 */ /* 0x000fc400078e0249 */
[----:B------:R-:W-:-:S04]  /*1cb0*/  IMAD.HI.U32 R8, R6, R77, RZ ;  /* 0x0000004d06087227 */ /* 0x000fc800078e00ff */
[----:B------:R-:W-:Y:S01]  /*1cc0*/  @!P1 IMAD.IADD R67, R67, 0x1, -R0 ;  /* 0x0000000143439824 */ /* 0x000fe200078e0a00 */
[----:B------:R-:W-:Y:S01]  /*1cd0*/  ISETP.GT.U32.AND P1, PT, R0, R65, PT ;  /* 0x000000410000720c */ /* 0x000fe20003f24070 */
[----:B------:R-:W-:Y:S01]  /*1ce0*/  IMAD.HI.U32 R2, R6, R75, RZ ;  /* 0x0000004b06027227 */ /* 0x000fe200078e00ff */
[----:B------:R-:W-:-:S03]  /*1cf0*/  IADD3 R8, -R8, RZ, RZ ;  /* 0x000000ff08087210 */ /* 0x000fc60007ffe1ff */
[----:B------:R-:W-:Y:S01]  /*1d00*/  @!P5 IMAD.IADD R69, R69, 0x1, -R0 ;  /* 0x000000014545d824 */ /* 0x000fe200078e0a00 */
[C---:B------:R-:W-:Y:S01]  /*1d10*/  ISETP.GT.U32.AND P5, PT, R0.reuse, R67, PT ;  /* 0x000000430000720c */ /* 0x040fe20003fa4070 */
[----:B------:R-:W-:Y:S02]  /*1d20*/  IMAD.MOV R2, RZ, RZ, -R2 ;  /* 0x000000ffff027224 */ /* 0x000fe400078e0a02 */
[C---:B------:R-:W-:Y:S01]  /*1d30*/  IMAD R77, R0.reuse, R8, R77 ;  /* 0x00000008004d7224 */ /* 0x040fe200078e024d */
[C---:B------:R-:W-:Y:S01]  /*1d40*/  ISETP.GT.U32.AND P3, PT, R0.reuse, R69, PT ;  /* 0x000000450000720c */ /* 0x040fe20003f64070 */
[C---:B------:R-:W-:Y:S01]  /*1d50*/  IMAD R75, R0.reuse, R2, R75 ;  /* 0x00000002004b7224 */ /* 0x040fe200078e024b */
[----:B------:R-:W-:Y:S01]  /*1d60*/  IABS R8, R13 ;  /* 0x0000000d00087213 */ /* 0x000fe20000000000 */
[----:B------:R-:W-:Y:S01]  /*1d70*/  @!P1 IMAD.IADD R65, R65, 0x1, -R0 ;  /* 0x0000000141419824 */ /* 0x000fe200078e0a00 */
[----:B------:R-:W-:Y:S01]  /*1d80*/  ISETP.GT.U32.AND P1, PT, R0, R71, PT ;  /* 0x000000470000720c */ /* 0x000fe20003f24070 */
[----:B------:R-:W-:-:S04]  /*1d90*/  IMAD.HI.U32 R9, R6, R79, RZ ;  /* 0x0000004f06097227 */ /* 0x000fc800078e00ff */
[----:B------:R-:W-:Y:S01]  /*1da0*/  @!P5 IADD3 R67, R67, -R0, RZ ;  /* 0x800000004343d210 */ /* 0x000fe20007ffe0ff */
[----:B------:R-:W-:Y:S01]  /*1db0*/  VIADD R17, R13, 0x80 ;  /* 0x000000800d117836 */ /* 0x000fe20000000000 */
[----:B------:R-:W-:Y:S01]  /*1dc0*/  ISETP.GT.U32.AND P5, PT, R0, R73, PT ;  /* 0x000000490000720c */ /* 0x000fe20003fa4070 */
[----:B------:R-:W-:-:S03]  /*1dd0*/  IMAD.HI.U32 R6, R6, R81, RZ ;  /* 0x0000005106067227 */ /* 0x000fc600078e00ff */
[----:B------:R-:W-:Y:S01]  /*1de0*/  IABS R19, R17 ;  /* 0x0000001100137213 */ /* 0x000fe20000000000 */
[--C-:B------:R-:W-:Y:S01]  /*1df0*/  @!P3 IMAD.IADD R69, R69, 0x1, -R0.reuse ;  /* 0x000000014545b824 */ /* 0x100fe200078e0a00 */
[C---:B------:R-:W-:Y:S01]  /*1e00*/  ISETP.GT.U32.AND P3, PT, R0.reuse, R75, PT ;  /* 0x0000004b0000720c */ /* 0x040fe20003f64070 */
[--C-:B------:R-:W-:Y:S01]  /*1e10*/  @!P1 IMAD.IADD R71, R71, 0x1, -R0.reuse ;  /* 0x0000000147479824 */ /* 0x100fe200078e0a00 */
[----:B------:R-:W-:Y:S01]  /*1e20*/  ISETP.GT.U32.AND P1, PT, R0, R77, PT ;  /* 0x0000004d0000720c */ /* 0x000fe20003f24070 */
[----:B------:R-:W-:Y:S01]  /*1e30*/  VIADD R16, R13, 0x100 ;  /* 0x000001000d107836 */ /* 0x000fe20000000000 */
[----:B------:R-:W-:Y:S01]  /*1e40*/  IADD3 R6, -R6, RZ, RZ ;  /* 0x000000ff06067210 */ /* 0x000fe20007ffe1ff */
[----:B------:R-:W-:Y:S02]  /*1e50*/  IMAD.MOV R9, RZ, RZ, -R9 ;  /* 0x000000ffff097224 */ /* 0x000fe400078e0a09 */
[----:B------:R-:W-:Y:S01]  /*1e60*/  @!P5 IADD3 R73, R73, -R0, RZ ;  /* 0x800000004949d210 */ /* 0x000fe20007ffe0ff */
[----:B------:R-:W-:Y:S01]  /*1e70*/  IMAD.MOV.U32 R61, RZ, RZ, R7 ;  /* 0x000000ffff3d7224 */ /* 0x000fe200078e0007 */
[C---:B------:R-:W-:Y:S01]  /*1e80*/  ISETP.GT.U32.AND P5, PT, R0.reuse, R71, PT ;  /* 0x000000470000720c */ /* 0x040fe20003fa4070 */
[----:B------:R-:W-:Y:S01]  /*1e90*/  IMAD.HI.U32 R2, R3, R8, RZ ;  /* 0x0000000803027227 */ /* 0x000fe200078e00ff */
[----:B------:R-:W-:Y:S01]  /*1ea0*/  IABS R20, R16 ;  /* 0x0000001000147213 */ /* 0x000fe20000000000 */
[----:B------:R1:W-:Y:S02]  /*1eb0*/  STL.64 [R1+0xc08], R16 ;  /* 0x000c081001007387 */ /* 0x0003e40000100a00 */
[----:B------:R-:W-:Y:S01]  /*1ec0*/  @!P3 IMAD.IADD R75, R75, 0x1, -R0 ;  /* 0x000000014b4bb824 */ /* 0x000fe200078e0a00 */
[----:B------:R-:W-:Y:S01]  /*1ed0*/  @!P1 IADD3 R77, R77, -R0, RZ ;  /* 0x800000004d4d9210 */ /* 0x000fe20007ffe0ff */
[C---:B------:R-:W-:Y:S01]  /*1ee0*/  IMAD R79, R0.reuse, R9, R79 ;  /* 0x00000009004f7224 */ /* 0x040fe200078e024f */
[C---:B------:R-:W-:Y:S01]  /*1ef0*/  ISETP.GT.U32.AND P3, PT, R0.reuse, R73, PT ;  /* 0x000000490000720c */ /* 0x040fe20003f64070 */
[----:B------:R-:W-:Y:S01]  /*1f00*/  @!P4 IMAD.MOV R61, RZ, RZ, -R61 ;  /* 0x000000ffff3dc224 */ /* 0x000fe200078e0a3d */
[C---:B------:R-:W-:Y:S01]  /*1f10*/  ISETP.GT.U32.AND P1, PT, R0.reuse, R75, PT ;  /* 0x0000004b0000720c */ /* 0x040fe20003f24070 */
[----:B------:R-:W-:Y:S01]  /*1f20*/  IMAD.MOV R9, RZ, RZ, -R2 ;  /* 0x000000ffff097224 */ /* 0x000fe200078e0a02 */
[----:B------:R-:W-:Y:S01]  /*1f30*/  ISETP.GT.U32.AND P4, PT, R0, R77, PT ;  /* 0x0000004d0000720c */ /* 0x000fe20003f84070 */
[----:B------:R-:W-:-:S04]  /*1f40*/  IMAD.HI.U32 R2, R3, R19, RZ ;  /* 0x0000001303027227 */ /* 0x000fc800078e00ff */
[----:B------:R-:W-:Y:S02]  /*1f50*/  IMAD R81, R0, R6, R81 ;  /* 0x0000000600517224 */ /* 0x000fe400078e0251 */
[----:B------:R-:W-:-:S04]  /*1f60*/  IMAD.HI.U32 R6, R3, R20, RZ ;  /* 0x0000001403067227 */ /* 0x000fc800078e00ff */
[----:B------:R-:W-:Y:S01]  /*1f70*/  @!P5 IMAD.IADD R71, R71, 0x1, -R0 ;  /* 0x000000014747d824 */ /* 0x000fe200078e0a00 */
[----:B------:R-:W-:Y:S01]  /*1f80*/  ISETP.GT.U32.AND P5, PT, R0, R79, PT ;  /* 0x0000004f0000720c */ /* 0x000fe20003fa4070 */
[----:B------:R-:W-:Y:S01]  /*1f90*/  IMAD.MOV R2, RZ, RZ, -R2 ;  /* 0x000000ffff027224 */ /* 0x000fe200078e0a02 */
[----:B------:R-:W-:Y:S01]  /*1fa0*/  IADD3 R21, -R6, RZ, RZ ;  /* 0x000000ff06157210 */ /* 0x000fe20007ffe1ff */
[----:B------:R-:W-:Y:S01]  /*1fb0*/  VIADD R15, R13, 0x180 ;  /* 0x000001800d0f7836 */ /* 0x000fe20000000000 */
[----:B------:R-:W-:Y:S01]  /*1fc0*/  @!P4 IADD3 R77, R77, -R0, RZ ;  /* 0x800000004d4dc210 */ /* 0x000fe20007ffe0ff */
[C---:B------:R-:W-:Y:S02]  /*1fd0*/  IMAD R7, R4.reuse, R9, R8 ;  /* 0x0000000904077224 */ /* 0x040fe400078e0208 */
[----:B------:R-:W-:Y:S01]  /*1fe0*/  IMAD R9, R4, R2, R19 ;  /* 0x0000000204097224 */ /* 0x000fe200078e0213 */
[----:B------:R-:W-:Y:S01]  /*1ff0*/  IABS R22, R15 ;  /* 0x0000000f00167213 */ /* 0x000fe20000000000 */
[----:B------:R-:W-:Y:S01]  /*2000*/  @!P3 IMAD.IADD R73, R73, 0x1, -R0 ;  /* 0x000000014949b824 */ /* 0x000fe200078e0a00 */
[----:B------:R-:W-:Y:S01]  /*2010*/  ISETP.GT.U32.AND P3, PT, R0, R81, PT ;  /* 0x000000510000720c */ /* 0x000fe20003f64070 */
[C---:B------:R-:W-:Y:S01]  /*2020*/  IMAD R19, R4.reuse, R21, R20 ;  /* 0x0000001504137224 */ /* 0x040fe200078e0214 */
[C---:B------:R-:W-:Y:S01]  /*2030*/  ISETP.GT.U32.AND P4, PT, R4.reuse, R9, PT ;  /* 0x000000090400720c */ /* 0x040fe20003f84070 */
[----:B------:R-:W-:Y:S01]  /*2040*/  @!P1 IMAD.IADD R75, R75, 0x1, -R0 ;  /* 0x000000014b4b9824 */ /* 0x000fe200078e0a00 */
[----:B------:R-:W-:Y:S01]  /*2050*/  ISETP.GT.U32.AND P1, PT, R4, R7, PT ;  /* 0x000000070400720c */ /* 0x000fe20003f24070 */
[----:B------:R-:W-:-:S04]  /*2060*/  IMAD.HI.U32 R3, R3, R22, RZ ;  /* 0x0000001603037227 */ /* 0x000fc800078e00ff */
[--C-:B------:R-:W-:Y:S01]  /*2070*/  @!P5 IMAD.IADD R79, R79, 0x1, -R0.reuse ;  /* 0x000000014f4fd824 */ /* 0x100fe200078e0a00 */
[C---:B------:R-:W-:Y:S01]  /*2080*/  ISETP.GT.U32.AND P5, PT, R4.reuse, R19, PT ;  /* 0x000000130400720c */ /* 0x040fe20003fa4070 */
[----:B------:R-:W-:Y:S02]  /*2090*/  IMAD.MOV R3, RZ, RZ, -R3 ;  /* 0x000000ffff037224 */ /* 0x000fe400078e0a03 */
[----:B------:R-:W-:Y:S02]  /*20a0*/  @!P3 IMAD.IADD R81, R81, 0x1, -R0 ;  /* 0x000000015151b824 */ /* 0x000fe400078e0a00 */
[----:B------:R-:W-:Y:S02]  /*20b0*/  IMAD R21, R4, R3, R22 ;  /* 0x0000000304157224 */ /* 0x000fe400078e0216 */
[--C-:B------:R-:W-:Y:S01]  /*20c0*/  @!P1 IMAD.IADD R7, R7, 0x1, -R4.reuse ;  /* 0x0000000107079824 */ /* 0x100fe200078e0a04 */
[----:B------:R-:W-:Y:S01]  /*20d0*/  ISETP.GT.U32.AND P1, PT, R0, R79, PT ;  /* 0x0000004f0000720c */ /* 0x000fe20003f24070 */
[----:B------:R-:W-:Y:S01]  /*20e0*/  @!P4 IMAD.IADD R9, R9, 0x1, -R4 ;  /* 0x000000010909c824 */ /* 0x000fe200078e0a04 */
[C---:B------:R-:W-:Y:S01]  /*20f0*/  ISETP.GT.U32.AND P3, PT, R4.reuse, R21, PT ;  /* 0x000000150400720c */ /* 0x040fe20003f64070 */
[----:B------:R-:W-:Y:S01]  /*2100*/  IMAD.MOV.U32 R63, RZ, RZ, R11 ;  /* 0x000000ffff3f7224 */ /* 0x000fe200078e000b */
[----:B------:R-:W-:Y:S01]  /*2110*/  ISETP.GT.U32.AND P4, PT, R4, R7, PT ;  /* 0x000000070400720c */ /* 0x000fe20003f84070 */
[----:B------:R-:W-:Y:S01]  /*2120*/  @!P2 IMAD.MOV R65, RZ, RZ, -R65 ;  /* 0x000000ffff41a224 */ /* 0x000fe200078e0a41 */
[----:B------:R-:W-:Y:S01]  /*2130*/  @!P5 IADD3 R19, R19, -R4, RZ ;  /* 0x800000041313d210 */ /* 0x000fe20007ffe0ff */
[----:B------:R-:W-:Y:S01]  /*2140*/  @!P0 IMAD.MOV R67, RZ, RZ, -R67 ;  /* 0x000000ffff438224 */ /* 0x000fe200078e0a43 */
[----:B------:R-:W-:Y:S01]  /*2150*/  ISETP.GT.U32.AND P2, PT, R0, R81, PT ;  /* 0x000000510000720c */ /* 0x000fe20003f44070 */
[----:B------:R-:W2:Y:S01]  /*2160*/  LDC.64 R2, c[0x0][0x238] ;  /* 0x00008e00ff027b82 */ /* 0x000ea20000000a00 */
[----:B------:R-:W-:-:S02]  /*2170*/  ISETP.GT.U32.AND P5, PT, R4, R9, PT ;  /* 0x000000090400720c */ /* 0x000fc40003fa4070 */
[----:B------:R-:W-:Y:S02]  /*2180*/  @!P6 IADD3 R63, -R63, RZ, RZ ;  /* 0x000000ff3f3fe210 */ /* 0x000fe40007ffe1ff */
[----:B------:R-:W-:Y:S01]  /*2190*/  ISETP.GE.AND P6, PT, R26, RZ, PT ;  /* 0x000000ff1a00720c */ /* 0x000fe20003fc6270 */
[--C-:B------:R-:W-:Y:S01]  /*21a0*/  @!P3 IMAD.IADD R21, R21, 0x1, -R4.reuse ;  /* 0x000000011515b824 */ /* 0x100fe200078e0a04 */
[----:B------:R-:W-:Y:S01]  /*21b0*/  ISETP.GT.U32.AND P0, PT, R4, R19, PT ;  /* 0x000000130400720c */ /* 0x000fe20003f04070 */
[----:B------:R-:W-:Y:S01]  /*21c0*/  @!P4 IMAD.IADD R7, R7, 0x1, -R4 ;  /* 0x000000010707c824 */ /* 0x000fe200078e0a04 */
[----:B------:R-:W-:Y:S02]  /*21d0*/  @!P1 IADD3 R79, R79, -R0, RZ ;  /* 0x800000004f4f9210 */ /* 0x000fe40007ffe0ff */
[----:B------:R-:W-:Y:S01]  /*21e0*/  ISETP.GE.AND P4, PT, R34, RZ, PT ;  /* 0x000000ff2200720c */ /* 0x000fe20003f86270 */
[----:B------:R-:W-:Y:S01]  /*21f0*/  @!P2 IMAD.IADD R81, R81, 0x1, -R0 ;  /* 0x000000015151a824 */ /* 0x000fe200078e0a00 */
[----:B------:R-:W-:Y:S01]  /*2200*/  ISETP.GE.AND P2, PT, R32, RZ, PT ;  /* 0x000000ff2000720c */ /* 0x000fe20003f46270 */
[----:B------:R-:W-:Y:S01]  /*2210*/  @!P5 IMAD.IADD R9, R9, 0x1, -R4 ;  /* 0x000000010909d824 */ /* 0x000fe200078e0a04 */
[----:B------:R-:W-:-:S02]  /*2220*/  ISETP.GE.AND P5, PT, R36, RZ, PT ;  /* 0x000000ff2400720c */ /* 0x000fc40003fa6270 */
[----:B------:R-:W-:Y:S01]  /*2230*/  ISETP.GE.AND P1, PT, R30, RZ, PT ;  /* 0x000000ff1e00720c */ /* 0x000fe20003f26270 */
[----:B------:R-:W-:Y:S01]  /*2240*/  @!P6 IMAD.MOV R69, RZ, RZ, -R69 ;  /* 0x000000ffff45e224 */ /* 0x000fe200078e0a45 */
[----:B------:R-:W-:Y:S02]  /*2250*/  ISETP.GT.U32.AND P3, PT, R4, R21, PT ;  /* 0x000000150400720c */ /* 0x000fe40003f64070 */
[----:B------:R-:W-:Y:S02]  /*2260*/  @!P0 IADD3 R19, R19, -R4, RZ ;  /* 0x8000000413138210 */ /* 0x000fe40007ffe0ff */
[----:B------:R-:W-:Y:S01]  /*2270*/  ISETP.GE.AND P6, PT, R28, RZ, PT ;  /* 0x000000ff1c00720c */ /* 0x000fe20003fc6270 */
[----:B------:R-:W-:Y:S01]  /*2280*/  @!P4 IMAD.MOV R77, RZ, RZ, -R77 ;  /* 0x000000ffff4dc224 */ /* 0x000fe200078e0a4d */
[----:B------:R-:W-:Y:S01]  /*2290*/  ISETP.GE.AND P0, PT, R24, RZ, PT ;  /* 0x000000ff1800720c */ /* 0x000fe20003f06270 */
[----:B--2---:R-:W-:Y:S01]  /*22a0*/  IMAD R100, R2, 0x2a, RZ ;  /* 0x0000002a02647824 */ /* 0x004fe200078e02ff */
[----:B------:R-:W-:Y:S01]  /*22b0*/  @!P2 IADD3 R75, -R75, RZ, RZ ;  /* 0x000000ff4b4ba210 */ /* 0x000fe20007ffe1ff */
[----:B------:R-:W-:Y:S01]  /*22c0*/  @!P5 IMAD.MOV R79, RZ, RZ, -R79 ;  /* 0x000000ffff4fd224 */ /* 0x000fe200078e0a4f */
[----:B------:R-:W-:Y:S01]  /*22d0*/  LOP3.LUT R11, R42, 0x3f, RZ, 0xc0, !PT ;  /* 0x0000003f2a0b7812 */ /* 0x000fe200078ec0ff */
[----:B------:R-:W-:Y:S01]  /*22e0*/  @!P1 IMAD.MOV R73, RZ, RZ, -R73 ;  /* 0x000000ffff499224 */ /* 0x000fe200078e0a49 */
[----:B------:R-:W-:Y:S01]  /*22f0*/  ISETP.GE.AND P2, PT, R17, RZ, PT ;  /* 0x000000ff1100720c */ /* 0x000fe20003f46270 */
[----:B------:R-:W-:Y:S01]  /*2300*/  @!P3 IMAD.IADD R21, R21, 0x1, -R4 ;  /* 0x000000011515b824 */ /* 0x000fe200078e0a04 */
[----:B------:R-:W-:Y:S01]  /*2310*/  ISETP.GE.AND P4, PT, R16, RZ, PT ;  /* 0x000000ff1000720c */ /* 0x000fe20003f86270 */
[----:B------:R-:W-:Y:S01]  /*2320*/  IMAD R3, R11, R3, RZ ;  /* 0x000000030b037224 */ /* 0x000fe200078e02ff */
[----:B------:R-:W-:Y:S01]  /*2330*/  ISETP.GE.AND P5, PT, R15, RZ, PT ;  /* 0x000000ff0f00720c */ /* 0x000fe20003fa6270 */
[----:B------:R-:W-:Y:S01]  /*2340*/  @!P6 IMAD.MOV R71, RZ, RZ, -R71 ;  /* 0x000000ffff47e224 */ /* 0x000fe200078e0a47 */
[----:B------:R-:W-:Y:S01]  /*2350*/  ISETP.GE.AND P1, PT, R13, RZ, PT ;  /* 0x000000ff0d00720c */ /* 0x000fe20003f26270 */
[----:B------:R-:W-:Y:S01]  /*2360*/  @!P0 IMAD.MOV R81, RZ, RZ, -R81 ;  /* 0x000000ffff518224 */ /* 0x000fe200078e0a51 */
[----:B------:R-:W-:Y:S01]  /*2370*/  ISETP.NE.AND P3, PT, R40, RZ, PT ;  /* 0x000000ff2800720c */ /* 0x000fe20003f65270 */
[C---:B------:R-:W-:Y:S01]  /*2380*/  IMAD R106, R2.reuse, 0x2b, RZ ;  /* 0x0000002b026a7824 */ /* 0x040fe200078e02ff */
[----:B------:R-:W-:Y:S01]  /*2390*/  LOP3.LUT R0, RZ, R40, RZ, 0x33, !PT ;  /* 0x00000028ff007212 */ /* 0x000fe200078e33ff */
[----:B------:R-:W-:Y:S01]  /*23a0*/  IMAD R122, R2, 0x2d, RZ ;  /* 0x0000002d027a7824 */ /* 0x000fe200078e02ff */
[----:B------:R-:W-:Y:S01]  /*23b0*/  ISETP.NE.AND P0, PT, R38, RZ, PT ;  /* 0x000000ff2600720c */ /* 0x000fe20003f05270 */
[----:B------:R-:W-:Y:S01]  /*23c0*/  @!P2 IMAD.MOV R9, RZ, RZ, -R9 ;  /* 0x000000ffff09a224 */ /* 0x000fe200078e0a09 */
[C---:B------:R-:W-:Y:S01]  /*23d0*/  SEL R28, R0.reuse, R35, !P3 ;  /* 0x00000023001c7207 */ /* 0x040fe20005800000 */
[----:B------:R-:W-:Y:S01]  /*23e0*/  @!P4 IMAD.MOV R19, RZ, RZ, -R19 ;  /* 0x000000ffff13c224 */ /* 0x000fe200078e0a13 */
[C---:B------:R-:W-:Y:S01]  /*23f0*/  SEL R4, R0.reuse, R25, !P3 ;  /* 0x0000001900047207 */ /* 0x040fe20005800000 */
[----:B------:R-:W-:Y:S01]  /*2400*/  @!P5 IMAD.MOV R21, RZ, RZ, -R21 ;  /* 0x000000ffff15d224 */ /* 0x000fe200078e0a15 */
[----:B------:R-:W-:Y:S01]  /*2410*/  SEL R35, R0, R49, !P3 ;  /* 0x0000003100237207 */ /* 0x000fe20005800000 */
[----:B------:R-:W-:Y:S01]  /*2420*/  IMAD R128, R2, 0x2e, RZ ;  /* 0x0000002e02807824 */ /* 0x000fe200078e02ff */
[----:B------:R-:W-:Y:S01]  /*2430*/  SEL R48, R0, R59, !P3 ;  /* 0x0000003b00307207 */ /* 0x000fe20005800000 */
[----:B------:R-:W-:Y:S01]  /*2440*/  IMAD R136, R2, 0x2f, RZ ;  /* 0x0000002f02887824 */ /* 0x000fe200078e02ff */
[C---:B------:R-:W-:Y:S01]  /*2450*/  SEL R25, R0.reuse, R31, !P3 ;  /* 0x0000001f00197207 */ /* 0x040fe20005800000 */
[----:B------:R-:W-:Y:S01]  /*2460*/  IMAD R35, R35, UR6, RZ ;  /* 0x0000000623237c24 */ /* 0x000fe2000f8e02ff */
[----:B------:R-:W-:Y:S01]  /*2470*/  SEL R32, R0, R43, !P3 ;  /* 0x0000002b00207207 */ /* 0x000fe20005800000 */
[----:B------:R-:W-:Y:S01]  /*2480*/  IMAD R48, R48, UR11, RZ ;  /* 0x0000000b30307c24 */ /* 0x000fe2000f8e02ff */
[----:B------:R-:W-:Y:S01]  /*2490*/  SEL R34, R0, R47, !P3 ;  /* 0x0000002f00227207 */ /* 0x000fe20005800000 */
[----:B------:R-:W-:Y:S01]  /*24a0*/  IMAD R148, R2, 0x30, RZ ;  /* 0x0000003002947824 */ /* 0x000fe200078e02ff */
[----:B------:R-:W-:Y:S01]  /*24b0*/  SEL R49, R0, R61, !P3 ;  /* 0x0000003d00317207 */ /* 0x000fe20005800000 */
[----:B------:R-:W-:Y:S01]  /*24c0*/  IMAD R154, R2, 0x31, RZ ;  /* 0x00000031029a7824 */ /* 0x000fe200078e02ff */
[----:B------:R-:W-:Y:S01]  /*24d0*/  SEL R59, R0, R63, !P3 ;  /* 0x0000003f003b7207 */ /* 0x000fe20005800000 */
[----:B------:R-:W-:Y:S01]  /*24e0*/  IMAD R160, R2, 0x32, RZ ;  /* 0x0000003202a07824 */ /* 0x000fe200078e02ff */
[C---:B------:R-:W-:Y:S01]  /*24f0*/  SEL R18, R0.reuse, R18, !P3 ;  /* 0x0000001200127207 */ /* 0x040fe20005800000 */
[----:B------:R-:W-:Y:S01]  /*2500*/  IMAD R49, R49, UR12, RZ ;  /* 0x0000000c31317c24 */ /* 0x000fe2000f8e02ff */
[C---:B------:R-:W-:Y:S01]  /*2510*/  SEL R23, R0.reuse, R23, !P3 ;  /* 0x0000001700177207 */ /* 0x040fe20005800000 */
[----:B------:R-:W-:Y:S01]  /*2520*/  IMAD R59, R59, UR13, RZ ;  /* 0x0000000d3b3b7c24 */ /* 0x000fe2000f8e02ff */
[C---:B------:R-:W-:Y:S01]  /*2530*/  SEL R27, R0.reuse, R27, !P3 ;  /* 0x0000001b001b7207 */ /* 0x040fe20005800000 */
[----:B------:R-:W-:Y:S01]  /*2540*/  UMOV UR12, 0x400 ;  /* 0x00000400000c7882 */ /* 0x000fe20000000000 */
[----:B------:R-:W-:Y:S01]  /*2550*/  SEL R29, R0, R29, !P3 ;  /* 0x0000001d001d7207 */ /* 0x000fe20005800000 */
[----:B------:R-:W-:Y:S01]  /*2560*/  IMAD R168, R2, 0x33, RZ ;  /* 0x0000003302a87824 */ /* 0x000fe200078e02ff */
        /* <DEDUP_REMOVED lines=17> */
[----:B------:R-:W-:Y:S01]  /*2680*/  ULDC.64 UR6, c[0x0][0x210] ;  /* 0x0000840000067ab9 */ /* 0x000fe20000000a00 */
[----:B------:R-:W-:Y:S01]  /*2690*/  SEL R61, R0, R65, !P3 ;  /* 0x00000041003d7207 */ /* 0x000fe20005800000 */
[----:B------:R-:W-:Y:S01]  /*26a0*/  IMAD R46, R46, UR9, RZ ;  /* 0x000000092e2e7c24 */ /* 0x000fe2000f8e02ff */
[C---:B------:R-:W-:Y:S01]  /*26b0*/  SEL R62, R0.reuse, R67, !P3 ;  /* 0x00000043003e7207 */ /* 0x040fe20005800000 */
[----:B------:R-:W-:Y:S01]  /*26c0*/  IMAD R47, R47, UR10, RZ ;  /* 0x0000000a2f2f7c24 */ /* 0x000fe2000f8e02ff */
[C---:B------:R-:W-:Y:S01]  /*26d0*/  SEL R63, R0.reuse, R69, !P3 ;  /* 0x00000045003f7207 */ /* 0x040fe20005800000 */
[----:B------:R-:W-:Y:S01]  /*26e0*/  IMAD R61, R61, UR14, RZ ;  /* 0x0000000e3d3d7c24 */ /* 0x000fe2000f8e02ff */
[----:B------:R-:W-:Y:S01]  /*26f0*/  SEL R71, R0, R71, !P3 ;  /* 0x0000004700477207 */ /* 0x000fe20005800000 */
[----:B------:R-:W-:Y:S01]  /*2700*/  IMAD R62, R62, UR15, RZ ;  /* 0x0000000f3e3e7c24 */ /* 0x000fe2000f8e02ff */
[C---:B------:R-:W-:Y:S01]  /*2710*/  SEL R73, R0.reuse, R73, !P3 ;  /* 0x0000004900497207 */ /* 0x040fe20005800000 */
[----:B------:R-:W-:Y:S01]  /*2720*/  IMAD R63, R63, UR16, RZ ;  /* 0x000000103f3f7c24 */ /* 0x000fe2000f8e02ff */
[C---:B------:R-:W-:Y:S01]  /*2730*/  SEL R78, R0.reuse, R75, !P3 ;  /* 0x0000004b004e7207 */ /* 0x040fe20005800000 */
[----:B------:R-:W-:Y:S01]  /*2740*/  IMAD R75, R71, UR17, RZ ;  /* 0x00000011474b7c24 */ /* 0x000fe2000f8e02ff */
[C---:B------:R-:W-:Y:S01]  /*2750*/  SEL R6, R0.reuse, R77, !P3 ;  /* 0x0000004d00067207 */ /* 0x040fe20005800000 */
[----:B------:R-:W-:Y:S01]  /*2760*/  IMAD R77, R73, UR18, RZ ;  /* 0x00000012494d7c24 */ /* 0x000fe2000f8e02ff */
[----:B------:R-:W-:Y:S01]  /*2770*/  SEL R80, R0, R79, !P3 ;  /* 0x0000004f00507207 */ /* 0x000fe20005800000 */
[----:B------:R-:W-:Y:S01]  /*2780*/  IMAD R78, R78, UR19, RZ ;  /* 0x000000134e4e7c24 */ /* 0x000fe2000f8e02ff */
[----:B------:R-:W-:Y:S01]  /*2790*/  SEL R81, R0, R81, !P3 ;  /* 0x0000005100517207 */ /* 0x000fe20005800000 */
[----:B------:R-:W-:Y:S01]  /*27a0*/  IMAD R79, R6, UR20, RZ ;  /* 0x00000014064f7c24 */ /* 0x000fe2000f8e02ff */
[----:B------:R-:W-:Y:S01]  /*27b0*/  SEL R5, R0, R5, !P3 ;  /* 0x0000000500057207 */ /* 0x000fe20005800000 */
[----:B------:R-:W-:Y:S01]  /*27c0*/  IMAD R80, R80, UR21, RZ ;  /* 0x0000001550507c24 */ /* 0x000fe2000f8e02ff */
[----:B------:R-:W-:Y:S01]  /*27d0*/  LEA R76, P3, R3, UR4, 0x2 ;  /* 0x00000004034c7c11 */ /* 0x000fe2000f8610ff */
[----:B------:R-:W-:Y:S01]  /*27e0*/  ULDC UR4, c[0x0][0x240] ;  /* 0x0000900000047ab9 */ /* 0x000fe20000000800 */
[----:B------:R-:W-:Y:S01]  /*27f0*/  LOP3.LUT R0, RZ, R38, RZ, 0x33, !PT ;  /* 0x00000026ff007212 */ /* 0x000fe200078e33ff */
[----:B------:R-:W-:Y:S01]  /*2800*/  IMAD R4, R4, UR4, RZ ;  /* 0x0000000404047c24 */ /* 0x000fe2000f8e02ff */
[----:B------:R-:W-:Y:S01]  /*2810*/  @!P1 IADD3 R7, -R7, RZ, RZ ;  /* 0x000000ff07079210 */ /* 0x000fe20007ffe1ff */
[----:B------:R-:W-:Y:S01]  /*2820*/  IMAD R25, R25, UR4, RZ ;  /* 0x0000000419197c24 */ /* 0x000fe2000f8e02ff */
[----:B------:R-:W-:Y:S01]  /*2830*/  LEA.HI.X.SX32 R84, R3, UR5, 0x2, P3 ;  /* 0x0000000503547c11 */ /* 0x000fe200098f16ff */
[----:B------:R-:W-:Y:S01]  /*2840*/  IMAD R3, R23, UR4, RZ ;  /* 0x0000000417037c24 */ /* 0x000fe2000f8e02ff */
[C---:B------:R-:W-:Y:S01]  /*2850*/  SEL R83, R0.reuse, R7, !P0 ;  /* 0x0000000700537207 */ /* 0x040fe20004000000 */
[----:B------:R-:W-:Y:S01]  /*2860*/  IMAD R23, R29, UR4, RZ ;  /* 0x000000041d177c24 */ /* 0x000fe2000f8e02ff */
[----:B------:R-:W-:Y:S01]  /*2870*/  SEL R85, R0, R9, !P0 ;  /* 0x0000000900557207 */ /* 0x000fe20004000000 */
[----:B------:R-:W-:Y:S01]  /*2880*/  IMAD R28, R28, UR4, RZ ;  /* 0x000000041c1c7c24 */ /* 0x000fe2000f8e02ff */
[C---:B------:R-:W-:Y:S01]  /*2890*/  SEL R86, R0.reuse, R19, !P0 ;  /* 0x0000001300567207 */ /* 0x040fe20004000000 */
[----:B------:R-:W-:Y:S01]  /*28a0*/  IMAD R29, R37, UR4, RZ ;  /* 0x00000004251d7c24 */ /* 0x000fe2000f8e02ff */
[----:B------:R-:W-:Y:S01]  /*28b0*/  SEL R87, R0, R21, !P0 ;  /* 0x0000001500577207 */ /* 0x000fe20004000000 */
[----:B------:R-:W-:Y:S01]  /*28c0*/  IMAD R0, R18, UR4, RZ ;  /* 0x0000000412007c24 */ /* 0x000fe2000f8e02ff */
[-C--:B------:R-:W-:Y:S01]  /*28d0*/  LEA R18, P2, R3, R76.reuse, 0x2 ;  /* 0x0000004c03127211 */ /* 0x080fe200078410ff */
[----:B------:R-:W-:Y:S01]  /*28e0*/  IMAD R7, R27, UR4, RZ ;  /* 0x000000041b077c24 */ /* 0x000fe2000f8e02ff */
[-C--:B------:R-:W-:Y:S01]  /*28f0*/  LEA R8, P3, R4, R76.reuse, 0x2 ;  /* 0x0000004c04087211 */ /* 0x080fe200078610ff */
[----:B------:R-:W-:Y:S01]  /*2900*/  IMAD R30, R30, UR4, RZ ;  /* 0x000000041e1e7c24 */ /* 0x000fe2000f8e02ff */
[-C--:B------:R-:W-:Y:S01]  /*2910*/  LEA R20, P0, R0, R76.reuse, 0x2 ;  /* 0x0000004c00147211 */ /* 0x080fe200078010ff */
[----:B------:R-:W-:Y:S01]  /*2920*/  IMAD R27, R33, UR4, RZ ;  /* 0x00000004211b7c24 */ /* 0x000fe2000f8e02ff */
[-C--:B------:R-:W-:Y:S01]  /*2930*/  LEA R36, P6, R25, R76.reuse, 0x2 ;  /* 0x0000004c19247211 */ /* 0x080fe200078c10ff */
[----:B------:R-:W-:Y:S01]  /*2940*/  IMAD R33, R45, UR4, RZ ;  /* 0x000000042d217c24 */ /* 0x000fe2000f8e02ff */
[----:B------:R-:W-:Y:S01]  /*2950*/  LEA R64, P1, R28, R76, 0x2 ;  /* 0x0000004c1c407211 */ /* 0x000fe200078210ff */
[----:B------:R-:W-:Y:S01]  /*2960*/  ULDC UR5, c[0x0][0x240] ;  /* 0x0000900000057ab9 */ /* 0x000fe20000000800 */
[----:B------:R-:W-:Y:S01]  /*2970*/  LEA.HI.X.SX32 R19, R3, R84, 0x2, P2 ;  /* 0x0000005403137211 */ /* 0x000fe200010f16ff */
[----:B------:R-:W-:Y:S01]  /*2980*/  IMAD R31, R31, UR4, RZ ;  /* 0x000000041f1f7c24 */ /* 0x000fe2000f8e02ff */
[-C--:B------:R-:W-:Y:S01]  /*2990*/  LEA R24, P2, R29, R76.reuse, 0x2 ;  /* 0x0000004c1d187211 */ /* 0x080fe200078410ff */
[----:B------:R-:W-:Y:S01]  /*29a0*/  IMAD R45, R53, UR8, RZ ;  /* 0x00000008352d7c24 */ /* 0x000fe2000f8e02ff */
[----:B------:R-:W-:Y:S01]  /*29b0*/  LEA R6, P4, R7, R76, 0x2 ;  /* 0x0000004c07067211 */ /* 0x000fe200078810ff */
[----:B------:R-:W-:Y:S01]  /*29c0*/  IMAD R34, R34, UR5, RZ ;  /* 0x0000000522227c24 */ /* 0x000fe2000f8e02ff */
[-C--:B------:R-:W-:Y:S01]  /*29d0*/  LEA.HI.X.SX32 R9, R4, R84.reuse, 0x2, P3 ;  /* 0x0000005404097211 */ /* 0x080fe200018f16ff */
[----:B------:R-:W-:Y:S01]  /*29e0*/  IMAD R32, R32, UR4, RZ ;  /* 0x0000000420207c24 */ /* 0x000fe2000f8e02ff */
[----:B------:R-:W-:Y:S01]  /*29f0*/  LEA.HI.X.SX32 R21, R0, R84, 0x2, P0 ;  /* 0x0000005400157211 */ /* 0x000fe200000f16ff */
[----:B------:R-:W-:Y:S01]  /*2a00*/  IMAD R81, R81, UR22, RZ ;  /* 0x0000001651517c24 */ /* 0x000fe2000f8e02ff */
[----:B------:R-:W-:Y:S01]  /*2a10*/  LEA R38, P3, R30, R76, 0x2 ;  /* 0x0000004c1e267211 */ /* 0x000fe200078610ff */
[----:B------:R-:W2:Y:S01]  /*2a20*/  S2UR UR4, SR_CgaCtaId ;  /* 0x00000000000479c3 */ /* 0x000ea20000008800 */
[-C--:B------:R-:W-:Y:S01]  /*2a30*/  LEA.HI.X.SX32 R37, R25, R84.reuse, 0x2, P6 ;  /* 0x0000005419257211 */ /* 0x080fe200030f16ff */
[----:B------:R-:W-:Y:S01]  /*2a40*/  VIADD R0, R88, 0xfffffffe ;  /* 0xfffffffe58007836 */ /* 0x000fe20000000000 */
[----:B------:R-:W-:Y:S01]  /*2a50*/  LEA.HI.X.SX32 R65, R28, R84, 0x2, P1 ;  /* 0x000000541c417211 */ /* 0x000fe200008f16ff */
[----:B------:R-:W-:Y:S01]  /*2a60*/  ULDC UR5, c[0x0][0x234] ;  /* 0x00008d0000057ab9 */ /* 0x000fe20000000800 */
[-C--:B------:R-:W-:Y:S01]  /*2a70*/  LEA R50, P0, R27, R76.reuse, 0x2 ;  /* 0x0000004c1b327211 */ /* 0x080fe200078010ff */
[----:B------:R-:W-:Y:S01]  /*2a80*/  IMAD R5, R5, UR23, RZ ;  /* 0x0000001705057c24 */ /* 0x000fe2000f8e02ff */
[----:B------:R-:W-:Y:S01]  /*2a90*/  LEA R54, P1, R35, R76, 0x2 ;  /* 0x0000004c23367211 */ /* 0x000fe200078210ff */
[----:B------:R-:W-:Y:S01]  /*2aa0*/  VIADD R4, R90, 0xfffffffc ;  /* 0xfffffffc5a047836 */ /* 0x000fe20000000000 */
[----:B------:R-:W-:Y:S01]  /*2ab0*/  LEA.HI.X.SX32 R25, R29, R84, 0x2, P2 ;  /* 0x000000541d197211 */ /* 0x000fe200010f16ff */
[----:B------:R-:W4:Y:S01]  /*2ac0*/  LDC R90, c[0x0][0x230] ;  /* 0x00008c00ff5a7b82 */ /* 0x000f220000000800 */
[-C--:B------:R-:W-:Y:S01]  /*2ad0*/  LEA R26, P6, R33, R76.reuse, 0x2 ;  /* 0x0000004c211a7211 */ /* 0x080fe200078c10ff */
[----:B------:R-:W-:Y:S01]  /*2ae0*/  VIADD R3, R89, 0xfffffffd ;  /* 0xfffffffd59037836 */ /* 0x000fe20000000000 */
[----:B------:R-:W-:Y:S01]  /*2af0*/  LEA R68, P2, R43, R76, 0x2 ;  /* 0x0000004c2b447211 */ /* 0x000fe200078410ff */
[----:B------:R-:W-:Y:S01]  /*2b00*/  ULDC.64 UR16, c[0x0][0x208] ;  /* 0x0000820000107ab9 */ /* 0x000fe20000000a00 */
[----:B------:R-:W-:Y:S01]  /*2b10*/  LEA.HI.X.SX32 R7, R7, R84, 0x2, P4 ;  /* 0x0000005407077211 */ /* 0x000fe200020f16ff */
[----:B------:R-:W-:Y:S01]  /*2b20*/  IMAD R236, R2, 0x3b, RZ ;  /* 0x0000003b02ec7824 */ /* 0x000fe200078e02ff */
[----:B------:R-:W-:-:S02]  /*2b30*/  LEA R22, P5, R23, R76, 0x2 ;  /* 0x0000004c17167211 */ /* 0x000fc400078a10ff */
[----:B------:R-:W-:Y:S02]  /*2b40*/  LEA R52, P4, R31, R76, 0x2 ;  /* 0x0000004c1f347211 */ /* 0x000fe400078810ff */
[-C--:B------:R-:W-:Y:S02]  /*2b50*/  LEA.HI.X.SX32 R39, R30, R84.reuse, 0x2, P3 ;  /* 0x000000541e277211 */ /* 0x080fe400018f16ff */
[----:B------:R-:W-:Y:S01]  /*2b60*/  LEA.HI.X.SX32 R51, R27, R84, 0x2, P0 ;  /* 0x000000541b337211 */ /* 0x000fe200000f16ff */
[----:B--2---:R-:W-:Y:S01]  /*2b70*/  ULEA UR12, UR4, UR12, 0x18 ;  /* 0x0000000c040c7291 */ /* 0x004fe2000f8ec03f */
[----:B------:R-:W-:Y:S02]  /*2b80*/  LEA R28, P3, R45, R76, 0x2 ;  /* 0x0000004c2d1c7211 */ /* 0x000fe400078610ff */
[----:B------:R-:W-:Y:S01]  /*2b90*/  LEA.HI.X.SX32 R55, R35, R84, 0x2, P1 ;  /* 0x0000005423377211 */ /* 0x000fe200008f16ff */
[----:B------:R-:W-:Y:S01]  /*2ba0*/  ULDC UR4, c[0x0][0x230] ;  /* 0x00008c0000047ab9 */ /* 0x000fe20000000800 */
[----:B------:R-:W-:Y:S01]  /*2bb0*/  LEA R40, P0, R34, R76, 0x2 ;  /* 0x0000004c22287211 */ /* 0x000fe200078010ff */
[----:B------:R-:W-:Y:S01]  /*2bc0*/  VIADD R243, R243, UR12 ;  /* 0x0000000cf3f37c36 */ /* 0x000fe20008000000 */
[----:B------:R-:W-:Y:S01]  /*2bd0*/  LEA.HI.X.SX32 R27, R33, R84, 0x2, P6 ;  /* 0x00000054211b7211 */ /* 0x000fe200030f16ff */
[----:B------:R-:W-:Y:S01]  /*2be0*/  VIADD R245, R245, UR12 ;  /* 0x0000000cf5f57c36 */ /* 0x000fe20008000000 */
[----:B------:R-:W-:Y:S01]  /*2bf0*/  LEA R44, P1, R59, R76, 0x2 ;  /* 0x0000004c3b2c7211 */ /* 0x000fe200078210ff */
[----:B------:R-:W-:Y:S01]  /*2c00*/  VIADD R246, R246, UR12 ;  /* 0x0000000cf6f67c36 */ /* 0x000fe20008000000 */
[----:B------:R-:W-:Y:S01]  /*2c10*/  LEA.HI.X.SX32 R69, R43, R84, 0x2, P2 ;  /* 0x000000542b457211 */ /* 0x000fe200010f16ff */
[----:B------:R-:W-:Y:S01]  /*2c20*/  VIADD R248, R248, UR12 ;  /* 0x0000000cf8f87c36 */ /* 0x000fe20008000000 */
[-C--:B------:R-:W-:Y:S01]  /*2c30*/  LEA R70, P6, R48, R76.reuse, 0x2 ;  /* 0x0000004c30467211 */ /* 0x080fe200078c10ff */
[----:B------:R-:W-:Y:S01]  /*2c40*/  VIADD R249, R249, UR12 ;  /* 0x0000000cf9f97c36 */ /* 0x000fe20008000000 */
[----:B------:R-:W-:Y:S01]  /*2c50*/  LEA R58, P2, R61, R76, 0x2 ;  /* 0x0000004c3d3a7211 */ /* 0x000fe200078410ff */
[----:B------:R-:W-:Y:S01]  /*2c60*/  VIADD R242, R242, UR12 ;  /* 0x0000000cf2f27c36 */ /* 0x000fe20008000000 */
[----:B------:R-:W-:-:S02]  /*2c70*/  LEA.HI.X.SX32 R23, R23, R84, 0x2, P5 ;  /* 0x0000005417177211 */ /* 0x000fc400028f16ff */
[----:B------:R-:W-:Y:S02]  /*2c80*/  LEA.HI.X.SX32 R53, R31, R84, 0x2, P4 ;  /* 0x000000541f357211 */ /* 0x000fe400020f16ff */
[-C--:B------:R-:W-:Y:S02]  /*2c90*/  LEA R66, P5, R32, R76.reuse, 0x2 ;  /* 0x0000004c20427211 */ /* 0x080fe400078a10ff */
[----:B------:R-:W-:Y:S02]  /*2ca0*/  LEA R42, P4, R46, R76, 0x2 ;  /* 0x0000004c2e2a7211 */ /* 0x000fe400078810ff */
[-C--:B------:R-:W-:Y:S02]  /*2cb0*/  LEA.HI.X.SX32 R29, R45, R84.reuse, 0x2, P3 ;  /* 0x000000542d1d7211 */ /* 0x080fe400018f16ff */
[----:B------:R-:W-:Y:S02]  /*2cc0*/  LEA.HI.X.SX32 R41, R34, R84, 0x2, P0 ;  /* 0x0000005422297211 */ /* 0x000fe400000f16ff */
[----:B------:R-:W-:-:S02]  /*2cd0*/  LEA R72, P3, R62, R76, 0x2 ;  /* 0x0000004c3e487211 */ /* 0x000fc400078610ff */
[----:B------:R-:W-:Y:S02]  /*2ce0*/  LEA.HI.X.SX32 R45, R59, R84, 0x2, P1 ;  /* 0x000000543b2d7211 */ /* 0x000fe400008f16ff */
[----:B------:R-:W-:Y:S02]  /*2cf0*/  LEA R30, P0, R49, R76, 0x2 ;  /* 0x0000004c311e7211 */ /* 0x000fe400078010ff */
[-C--:B------:R-:W-:Y:S02]  /*2d00*/  LEA.HI.X.SX32 R71, R48, R84.reuse, 0x2, P6 ;  /* 0x0000005430477211 */ /* 0x080fe400030f16ff */
[----:B------:R-:W-:Y:S02]  /*2d10*/  LEA.HI.X.SX32 R59, R61, R84, 0x2, P2 ;  /* 0x000000543d3b7211 */ /* 0x000fe400010f16ff */
[----:B------:R-:W-:Y:S02]  /*2d20*/  LEA R48, P2, R80, R76, 0x2 ;  /* 0x0000004c50307211 */ /* 0x000fe400078410ff */
[----:B------:R-:W-:-:S02]  /*2d30*/  LEA.HI.X.SX32 R67, R32, R84, 0x2, P5 ;  /* 0x0000005420437211 */ /* 0x000fc400028f16ff */
[----:B------:R-:W-:Y:S02]  /*2d40*/  LEA.HI.X.SX32 R43, R46, R84, 0x2, P4 ;  /* 0x000000542e2b7211 */ /* 0x000fe400020f16ff */
[----:B------:R-:W-:Y:S02]  /*2d50*/  LEA R32, P4, R63, R76, 0x2 ;  /* 0x0000004c3f207211 */ /* 0x000fe400078810ff */
[----:B------:R-:W-:Y:S02]  /*2d60*/  LEA.HI.X.SX32 R73, R62, R84, 0x2, P3 ;  /* 0x000000543e497211 */ /* 0x000fe400018f16ff */
[----:B------:R-:W-:Y:S02]  /*2d70*/  LEA R56, P5, R47, R76, 0x2 ;  /* 0x0000004c2f387211 */ /* 0x000fe400078a10ff */
[----:B------:R-:W-:Y:S02]  /*2d80*/  LEA.HI.X.SX32 R31, R49, R84, 0x2, P0 ;  /* 0x00000054311f7211 */ /* 0x000fe400000f16ff */
[----:B------:R-:W-:-:S02]  /*2d90*/  LEA R62, P3, R81, R76, 0x2 ;  /* 0x0000004c513e7211 */ /* 0x000fc400078610ff */
[-C--:B------:R-:W-:Y:S01]  /*2da0*/  LEA.HI.X.SX32 R49, R80, R84.reuse, 0x2, P2 ;  /* 0x0000005450317211 */ /* 0x080fe200010f16ff */
[----:B---3--:R-:W-:Y:S01]  /*2db0*/  VIADD R80, R92, 0xffffffde ;  /* 0xffffffde5c507836 */ /* 0x008fe20000000000 */
[----:B------:R-:W-:Y:S02]  /*2dc0*/  ISETP.GE.U32.AND P2, PT, R82, 0x7fffffc0, PT ;  /* 0x7fffffc05200780c */ /* 0x000fe40003f46070 */
[-C--:B------:R-:W-:Y:S01]  /*2dd0*/  LEA.HI.X.SX32 R33, R63, R84.reuse, 0x2, P4 ;  /* 0x000000543f217211 */ /* 0x080fe200020f16ff */
[----:B------:R-:W2:Y:S01]  /*2de0*/  LDC R82, c[0x0][0x230] ;  /* 0x00008c00ff527b82 */ /* 0x000ea20000000800 */
[-C--:B------:R-:W-:Y:S02]  /*2df0*/  LEA.HI.X.SX32 R57, R47, R84.reuse, 0x2, P5 ;  /* 0x000000542f397211 */ /* 0x080fe400028f16ff */
[----:B------:R-:W-:Y:S02]  /*2e00*/  LEA.HI.X.SX32 R63, R81, R84, 0x2, P3 ;  /* 0x00000054513f7211 */ /* 0x000fe400018f16ff */
[----:B------:R-:W-:-:S02]  /*2e10*/  LEA R46, P5, R75, R76, 0x2 ;  /* 0x0000004c4b2e7211 */ /* 0x000fc400078a10ff */
[----:B------:R-:W-:Y:S01]  /*2e20*/  ISETP.GE.U32.AND P3, PT, R0, 0x7fffffbf, PT ;  /* 0x7fffffbf0000780c */ /* 0x000fe20003f66070 */
[----:B------:R-:W-:Y:S01]  /*2e30*/  IMAD R0, R83, UR5, RZ ;  /* 0x0000000553007c24 */ /* 0x000fe2000f8e02ff */
[C---:B------:R-:W-:Y:S01]  /*2e40*/  LEA R74, P0, R78.reuse, R76, 0x2 ;  /* 0x0000004c4e4a7211 */ /* 0x040fe200078010ff */
[----:B------:R-:W3:Y:S01]  /*2e50*/  LDC R81, c[0x0][0x230] ;  /* 0x00008c00ff517b82 */ /* 0x000ee20000000800 */
[----:B------:R-:W-:Y:S02]  /*2e60*/  LEA.HI.X.SX32 R47, R75, R84, 0x2, P5 ;  /* 0x000000544b2f7211 */ /* 0x000fe400028f16ff */
[-C--:B------:R-:W-:Y:S02]  /*2e70*/  LEA R60, P6, R77, R76.reuse, 0x2 ;  /* 0x0000004c4d3c7211 */ /* 0x080fe400078c10ff */
[----:B------:R-:W-:Y:S02]  /*2e80*/  LEA R34, P1, R79, R76, 0x2 ;  /* 0x0000004c4f227211 */ /* 0x000fe400078210ff */
[----:B------:R-:W-:Y:S01]  /*2e90*/  LEA.HI.X.SX32 R75, R78, R84, 0x2, P0 ;  /* 0x000000544e4b7211 */ /* 0x000fe200000f16ff */
[----:B------:R-:W-:Y:S01]  /*2ea0*/  IMAD R78, R86, UR5, RZ ;  /* 0x00000005564e7c24 */ /* 0x000fe2000f8e02ff */
[----:B------:R-:W-:-:S02]  /*2eb0*/  LEA R76, P4, R5, R76, 0x2 ;  /* 0x0000004c054c7211 */ /* 0x000fc400078810ff */
[C---:B------:R-:W-:Y:S02]  /*2ec0*/  LEA R88, P0, R0.reuse, UR6, 0x2 ;  /* 0x0000000600587c11 */ /* 0x040fe4000f8010ff */
[-C--:B------:R-:W-:Y:S02]  /*2ed0*/  LEA.HI.X.SX32 R61, R77, R84.reuse, 0x2, P6 ;  /* 0x000000544d3d7211 */ /* 0x080fe400030f16ff */
[-C--:B------:R-:W-:Y:S01]  /*2ee0*/  LEA.HI.X.SX32 R35, R79, R84.reuse, 0x2, P1 ;  /* 0x000000544f237211 */ /* 0x080fe200008f16ff */
[----:B------:R-:W-:Y:S01]  /*2ef0*/  IMAD R79, R87, UR5, RZ ;  /* 0x00000005574f7c24 */ /* 0x000fe2000f8e02ff */
[----:B------:R-:W-:Y:S02]  /*2f00*/  LEA.HI.X.SX32 R77, R5, R84, 0x2, P4 ;  /* 0x00000054054d7211 */ /* 0x000fe400020f16ff */
[----:B------:R-:W-:Y:S01]  /*2f10*/  LEA.HI.X.SX32 R89, R0, UR7, 0x2, P0 ;  /* 0x0000000700597c11 */ /* 0x000fe200080f16ff */
[----:B--2---:R-:W-:Y:S01]  /*2f20*/  VIADD R0, R82, 0xffffffdd ;  /* 0xffffffdd52007836 */ /* 0x004fe20000000000 */
[----:B------:R-:W-:Y:S01]  /*2f30*/  ISETP.GE.U32.AND P4, PT, R3, 0x7fffffbe, PT ;  /* 0x7fffffbe0300780c */ /* 0x000fe20003f86070 */
[----:B------:R-:W-:Y:S01]  /*2f40*/  IMAD R3, R85, UR5, RZ ;  /* 0x0000000555037c24 */ /* 0x000fe2000f8e02ff */
[----:B------:R-:W-:Y:S01]  /*2f50*/  LEA R84, P0, R78, UR6, 0x2 ;  /* 0x000000064e547c11 */ /* 0x000fe2000f8010ff */
[----:B------:R-:W-:Y:S01]  /*2f60*/  IMAD.WIDE R238, R2, 0x4, R88 ;  /* 0x0000000402ee7825 */ /* 0x000fe200078e0258 */
[----:B------:R-:W-:-:S02]  /*2f70*/  IADD3 R5, R91, -0x21, RZ ;  /* 0xffffffdf5b057810 */ /* 0x000fc40007ffe0ff */
[----:B------:R-:W-:Y:S01]  /*2f80*/  LEA.HI.X.SX32 R85, R78, UR7, 0x2, P0 ;  /* 0x000000074e557c11 */ /* 0x000fe200080f16ff */
[----:B------:R-:W-:Y:S01]  /*2f90*/  IMAD.WIDE R108, R100, 0x4, R88 ;  /* 0x00000004646c7825 */ /* 0x000fe200078e0258 */
[----:B------:R-:W-:Y:S01]  /*2fa0*/  ISETP.GE.U32.AND P5, PT, R4, 0x7fffffbd, PT ;  /* 0x7fffffbd0400780c */ /* 0x000fe20003fa6070 */
[----:B------:R-:W2:Y:S01]  /*2fb0*/  LDC R78, c[0x0][0x230] ;  /* 0x00008c00ff4e7b82 */ /* 0x000ea20000000800 */
[----:B------:R-:W-:Y:S01]  /*2fc0*/  LEA R4, P1, R3, UR6, 0x2 ;  /* 0x0000000603047c11 */ /* 0x000fe2000f8210ff */
[C---:B-1----:R-:W-:Y:S01]  /*2fd0*/  IMAD.WIDE R16, R2.reuse, 0x4, R84 ;  /* 0x0000000402107825 */ /* 0x042fe200078e0254 */
[----:B------:R-:W-:Y:S02]  /*2fe0*/  ISETP.GE.U32.AND P6, PT, R5, 0x7fffffa0, PT ;  /* 0x7fffffa00500780c */ /* 0x000fe40003fc6070 */
[----:B------:R-:W-:Y:S01]  /*2ff0*/  LEA.HI.X.SX32 R5, R3, UR7, 0x2, P1 ;  /* 0x0000000703057c11 */ /* 0x000fe200088f16ff */
[----:B------:R-:W-:Y:S01]  /*3000*/  IMAD.SHL.U32 R3, R2, 0x2, RZ ;  /* 0x0000000202037824 */ /* 0x000fe200078e00ff */
[C---:B------:R-:W-:Y:S01]  /*3010*/  LEA R86, P1, R79.reuse, UR6, 0x2 ;  /* 0x000000064f567c11 */ /* 0x040fe2000f8210ff */
[----:B------:R1:W-:Y:S01]  /*3020*/  STL.64 [R1+0x488], R16 ;  /* 0x0004881001007387 */ /* 0x0003e20000100a00 */
[----:B------:R-:W-:Y:S01]  /*3030*/  IADD3 R244, R10, UR12, RZ ;  /* 0x0000000c0af47c10 */ /* 0x000fe2000fffe0ff */
[----:B------:R-:W-:Y:S01]  /*3040*/  IMAD.WIDE R212, R2, 0x4, R4 ;  /* 0x0000000402d47825 */ /* 0x000fe200078e0204 */
[----:B------:R-:W-:-:S02]  /*3050*/  LEA.HI.X.SX32 R87, R79, UR7, 0x2, P1 ;  /* 0x000000074f577c11 */ /* 0x000fc400088f16ff */
[----:B------:R-:W-:Y:S01]  /*3060*/  ISETP.GE.U32.AND P1, PT, R0, 0x7fffff9e, PT ;  /* 0x7fffff9e0000780c */ /* 0x000fe20003f26070 */
[----:B----4-:R-:W-:Y:S01]  /*3070*/  VIADD R0, R90, 0xffffffdc ;  /* 0xffffffdc5a007836 */ /* 0x010fe20000000000 */
[----:B------:R-:W-:Y:S01]  /*3080*/  ISETP.GE.U32.AND P0, PT, R80, 0x7fffff9f, PT ;  /* 0x7fffff9f5000780c */ /* 0x000fe20003f06070 */
[----:B------:R-:W-:Y:S01]  /*3090*/  @!PT LDS RZ, [RZ] ;  /* 0x00000000fffff984 */ /* 0x000fe20000000800 */
[----:B------:R-:W-:Y:S01]  /*30a0*/  @!PT LDS RZ, [RZ] ;  /* 0x00000000fffff984 */ /* 0x000fe20000000800 */
[----:B------:R-:W-:Y:S01]  /*30b0*/  @!PT LDS RZ, [RZ] ;  /* 0x00000000fffff984 */ /* 0x000fe20000000800 */
[----:B------:R-:W-:Y:S01]  /*30c0*/  LDGSTS.E [R244], desc[UR16][R88.64], !P2 ;  /* 0x0000000058f47fae */ /* 0x000fe2000d121850 */
[----:B------:R-:W4:Y:S01]  /*30d0*/  LDC R80, c[0x0][0x230] ;  /* 0x00008c00ff507b82 */ /* 0x000f220000000800 */
[C---:B------:R-:W-:Y:S01]  /*30e0*/  IMAD.WIDE R12, R2.reuse, 0x4, R86 ;  /* 0x00000004020c7825 */ /* 0x040fe200078e0256 */
[----:B------:R-:W-:Y:S01]  /*30f0*/  IADD3 R247, R247, UR12, RZ ;  /* 0x0000000cf7f77c10 */ /* 0x000fe2000fffe0ff */
[----:B------:R-:W-:Y:S02]  /*3100*/  LDGSTS.E [R244+0x4000], desc[UR16][R4.64], !P2 ;  /* 0x0400000004f47fae */ /* 0x000fe4000d121850 */
[----:B------:R-:W-:Y:S02]  /*3110*/  IMAD R79, R2, 0x3, RZ ;  /* 0x00000003024f7824 */ /* 0x000fe400078e02ff */
[----:B------:R-:W-:Y:S01]  /*3120*/  LDGSTS.E [R244+0x8000], desc[UR16][R84.64], !P2 ;  /* 0x0800000054f47fae */ /* 0x000fe2000d121850 */
[----:B------:R-:W-:-:S03]  /*3130*/  IMAD.WIDE R214, R3, 0x4, R84 ;  /* 0x0000000403d67825 */ /* 0x000fc600078e0254 */
[----:B------:R-:W-:Y:S01]  /*3140*/  LDGSTS.E [R244+0xc000], desc[UR16][R86.64], !P2 ;  /* 0x0c00000056f47fae */ /* 0x000fe2000d121850 */
[----:B------:R-:W-:Y:S01]  /*3150*/  ISETP.GE.U32.AND P2, PT, R0, 0x7fffff9d, PT ;  /* 0x7fffff9d0000780c */ /* 0x000fe20003f46070 */
[----:B---3--:R-:W-:Y:S02]  /*3160*/  VIADD R0, R81, 0xfffffffb ;  /* 0xfffffffb51007836 */ /* 0x008fe40000000000 */
[----:B------:R-:W-:Y:S01]  /*3170*/  LDGSTS.E [R244+0x4], desc[UR16][R238.64], !P3 ;  /* 0x00004000eef47fae */ /* 0x000fe2000d921850 */
[----:B------:R-:W3:Y:S01]  /*3180*/  LDC R81, c[0x0][0x230] ;  /* 0x00008c00ff517b82 */ /* 0x000ee20000000800 */
[----:B------:R-:W-:Y:S02]  /*3190*/  IMAD.WIDE R82, R3, 0x4, R86 ;  /* 0x0000000403527825 */ /* 0x000fe400078e0256 */
[----:B------:R-:W-:Y:S02]  /*31a0*/  LDGSTS.E [R244+0x4004], desc[UR16][R212.64], !P3 ;  /* 0x04004000d4f47fae */ /* 0x000fe4000d921850 */
[----:B------:R-:W-:-:S02]  /*31b0*/  IMAD.WIDE R206, R79, 0x4, R88 ;  /* 0x000000044fce7825 */ /* 0x000fc400078e0258 */
[----:B------:R1:W-:Y:S02]  /*31c0*/  LDGSTS.E [R244+0x8004], desc[UR16][R16.64], !P3 ;  /* 0x0800400010f47fae */ /* 0x0003e4000d921850 */
[C---:B------:R-:W-:Y:S02]  /*31d0*/  IMAD.WIDE R208, R79.reuse, 0x4, R4 ;  /* 0x000000044fd07825 */ /* 0x040fe400078e0204 */
[----:B------:R1:W-:Y:S01]  /*31e0*/  LDGSTS.E [R244+0xc004], desc[UR16][R12.64], !P3 ;  /* 0x0c0040000cf47fae */ /* 0x0003e2000d921850 */
[----:B------:R-:W-:Y:S01]  /*31f0*/  ISETP.GE.U32.AND P3, PT, R0, 0x7fffffbc, PT ;  /* 0x7fffffbc0000780c */ /* 0x000fe20003f66070 */
[----:B--2---:R-:W-:Y:S02]  /*3200*/  VIADD R0, R78, 0xfffffffa ;  /* 0xfffffffa4e007836 */ /* 0x004fe40000000000 */
[----:B------:R-:W2:Y:S01]  /*3210*/  LDC R78, c[0x0][0x230] ;  /* 0x00008c00ff4e7b82 */ /* 0x000ea20000000800 */
[----:B------:R4:W-:Y:S01]  /*3220*/  STL.64 [R1+0x480], R12 ;  /* 0x0004800c01007387 */ /* 0x0009e20000100a00 */
[----:B------:R-:W-:-:S03]  /*3230*/  IMAD.WIDE R210, R79, 0x4, R84 ;  /* 0x000000044fd27825 */ /* 0x000fc600078e0254 */
[----:B------:R3:W-:Y:S01]  /*3240*/  STL.64 [R1+0x460], R82 ;  /* 0x0004605201007387 */ /* 0x0007e20000100a00 */
[----:B-1----:R-:W-:-:S04]  /*3250*/  IMAD.WIDE R16, R3, 0x4, R4 ;  /* 0x0000000403107825 */ /* 0x002fc800078e0204 */
[----:B------:R-:W-:-:S04]  /*3260*/  IMAD.WIDE R216, R79, 0x4, R86 ;  /* 0x000000044fd87825 */ /* 0x000fc800078e0256 */
[----:B----4-:R-:W-:Y:S01]  /*3270*/  IMAD.WIDE R12, R3, 0x4, R88 ;  /* 0x00000004030c7825 */ /* 0x010fe200078e0258 */
[----:B------:R-:W-:-:S03]  /*3280*/  SHF.L.U32 R3, R2, 0x5, RZ ;  /* 0x0000000502037819 */ /* 0x000fc600000006ff */
[----:B------:R-:W-:Y:S01]  /*3290*/  IMAD R79, R2, 0x21, RZ ;  /* 0x00000021024f7824 */ /* 0x000fe200078e02ff */
[----:B------:R-:W-:Y:S01]  /*32a0*/  LDGSTS.E [R244+0x8], desc[UR16][R12.64], !P4 ;  /* 0x000080000cf47fae */ /* 0x000fe2000e121850 */
[----:B------:R-:W-:-:S03]  /*32b0*/  IMAD.WIDE R94, R3, 0x4, R88 ;  /* 0x00000004035e7825 */ /* 0x000fc600078e0258 */
[----:B------:R-:W-:Y:S01]  /*32c0*/  LDGSTS.E [R244+0x4008], desc[UR16][R16.64], !P4 ;  /* 0x0400800010f47fae */ /* 0x000fe2000e121850 */
[----:B------:R-:W-:-:S03]  /*32d0*/  IMAD.WIDE R92, R3, 0x4, R4 ;  /* 0x00000004035c7825 */ /* 0x000fc600078e0204 */
[----:B------:R-:W-:Y:S01]  /*32e0*/  LDGSTS.E [R244+0x8008], desc[UR16][R214.64], !P4 ;  /* 0x08008000d6f47fae */ /* 0x000fe2000e121850 */
[----:B------:R-:W-:-:S03]  /*32f0*/  IMAD.WIDE R90, R3, 0x4, R84 ;  /* 0x00000004035a7825 */ /* 0x000fc600078e0254 */
[----:B------:R3:W-:Y:S01]  /*3300*/  LDGSTS.E [R244+0xc008], desc[UR16][R82.64], !P4 ;  /* 0x0c00800052f47fae */ /* 0x0007e2000e121850 */
[----:B------:R-:W-:Y:S01]  /*3310*/  ISETP.GE.U32.AND P4, PT, R0, 0x7fffffbb, PT ;  /* 0x7fffffbb0000780c */ /* 0x000fe20003f86070 */
[----:B------:R-:W-:Y:S02]  /*3320*/  VIADD R0, R80, 0xfffffff9 ;  /* 0xfffffff950007836 */ /* 0x000fe40000000000 */
[----:B------:R-:W-:Y:S01]  /*3330*/  LDGSTS.E [R244+0xc], desc[UR16][R206.64], !P5 ;  /* 0x0000c000cef47fae */ /* 0x000fe2000e921850 */
[----:B------:R-:W1:Y:S01]  /*3340*/  LDC R80, c[0x0][0x230] ;  /* 0x00008c00ff507b82 */ /* 0x000e620000000800 */
[----:B------:R-:W-:Y:S02]  /*3350*/  IMAD.WIDE R98, R100, 0x4, R84 ;  /* 0x0000000464627825 */ /* 0x000fe400078e0254 */
[----:B------:R-:W-:Y:S02]  /*3360*/  LDGSTS.E [R244+0x400c], desc[UR16][R208.64], !P5 ;  /* 0x0400c000d0f47fae */ /* 0x000fe4000e921850 */
[----:B------:R-:W-:-:S02]  /*3370*/  IMAD.WIDE R110, R106, 0x4, R88 ;  /* 0x000000046a6e7825 */ /* 0x000fc400078e0258 */
[----:B------:R-:W-:Y:S02]  /*3380*/  LDGSTS.E [R244+0x800c], desc[UR16][R210.64], !P5 ;  /* 0x0800c000d2f47fae */ /* 0x000fe4000e921850 */
[----:B---3--:R-:W-:Y:S02]  /*3390*/  IMAD.WIDE R82, R3, 0x4, R86 ;  /* 0x0000000403527825 */ /* 0x008fe400078e0256 */
[----:B------:R-:W-:Y:S01]  /*33a0*/  LDGSTS.E [R244+0xc00c], desc[UR16][R216.64], !P5 ;  /* 0x0c00c000d8f47fae */ /* 0x000fe2000e921850 */
[----:B------:R-:W-:Y:S01]  /*33b0*/  ISETP.GE.U32.AND P5, PT, R0, 0x7fffffba, PT ;  /* 0x7fffffba0000780c */ /* 0x000fe20003fa6070 */
[----:B------:R-:W-:Y:S02]  /*33c0*/  VIADD R0, R81, 0xfffffff8 ;  /* 0xfffffff851007836 */ /* 0x000fe40000000000 */
[----:B------:R3:W-:Y:S01]  /*33d0*/  STL.64 [R1+0x118], R94 ;  /* 0x0001185e01007387 */ /* 0x0007e20000100a00 */
[----:B------:R-:W-:Y:S01]  /*33e0*/  IMAD R3, R2, 0x22, RZ ;  /* 0x0000002202037824 */ /* 0x000fe200078e02ff */
[----:B------:R-:W4:Y:S01]  /*33f0*/  LDC R81, c[0x0][0x230] ;  /* 0x00008c00ff517b82 */ /* 0x000f220000000800 */
[C---:B------:R-:W-:Y:S01]  /*3400*/  IMAD.WIDE R102, R106.reuse, 0x4, R4 ;  /* 0x000000046a667825 */ /* 0x040fe200078e0204 */
[----:B------:R3:W-:Y:S03]  /*3410*/  LDGSTS.E [R244+0x10000], desc[UR16][R94.64], !P6 ;  /* 0x100000005ef47fae */ /* 0x0007e6000f121850 */
[C---:B------:R-:W-:Y:S01]  /*3420*/  IMAD.WIDE R104, R106.reuse, 0x4, R84 ;  /* 0x000000046a687825 */ /* 0x040fe200078e0254 */
[----:B------:R2:W-:Y:S03]  /*3430*/  STL.64 [R1+0x110], R92 ;  /* 0x0001105c01007387 */ /* 0x0005e60000100a00 */
[----:B------:R-:W-:Y:S01]  /*3440*/  IMAD.WIDE R106, R106, 0x4, R86 ;  /* 0x000000046a6a7825 */ /* 0x000fe200078e0256 */
[----:B------:R2:W-:Y:S03]  /*3450*/  LDGSTS.E [R244+0x14000], desc[UR16][R92.64], !P6 ;  /* 0x140000005cf47fae */ /* 0x0005e6000f121850 */
[C-C-:B------:R-:W-:Y:S01]  /*3460*/  IMAD.WIDE R138, R122.reuse, 0x4, R88.reuse ;  /* 0x000000047a8a7825 */ /* 0x140fe200078e0258 */
[----:B------:R1:W-:Y:S03]  /*3470*/  STL.64 [R1+0x108], R90 ;  /* 0x0001085a01007387 */ /* 0x0003e60000100a00 */
[C---:B---3--:R-:W-:Y:S01]  /*3480*/  IMAD.WIDE R94, R79.reuse, 0x4, R88 ;  /* 0x000000044f5e7825 */ /* 0x048fe200078e0258 */
[----:B------:R1:W-:Y:S03]  /*3490*/  LDGSTS.E [R244+0x18000], desc[UR16][R90.64], !P6 ;  /* 0x180000005af47fae */ /* 0x0003e6000f121850 */
[--C-:B------:R-:W-:Y:S01]  /*34a0*/  IMAD.WIDE R118, R122, 0x4, R4.reuse ;  /* 0x000000047a767825 */ /* 0x100fe200078e0204 */
[----:B------:R3:W-:Y:S03]  /*34b0*/  STL.64 [R1+0x100], R82 ;  /* 0x0001005201007387 */ /* 0x0007e60000100a00 */
[----:B--2---:R-:W-:Y:S01]  /*34c0*/  IMAD.WIDE R92, R79, 0x4, R4 ;  /* 0x000000044f5c7825 */ /* 0x004fe200078e0204 */
[----:B------:R3:W-:Y:S01]  /*34d0*/  LDGSTS.E [R244+0x1c000], desc[UR16][R82.64], !P6 ;  /* 0x1c00000052f47fae */ /* 0x0007e2000f121850 */
[----:B------:R-:W-:-:S02]  /*34e0*/  ISETP.GE.U32.AND P6, PT, R0, 0x7fffffb9, PT ;  /* 0x7fffffb90000780c */ /* 0x000fc40003fc6070 */
[----:B------:R-:W-:Y:S01]  /*34f0*/  VIADD R0, R78, 0xffffffdb ;  /* 0xffffffdb4e007836 */ /* 0x000fe20000000000 */
[----:B------:R2:W-:Y:S01]  /*3500*/  STL.64 [R1+0xf8], R94 ;  /* 0x0000f85e01007387 */ /* 0x0005e20000100a00 */
[----:B-1----:R-:W-:-:S03]  /*3510*/  IMAD.WIDE R90, R79, 0x4, R84 ;  /* 0x000000044f5a7825 */ /* 0x002fc600078e0254 */
[----:B------:R2:W-:Y:S01]  /*3520*/  LDGSTS.E [R244+0x10004], desc[UR16][R94.64], !P0 ;  /* 0x100040005ef47fae */ /* 0x0005e2000c121850 */
[----:B------:R-:W-:-:S03]  /*3530*/  IMAD.WIDE R120, R122, 0x4, R84 ;  /* 0x000000047a787825 */ /* 0x000fc600078e0254 */
[----:B------:R1:W-:Y:S01]  /*3540*/  STL.64 [R1+0xf0], R92 ;  /* 0x0000f05c01007387 */ /* 0x0003e20000100a00 */
[----:B---3--:R-:W-:-:S03]  /*3550*/  IMAD.WIDE R82, R79, 0x4, R86 ;  /* 0x000000044f527825 */ /* 0x008fc600078e0256 */
[----:B------:R1:W-:Y:S01]  /*3560*/  LDGSTS.E [R244+0x14004], desc[UR16][R92.64], !P0 ;  /* 0x140040005cf47fae */ /* 0x0003e2000c121850 */
[----:B------:R-:W-:-:S03]  /*3570*/  IMAD.WIDE R78, R3, 0x4, R86 ;  /* 0x00000004034e7825 */ /* 0x000fc600078e0256 */
[----:B------:R3:W-:Y:S01]  /*3580*/  STL.64 [R1+0xe8], R90 ;  /* 0x0000e85a01007387 */ /* 0x0007e20000100a00 */
[----:B--2---:R-:W-:-:S03]  /*3590*/  IMAD.WIDE R94, R3, 0x4, R88 ;  /* 0x00000004035e7825 */ /* 0x004fc600078e0258 */
[----:B------:R3:W-:Y:S01]  /*35a0*/  LDGSTS.E [R244+0x18004], desc[UR16][R90.64], !P0 ;  /* 0x180040005af47fae */ /* 0x0007e2000c121850 */
[----:B------:R-:W-:-:S03]  /*35b0*/  IMAD.WIDE R122, R122, 0x4, R86 ;  /* 0x000000047a7a7825 */ /* 0x000fc600078e0256 */
[----:B------:R2:W-:Y:S01]  /*35c0*/  STL.64 [R1+0xe0], R82 ;  /* 0x0000e05201007387 */ /* 0x0005e20000100a00 */
[----:B-1----:R-:W-:-:S03]  /*35d0*/  IMAD.WIDE R92, R3, 0x4, R4 ;  /* 0x00000004035c7825 */ /* 0x002fc600078e0204 */
[----:B------:R2:W-:Y:S01]  /*35e0*/  LDGSTS.E [R244+0x1c004], desc[UR16][R82.64], !P0 ;  /* 0x1c00400052f47fae */ /* 0x0005e2000c121850 */
[----:B------:R-:W-:Y:S01]  /*35f0*/  ISETP.GE.U32.AND P0, PT, R0, 0x7fffff9c, PT ;  /* 0x7fffff9c0000780c */ /* 0x000fe20003f06070 */
[----:B------:R-:W-:Y:S01]  /*3600*/  IMAD.WIDE R140, R128, 0x4, R88 ;  /* 0x00000004808c7825 */ /* 0x000fe200078e0258 */
[----:B------:R-:W-:Y:S01]  /*3610*/  IADD3 R0, R80, -0x26, RZ ;  /* 0xffffffda50007810 */ /* 0x000fe20007ffe0ff */
[----:B------:R-:W-:Y:S01]  /*3620*/  STL.64 [R1+0xd8], R94 ;  /* 0x0000d85e01007387 */ /* 0x000fe20000100a00 */
[----:B------:R-:W1:Y:S01]  /*3630*/  LDC R80, c[0x0][0x230] ;  /* 0x00008c00ff507b82 */ /* 0x000e620000000800 */
[----:B---3--:R-:W-:Y:S02]  /*3640*/  IMAD.WIDE R90, R3, 0x4, R84 ;  /* 0x00000004035a7825 */ /* 0x008fe400078e0254 */
[----:B------:R-:W-:Y:S02]  /*3650*/  LDGSTS.E [R244+0x10008], desc[UR16][R94.64], !P1 ;  /* 0x100080005ef47fae */ /* 0x000fe4000c921850 */
[----:B------:R-:W-:-:S02]  /*3660*/  IMAD.SHL.U32 R3, R2, 0x4, RZ ;  /* 0x0000000402037824 */ /* 0x000fc400078e00ff */
[----:B------:R-:W-:Y:S01]  /*3670*/  STL.64 [R1+0xd0], R92 ;  /* 0x0000d05c01007387 */ /* 0x000fe20000100a00 */
[----:B--2---:R-:W2:Y:S01]  /*3680*/  LDC R82, c[0x0][0x230] ;  /* 0x00008c00ff527b82 */ /* 0x004ea20000000800 */
[C---:B------:R-:W-:Y:S02]  /*3690*/  IMAD.WIDE R124, R128.reuse, 0x4, R4 ;  /* 0x00000004807c7825 */ /* 0x040fe400078e0204 */
[----:B------:R-:W-:Y:S02]  /*36a0*/  LDGSTS.E [R244+0x14008], desc[UR16][R92.64], !P1 ;  /* 0x140080005cf47fae */ /* 0x000fe4000c921850 */
[C---:B------:R-:W-:Y:S02]  /*36b0*/  IMAD.WIDE R126, R128.reuse, 0x4, R84 ;  /* 0x00000004807e7825 */ /* 0x040fe400078e0254 */
[----:B------:R-:W-:Y:S02]  /*36c0*/  STL.64 [R1+0xc8], R90 ;  /* 0x0000c85a01007387 */ /* 0x000fe40000100a00 */
[----:B------:R-:W-:-:S02]  /*36d0*/  IMAD.WIDE R128, R128, 0x4, R86 ;  /* 0x0000000480807825 */ /* 0x000fc400078e0256 */
[----:B------:R-:W-:Y:S02]  /*36e0*/  LDGSTS.E [R244+0x18008], desc[UR16][R90.64], !P1 ;  /* 0x180080005af47fae */ /* 0x000fe4000c921850 */
[C---:B------:R-:W-:Y:S02]  /*36f0*/  IMAD.WIDE R142, R136.reuse, 0x4, R88 ;  /* 0x00000004888e7825 */ /* 0x040fe400078e0258 */
[----:B------:R3:W-:Y:S02]  /*3700*/  STL.64 [R1+0xc0], R78 ;  /* 0x0000c04e01007387 */ /* 0x0007e40000100a00 */
[----:B------:R-:W-:Y:S02]  /*3710*/  IMAD.WIDE R132, R136, 0x4, R4 ;  /* 0x0000000488847825 */ /* 0x000fe400078e0204 */
[----:B------:R3:W-:Y:S01]  /*3720*/  LDGSTS.E [R244+0x1c008], desc[UR16][R78.64], !P1 ;  /* 0x1c0080004ef47fae */ /* 0x0007e2000c921850 */
[----:B------:R-:W-:Y:S01]  /*3730*/  ISETP.GE.U32.AND P1, PT, R0, 0x7fffff9b, PT ;  /* 0x7fffff9b0000780c */ /* 0x000fe20003f26070 */
[----:B----4-:R-:W-:-:S02]  /*3740*/  VIADD R0, R81, 0xffffffd9 ;  /* 0xffffffd951007836 */ /* 0x010fc40000000000 */
[----:B------:R-:W4:Y:S01]  /*3750*/  LDC R81, c[0x0][0x230] ;  /* 0x00008c00ff517b82 */ /* 0x000f220000000800 */
[----:B------:R-:W-:-:S04]  /*3760*/  IMAD.WIDE R134, R136, 0x4, R84 ;  /* 0x0000000488867825 */ /* 0x000fc800078e0254 */
[----:B------:R-:W-:-:S03]  /*3770*/  IMAD.WIDE R136, R136, 0x4, R86 ;  /* 0x0000000488887825 */ /* 0x000fc600078e0256 */
[----:B---3--:R-:W3:Y:S01]  /*3780*/  LDC R78, c[0x0][0x230] ;  /* 0x00008c00ff4e7b82 */ /* 0x008ee20000000800 */
[----:B------:R-:W-:Y:S02]  /*3790*/  IMAD R79, R2, 0x23, RZ ;  /* 0x00000023024f7824 */ /* 0x000fe400078e02ff */
[----:B------:R-:W-:-:S04]  /*37a0*/  IMAD.WIDE R162, R148, 0x4, R88 ;  /* 0x0000000494a27825 */ /* 0x000fc800078e0258 */
[----:B------:R-:W-:-:S04]  /*37b0*/  IMAD.WIDE R96, R79, 0x4, R88 ;  /* 0x000000044f607825 */ /* 0x000fc800078e0258 */
[C---:B------:R-:W-:Y:S01]  /*37c0*/  IMAD.WIDE R94, R79.reuse, 0x4, R4 ;  /* 0x000000044f5e7825 */ /* 0x040fe200078e0204 */
[----:B------:R1:W-:Y:S03]  /*37d0*/  STL.64 [R1+0xb8], R96 ;  /* 0x0000b86001007387 */ /* 0x0003e60000100a00 */
[C---:B------:R-:W-:Y:S01]  /*37e0*/  IMAD.WIDE R92, R79.reuse, 0x4, R84 ;  /* 0x000000044f5c7825 */ /* 0x040fe200078e0254 */
[----:B------:R1:W-:Y:S03]  /*37f0*/  LDGSTS.E [R244+0x1000c], desc[UR16][R96.64], !P2 ;  /* 0x1000c00060f47fae */ /* 0x0003e6000d121850 */
[----:B------:R-:W-:Y:S01]  /*3800*/  IMAD.WIDE R90, R79, 0x4, R86 ;  /* 0x000000044f5a7825 */ /* 0x000fe200078e0256 */
[----:B------:R2:W-:Y:S03]  /*3810*/  STL.64 [R1+0xb0], R94 ;  /* 0x0000b05e01007387 */ /* 0x0005e60000100a00 */
[----:B------:R-:W-:Y:S01]  /*3820*/  IMAD R79, R2, 0x5, RZ ;  /* 0x00000005024f7824 */ /* 0x000fe200078e02ff */
[----:B------:R2:W-:Y:S01]  /*3830*/  LDGSTS.E [R244+0x1400c], desc[UR16][R94.64], !P2 ;  /* 0x1400c0005ef47fae */ /* 0x0005e2000d121850 */
[----:B------:R-:W-:-:S03]  /*3840*/  IMAD.WIDE R144, R148, 0x4, R4 ;  /* 0x0000000494907825 */ /* 0x000fc600078e0204 */
[----:B------:R4:W-:Y:S01]  /*3850*/  STL.64 [R1+0xa8], R92 ;  /* 0x0000a85c01007387 */ /* 0x0009e20000100a00 */
[----:B-1----:R-:W-:-:S03]  /*3860*/  IMAD.WIDE R96, R3, 0x4, R88 ;  /* 0x0000000403607825 */ /* 0x002fc600078e0258 */
[----:B------:R4:W-:Y:S01]  /*3870*/  LDGSTS.E [R244+0x1800c], desc[UR16][R92.64], !P2 ;  /* 0x1800c0005cf47fae */ /* 0x0009e2000d121850 */
[----:B------:R-:W-:-:S03]  /*3880*/  IMAD.WIDE R146, R148, 0x4, R84 ;  /* 0x0000000494927825 */ /* 0x000fc600078e0254 */
[----:B------:R1:W-:Y:S01]  /*3890*/  STL.64 [R1+0xa0], R90 ;  /* 0x0000a05a01007387 */ /* 0x0003e20000100a00 */
[----:B--2---:R-:W-:-:S03]  /*38a0*/  IMAD.WIDE R94, R3, 0x4, R4 ;  /* 0x00000004035e7825 */ /* 0x004fc600078e0204 */
[----:B------:R1:W-:Y:S01]  /*38b0*/  LDGSTS.E [R244+0x1c00c], desc[UR16][R90.64], !P2 ;  /* 0x1c00c0005af47fae */ /* 0x0003e2000d121850 */
[----:B------:R-:W-:Y:S01]  /*38c0*/  ISETP.GE.U32.AND P2, PT, R0, 0x7fffff9a, PT ;  /* 0x7fffff9a0000780c */ /* 0x000fe20003f46070 */
[----:B------:R-:W-:Y:S01]  /*38d0*/  IMAD.WIDE R148, R148, 0x4, R86 ;  /* 0x0000000494947825 */ /* 0x000fe200078e0256 */
[----:B------:R-:W-:Y:S01]  /*38e0*/  IADD3 R0, R82, -0x28, RZ ;  /* 0xffffffd852007810 */ /* 0x000fe20007ffe0ff */
[----:B------:R-:W-:Y:S02]  /*38f0*/  STL.64 [R1+0x438], R96 ;  /* 0x0004386001007387 */ /* 0x000fe40000100a00 */
[----:B----4-:R-:W-:Y:S02]  /*3900*/  IMAD.WIDE R92, R3, 0x4, R84 ;  /* 0x00000004035c7825 */ /* 0x010fe400078e0254 */
[----:B------:R-:W-:Y:S02]  /*3910*/  LDGSTS.E [R243], desc[UR16][R96.64], !P3 ;  /* 0x0000000060f37fae */ /* 0x000fe4000d921850 */
[----:B------:R-:W-:-:S02]  /*3920*/  IMAD.WIDE R82, R79, 0x4, R86 ;  /* 0x000000044f527825 */ /* 0x000fc400078e0256 */
[----:B------:R2:W-:Y:S02]  /*3930*/  STL.64 [R1+0x430], R94 ;  /* 0x0004305e01007387 */ /* 0x0005e40000100a00 */
[----:B-1----:R-:W-:Y:S02]  /*3940*/  IMAD.WIDE R90, R3, 0x4, R86 ;  /* 0x00000004035a7825 */ /* 0x002fe400078e0256 */
[----:B------:R2:W-:Y:S02]  /*3950*/  LDGSTS.E [R243+0x4000], desc[UR16][R94.64], !P3 ;  /* 0x040000005ef37fae */ /* 0x0005e4000d921850 */
[----:B------:R-:W-:Y:S02]  /*3960*/  IMAD R3, R2, 0x6, RZ ;  /* 0x0000000602037824 */ /* 0x000fe400078e02ff */
[----:B------:R1:W-:Y:S01]  /*3970*/  STL.64 [R1+0x428], R92 ;  /* 0x0004285c01007387 */ /* 0x0003e20000100a00 */
[----:B------:R-:W-:-:S03]  /*3980*/  IMAD.WIDE R170, R154, 0x4, R88 ;  /* 0x000000049aaa7825 */ /* 0x000fc600078e0258 */
[----:B------:R1:W-:Y:S01]  /*3990*/  LDGSTS.E [R243+0x8000], desc[UR16][R92.64], !P3 ;  /* 0x080000005cf37fae */ /* 0x0003e2000d921850 */
[----:B------:R-:W-:-:S03]  /*39a0*/  IMAD.WIDE R150, R154, 0x4, R4 ;  /* 0x000000049a967825 */ /* 0x000fc600078e0204 */
[----:B------:R4:W-:Y:S01]  /*39b0*/  STL.64 [R1+0x420], R90 ;  /* 0x0004205a01007387 */ /* 0x0009e20000100a00 */
[----:B--2---:R-:W-:-:S03]  /*39c0*/  IMAD.WIDE R94, R79, 0x4, R88 ;  /* 0x000000044f5e7825 */ /* 0x004fc600078e0258 */
[----:B------:R4:W-:Y:S01]  /*39d0*/  LDGSTS.E [R243+0xc000], desc[UR16][R90.64], !P3 ;  /* 0x0c0000005af37fae */ /* 0x0009e2000d921850 */
[----:B------:R-:W-:Y:S01]  /*39e0*/  ISETP.GE.U32.AND P3, PT, R0, 0x7fffff99, PT ;  /* 0x7fffff990000780c */ /* 0x000fe20003f66070 */
[----:B---3--:R-:W-:Y:S02]  /*39f0*/  VIADD R0, R78, 0xfffffff7 ;  /* 0xfffffff74e007836 */ /* 0x008fe40000000000 */
[C---:B-1----:R-:W-:Y:S01]  /*3a00*/  IMAD.WIDE R92, R79.reuse, 0x4, R4 ;  /* 0x000000044f5c7825 */ /* 0x042fe200078e0204 */
[----:B------:R1:W-:Y:S01]  /*3a10*/  STL.64 [R1+0x418], R94 ;  /* 0x0004185e01007387 */ /* 0x0003e20000100a00 */
[----:B------:R-:W2:Y:S02]  /*3a20*/  LDC R78, c[0x0][0x230] ;  /* 0x00008c00ff4e7b82 */ /* 0x000ea40000000800 */
[--C-:B------:R-:W-:Y:S01]  /*3a30*/  IMAD.WIDE R152, R154, 0x4, R84.reuse ;  /* 0x000000049a987825 */ /* 0x100fe200078e0254 */
[----:B------:R1:W-:Y:S03]  /*3a40*/  LDGSTS.E [R243+0x4], desc[UR16][R94.64], !P4 ;  /* 0x000040005ef37fae */ /* 0x0003e6000e121850 */
[----:B----4-:R-:W-:Y:S01]  /*3a50*/  IMAD.WIDE R90, R79, 0x4, R84 ;  /* 0x000000044f5a7825 */ /* 0x010fe200078e0254 */
        /* <DEDUP_REMOVED lines=9> */
[----:B---3--:R-:W-:-:S03]  /*3af0*/  IMAD.WIDE R92, R3, 0x4, R4 ;  /* 0x00000004035c7825 */ /* 0x008fc600078e0204 */
[----:B------:R1:W-:Y:S01]  /*3b00*/  LDGSTS.E [R243+0xc004], desc[UR16][R82.64], !P4 ;  /* 0x0c00400052f37fae */ /* 0x0003e2000e121850 */
[----:B------:R-:W-:Y:S01]  /*3b10*/  ISETP.GE.U32.AND P4, PT, R0, 0x7fffffb8, PT ;  /* 0x7fffffb80000780c */ /* 0x000fe20003f86070 */
[----:B------:R-:W-:Y:S02]  /*3b20*/  VIADD R0, R80, 0xfffffff6 ;  /* 0xfffffff650007836 */ /* 0x000fe40000000000 */
[C---:B----4-:R-:W-:Y:S01]  /*3b30*/  IMAD.WIDE R90, R3.reuse, 0x4, R84 ;  /* 0x00000004035a7825 */ /* 0x050fe200078e0254 */
[----:B------:R3:W-:Y:S01]  /*3b40*/  STL.64 [R1+0x3f8], R94 ;  /* 0x0003f85e01007387 */ /* 0x0007e20000100a00 */
[----:B------:R-:W4:Y:S02]  /*3b50*/  LDC R80, c[0x0][0x230] ;  /* 0x00008c00ff507b82 */ /* 0x000f240000000800 */
[----:B------:R-:W-:Y:S01]  /*3b60*/  IMAD.WIDE R156, R160, 0x4, R4 ;  /* 0x00000004a09c7825 */ /* 0x000fe200078e0204 */
[----:B------:R3:W-:Y:S03]  /*3b70*/  LDGSTS.E [R243+0x8], desc[UR16][R94.64], !P5 ;  /* 0x000080005ef37fae */ /* 0x0007e6000e921850 */
[----:B-1----:R-:W-:Y:S01]  /*3b80*/  IMAD.WIDE R82, R3, 0x4, R86 ;  /* 0x0000000403527825 */ /* 0x002fe200078e0256 */
[----:B------:R1:W-:Y:S03]  /*3b90*/  STL.64 [R1+0x3f0], R92 ;  /* 0x0003f05c01007387 */ /* 0x0003e60000100a00 */
[----:B------:R-:W-:Y:S01]  /*3ba0*/  IMAD R3, R2, 0x24, RZ ;  /* 0x0000002402037824 */ /* 0x000fe200078e02ff */
[----:B------:R1:W-:Y:S01]  /*3bb0*/  LDGSTS.E [R243+0x4008], desc[UR16][R92.64], !P5 ;  /* 0x040080005cf37fae */ /* 0x0003e2000e921850 */
[----:B------:R-:W-:-:S03]  /*3bc0*/  IMAD.WIDE R158, R160, 0x4, R84 ;  /* 0x00000004a09e7825 */ /* 0x000fc600078e0254 */
[----:B------:R2:W-:Y:S01]  /*3bd0*/  STL.64 [R1+0x3e8], R90 ;  /* 0x0003e85a01007387 */ /* 0x0005e20000100a00 */
[----:B---3--:R-:W-:-:S03]  /*3be0*/  IMAD.WIDE R94, R79, 0x4, R88 ;  /* 0x000000044f5e7825 */ /* 0x008fc600078e0258 */
[----:B------:R2:W-:Y:S01]  /*3bf0*/  LDGSTS.E [R243+0x8008], desc[UR16][R90.64], !P5 ;  /* 0x080080005af37fae */ /* 0x0005e2000e921850 */
[----:B------:R-:W-:-:S03]  /*3c00*/  IMAD.WIDE R160, R160, 0x4, R86 ;  /* 0x00000004a0a07825 */ /* 0x000fc600078e0256 */
[----:B------:R3:W-:Y:S01]  /*3c10*/  STL.64 [R1+0x3e0], R82 ;  /* 0x0003e05201007387 */ /* 0x0007e20000100a00 */
[----:B-1----:R-:W-:-:S03]  /*3c20*/  IMAD.WIDE R92, R79, 0x4, R4 ;  /* 0x000000044f5c7825 */ /* 0x002fc600078e0204 */
[----:B------:R3:W-:Y:S01]  /*3c30*/  LDGSTS.E [R243+0xc008], desc[UR16][R82.64], !P5 ;  /* 0x0c00800052f37fae */ /* 0x0007e2000e921850 */
[----:B------:R-:W-:Y:S01]  /*3c40*/  ISETP.GE.U32.AND P5, PT, R0, 0x7fffffb7, PT ;  /* 0x7fffffb70000780c */ /* 0x000fe20003fa6070 */
[----:B------:R-:W-:Y:S02]  /*3c50*/  VIADD R0, R81, 0xfffffff5 ;  /* 0xfffffff551007836 */ /* 0x000fe40000000000 */
[C---:B--2---:R-:W-:Y:S01]  /*3c60*/  IMAD.WIDE R90, R79.reuse, 0x4, R84 ;  /* 0x000000044f5a7825 */ /* 0x044fe200078e0254 */
[----:B------:R1:W-:Y:S01]  /*3c70*/  STL.64 [R1+0x3d8], R94 ;  /* 0x0003d85e01007387 */ /* 0x0003e20000100a00 */
[----:B------:R-:W2:Y:S02]  /*3c80*/  LDC R81, c[0x0][0x230] ;  /* 0x00008c00ff517b82 */ /* 0x000ea40000000800 */
[----:B------:R-:W-:Y:S01]  /*3c90*/  IMAD.WIDE R174, R168, 0x4, R88 ;  /* 0x00000004a8ae7825 */ /* 0x000fe200078e0258 */
[----:B------:R1:W-:Y:S03]  /*3ca0*/  LDGSTS.E [R243+0xc], desc[UR16][R94.64], !P6 ;  /* 0x0000c0005ef37fae */ /* 0x0003e6000f121850 */
[----:B---3--:R-:W-:Y:S01]  /*3cb0*/  IMAD.WIDE R82, R79, 0x4, R86 ;  /* 0x000000044f527825 */ /* 0x008fe200078e0256 */
        /* <DEDUP_REMOVED lines=12> */
[--C-:B------:R-:W-:Y:S01]  /*3d80*/  IMAD.WIDE R166, R168, 0x4, R84.reuse ;  /* 0x00000004a8a67825 */ /* 0x100fe200078e0254 */
[----:B------:R-:W-:Y:S01]  /*3d90*/  IADD3 R0, R78, -0xc, RZ ;  /* 0xfffffff44e007810 */ /* 0x000fe20007ffe0ff */
[----:B------:R3:W-:Y:S02]  /*3da0*/  STL.64 [R1+0x98], R94 ;  /* 0x0000985e01007387 */ /* 0x0007e40000100a00 */
[----:B----4-:R-:W-:Y:S02]  /*3db0*/  IMAD.WIDE R90, R3, 0x4, R84 ;  /* 0x00000004035a7825 */ /* 0x010fe400078e0254 */
[----:B------:R3:W-:Y:S02]  /*3dc0*/  LDGSTS.E [R243+0x10000], desc[UR16][R94.64], !P0 ;  /* 0x100000005ef37fae */ /* 0x0007e4000c121850 */
[----:B------:R-:W-:-:S02]  /*3dd0*/  IMAD.WIDE R168, R168, 0x4, R86 ;  /* 0x00000004a8a87825 */ /* 0x000fc400078e0256 */
[----:B------:R4:W-:Y:S02]  /*3de0*/  STL.64 [R1+0x90], R92 ;  /* 0x0000905c01007387 */ /* 0x0009e40000100a00 */
[----:B-1----:R-:W-:Y:S02]  /*3df0*/  IMAD.WIDE R82, R3, 0x4, R86 ;  /* 0x0000000403527825 */ /* 0x002fe400078e0256 */
[----:B------:R4:W-:Y:S02]  /*3e00*/  LDGSTS.E [R243+0x14000], desc[UR16][R92.64], !P0 ;  /* 0x140000005cf37fae */ /* 0x0009e4000c121850 */
[----:B------:R-:W-:Y:S02]  /*3e10*/  IMAD R3, R2, 0x26, RZ ;  /* 0x0000002602037824 */ /* 0x000fe400078e02ff */
[C---:B---3--:R-:W-:Y:S01]  /*3e20*/  IMAD.WIDE R94, R79.reuse, 0x4, R4 ;  /* 0x000000044f5e7825 */ /* 0x048fe200078e0204 */
[----:B------:R1:W-:Y:S03]  /*3e30*/  STL.64 [R1+0x88], R90 ;  /* 0x0000885a01007387 */ /* 0x0003e60000100a00 */
[C---:B------:R-:W-:Y:S01]  /*3e40*/  IMAD.WIDE R202, R180.reuse, 0x4, R88 ;  /* 0x00000004b4ca7825 */ /* 0x040fe200078e0258 */
[----:B------:R1:W-:Y:S03]  /*3e50*/  LDGSTS.E [R243+0x18000], desc[UR16][R90.64], !P0 ;  /* 0x180000005af37fae */ /* 0x0003e6000c121850 */
[----:B----4-:R-:W-:Y:S01]  /*3e60*/  IMAD.WIDE R92, R79, 0x4, R84 ;  /* 0x000000044f5c7825 */ /* 0x010fe200078e0254 */
[----:B------:R3:W-:Y:S03]  /*3e70*/  STL.64 [R1+0x80], R82 ;  /* 0x0000805201007387 */ /* 0x0007e60000100a00 */
[----:B------:R-:W-:Y:S01]  /*3e80*/  IMAD.WIDE R176, R180, 0x4, R4 ;  /* 0x00000004b4b07825 */ /* 0x000fe200078e0204 */
[----:B------:R3:W-:Y:S01]  /*3e90*/  LDGSTS.E [R243+0x1c000], desc[UR16][R82.64], !P0 ;  /* 0x1c00000052f37fae */ /* 0x0007e2000c121850 */
[----:B------:R-:W-:-:S02]  /*3ea0*/  ISETP.GE.U32.AND P0, PT, R0, 0x7fffffb5, PT ;  /* 0x7fffffb50000780c */ /* 0x000fc40003f06070 */
[----:B------:R-:W-:Y:S01]  /*3eb0*/  VIADD R0, R80, 0xffffffd7 ;  /* 0xffffffd750007836 */ /* 0x000fe20000000000 */
[----:B------:R-:W-:Y:S01]  /*3ec0*/  STL.64 [R1+0x78], R96 ;  /* 0x0000786001007387 */ /* 0x000fe20000100a00 */
[----:B-1----:R-:W-:-:S03]  /*3ed0*/  IMAD.WIDE R90, R79, 0x4, R86 ;  /* 0x000000044f5a7825 */ /* 0x002fc600078e0256 */
[----:B------:R-:W-:Y:S01]  /*3ee0*/  LDGSTS.E [R243+0x10004], desc[UR16][R96.64], !P1 ;  /* 0x1000400060f37fae */ /* 0x000fe2000c921850 */
[----:B------:R-:W-:Y:S01]  /*3ef0*/  IMAD.WIDE R78, R3, 0x4, R86 ;  /* 0x00000004034e7825 */ /* 0x000fe200078e0256 */
[----:B---3--:R-:W1:Y:S02]  /*3f00*/  LDC R82, c[0x0][0x230] ;  /* 0x00008c00ff527b82 */ /* 0x008e640000000800 */
[----:B------:R3:W-:Y:S01]  /*3f10*/  STL.64 [R1+0x70], R94 ;  /* 0x0000705e01007387 */ /* 0x0007e20000100a00 */
[----:B------:R-:W-:-:S03]  /*3f20*/  IMAD.WIDE R178, R180, 0x4, R84 ;  /* 0x00000004b4b27825 */ /* 0x000fc600078e0254 */
[----:B------:R3:W-:Y:S01]  /*3f30*/  LDGSTS.E [R243+0x14004], desc[UR16][R94.64], !P1 ;  /* 0x140040005ef37fae */ /* 0x0007e2000c921850 */
[----:B------:R-:W-:Y:S01]  /*3f40*/  IMAD.WIDE R180, R180, 0x4, R86 ;  /* 0x00000004b4b47825 */ /* 0x000fe200078e0256 */
[----:B------:R-:W4:Y:S02]  /*3f50*/  LDC R83, c[0x0][0x230] ;  /* 0x00008c00ff537b82 */ /* 0x000f240000000800 */
[----:B------:R2:W-:Y:S01]  /*3f60*/  STL.64 [R1+0x68], R92 ;  /* 0x0000685c01007387 */ /* 0x0005e20000100a00 */
[----:B------:R-:W-:-:S03]  /*3f70*/  IMAD.WIDE R204, R186, 0x4, R88 ;  /* 0x00000004bacc7825 */ /* 0x000fc600078e0258 */
[----:B------:R2:W-:Y:S01]  /*3f80*/  LDGSTS.E [R243+0x18004], desc[UR16][R92.64], !P1 ;  /* 0x180040005cf37fae */ /* 0x0005e2000c921850 */
[----:B------:R-:W-:-:S03]  /*3f90*/  IMAD.WIDE R182, R186, 0x4, R4 ;  /* 0x00000004bab67825 */ /* 0x000fc600078e0204 */
[----:B------:R2:W-:Y:S01]  /*3fa0*/  STL.64 [R1+0x60], R90 ;  /* 0x0000605a01007387 */ /* 0x0005e20000100a00 */
[----:B---3--:R-:W-:-:S03]  /*3fb0*/  IMAD.WIDE R94, R3, 0x4, R88 ;  /* 0x00000004035e7825 */ /* 0x008fc600078e0258 */
[----:B------:R3:W-:Y:S01]  /*3fc0*/  LDGSTS.E [R243+0x1c004], desc[UR16][R90.64], !P1 ;  /* 0x1c0040005af37fae */ /* 0x0007e2000c921850 */
[----:B------:R-:W-:Y:S01]  /*3fd0*/  ISETP.GE.U32.AND P1, PT, R0, 0x7fffff98, PT ;  /* 0x7fffff980000780c */ /* 0x000fe20003f26070 */
[----:B--2---:R-:W-:Y:S02]  /*3fe0*/  VIADD R0, R81, 0xffffffd6 ;  /* 0xffffffd651007836 */ /* 0x004fe40000000000 */
[C---:B------:R-:W-:Y:S01]  /*3ff0*/  IMAD.WIDE R92, R3.reuse, 0x4, R4 ;  /* 0x00000004035c7825 */ /* 0x040fe200078e0204 */
[----:B------:R-:W-:Y:S03]  /*4000*/  STL.64 [R1+0x58], R94 ;  /* 0x0000585e01007387 */ /* 0x000fe60000100a00 */
[--C-:B------:R-:W-:Y:S01]  /*4010*/  IMAD.WIDE R184, R186, 0x4, R84.reuse ;  /* 0x00000004bab87825 */ /* 0x100fe200078e0254 */
[----:B------:R-:W-:Y:S03]  /*4020*/  LDGSTS.E [R243+0x10008], desc[UR16][R94.64], !P2 ;  /* 0x100080005ef37fae */ /* 0x000fe6000d121850 */
[----:B---3--:R-:W-:Y:S01]  /*4030*/  IMAD.WIDE R90, R3, 0x4, R84 ;  /* 0x00000004035a7825 */ /* 0x008fe200078e0254 */
[----:B------:R-:W-:Y:S03]  /*4040*/  STL.64 [R1+0x50], R92 ;  /* 0x0000505c01007387 */ /* 0x000fe60000100a00 */
[----:B------:R-:W-:Y:S01]  /*4050*/  IMAD.SHL.U32 R3, R2, 0x8, RZ ;  /* 0x0000000802037824 */ /* 0x000fe200078e00ff */
[----:B------:R-:W-:Y:S01]  /*4060*/  LDGSTS.E [R243+0x14008], desc[UR16][R92.64], !P2 ;  /* 0x140080005cf37fae */ /* 0x000fe2000d121850 */
[----:B------:R-:W-:-:S03]  /*4070*/  IMAD.WIDE R186, R186, 0x4, R86 ;  /* 0x00000004baba7825 */ /* 0x000fc600078e0256 */
[----:B------:R-:W-:Y:S01]  /*4080*/  STL.64 [R1+0x48], R90 ;  /* 0x0000485a01007387 */ /* 0x000fe20000100a00 */
[----:B------:R-:W-:-:S03]  /*4090*/  IMAD.WIDE R96, R3, 0x4, R88 ;  /* 0x0000000403607825 */ /* 0x000fc600078e0258 */
[----:B------:R-:W-:Y:S01]  /*40a0*/  LDGSTS.E [R243+0x18008], desc[UR16][R90.64], !P2 ;  /* 0x180080005af37fae */ /* 0x000fe2000d121850 */
[----:B------:R-:W-:-:S03]  /*40b0*/  IMAD.WIDE R240, R194, 0x4, R88 ;  /* 0x00000004c2f07825 */ /* 0x000fc600078e0258 */
[----:B------:R2:W-:Y:S01]  /*40c0*/  STL.64 [R1+0x40], R78 ;  /* 0x0000404e01007387 */ /* 0x0005e20000100a00 */
[----:B------:R-:W-:-:S03]  /*40d0*/  IMAD.WIDE R190, R194, 0x4, R4 ;  /* 0x00000004c2be7825 */ /* 0x000fc600078e0204 */
[----:B------:R2:W-:Y:S01]  /*40e0*/  LDGSTS.E [R243+0x1c008], desc[UR16][R78.64], !P2 ;  /* 0x1c0080004ef37fae */ /* 0x0005e2000d121850 */
[----:B------:R-:W-:Y:S01]  /*40f0*/  ISETP.GE.U32.AND P2, PT, R0, 0x7fffff97, PT ;  /* 0x7fffff970000780c */ /* 0x000fe20003f46070 */
[----:B------:R-:W-:Y:S01]  /*4100*/  IMAD.WIDE R192, R194, 0x4, R84 ;  /* 0x00000004c2c07825 */ /* 0x000fe200078e0254 */
[----:B-1----:R-:W-:Y:S02]  /*4110*/  IADD3 R0, R82, -0x2b, RZ ;  /* 0xffffffd552007810 */ /* 0x002fe40007ffe0ff */
[----:B------:R-:W1:Y:S01]  /*4120*/  LDC R82, c[0x0][0x230] ;  /* 0x00008c00ff527b82 */ /* 0x000e620000000800 */
[----:B------:R-:W-:-:S04]  /*4130*/  IMAD.WIDE R194, R194, 0x4, R86 ;  /* 0x00000004c2c27825 */ /* 0x000fc800078e0256 */
[----:B------:R-:W-:-:S03]  /*4140*/  IMAD.WIDE R188, R200, 0x4, R88 ;  /* 0x00000004c8bc7825 */ /* 0x000fc600078e0258 */
[----:B--2---:R-:W2:Y:S01]  /*4150*/  LDC R78, c[0x0][0x230] ;  /* 0x00008c00ff4e7b82 */ /* 0x004ea20000000800 */
        /* <DEDUP_REMOVED lines=17> */
[----:B----4-:R-:W-:-:S03]  /*4270*/  IMAD.WIDE R92, R3, 0x4, R84 ;  /* 0x00000004035c7825 */ /* 0x010fc600078e0254 */
[----:B------:R3:W-:Y:S01]  /*4280*/  LDGSTS.E [R243+0x1c00c], desc[UR16][R80.64], !P3 ;  /* 0x1c00c00050f37fae */ /* 0x0007e2000d921850 */
[----:B------:R-:W-:Y:S01]  /*4290*/  ISETP.GE.U32.AND P3, PT, R0, 0x7fffff96, PT ;  /* 0x7fffff960000780c */ /* 0x000fe20003f66070 */
[----:B------:R-:W-:Y:S02]  /*42a0*/  VIADD R0, R83, 0xffffffd4 ;  /* 0xffffffd453007836 */ /* 0x000fe40000000000 */
[----:B-1----:R-:W-:Y:S01]  /*42b0*/  IMAD.WIDE R90, R3, 0x4, R86 ;  /* 0x00000004035a7825 */ /* 0x002fe200078e0256 */
[----:B------:R1:W-:Y:S03]  /*42c0*/  LDGSTS.E [R245], desc[UR16][R96.64], !P4 ;  /* 0x0000000060f57fae */ /* 0x0003e6000e121850 */
[----:B------:R-:W-:Y:S01]  /*42d0*/  IMAD R3, R2, 0xa, RZ ;  /* 0x0000000a02037824 */ /* 0x000fe200078e02ff */
[----:B------:R4:W-:Y:S01]  /*42e0*/  LDGSTS.E [R245+0x4000], desc[UR16][R94.64], !P4 ;  /* 0x040000005ef57fae */ /* 0x0009e2000e121850 */
[----:B------:R-:W-:Y:S01]  /*42f0*/  IMAD.WIDE R220, R224, 0x4, R4 ;  /* 0x00000004e0dc7825 */ /* 0x000fe200078e0204 */
[----:B---3--:R-:W3:Y:S02]  /*4300*/  LDC R80, c[0x0][0x230] ;  /* 0x00008c00ff507b82 */ /* 0x008ee40000000800 */
[----:B------:R4:W-:Y:S01]  /*4310*/  LDGSTS.E [R245+0x8000], desc[UR16][R92.64], !P4 ;  /* 0x080000005cf57fae */ /* 0x0009e2000e121850 */
[----:B------:R-:W-:-:S02]  /*4320*/  IMAD R81, R2, 0xb, RZ ;  /* 0x0000000b02517824 */ /* 0x000fc400078e02ff */
[----:B------:R-:W-:Y:S01]  /*4330*/  IMAD.WIDE R222, R224, 0x4, R84 ;  /* 0x00000004e0de7825 */ /* 0x000fe200078e0254 */
[----:B------:R4:W-:Y:S01]  /*4340*/  LDGSTS.E [R245+0xc000], desc[UR16][R90.64], !P4 ;  /* 0x0c0000005af57fae */ /* 0x0009e2000e121850 */
[----:B------:R-:W-:Y:S02]  /*4350*/  ISETP.GE.U32.AND P4, PT, R0, 0x7fffff95, PT ;  /* 0x7fffff950000780c */ /* 0x000fe40003f86070 */
[----:B--2---:R-:W-:Y:S01]  /*4360*/  VIADD R0, R78, 0xfffffff3 ;  /* 0xfffffff34e007836 */ /* 0x004fe20000000000 */
[----:B------:R1:W-:Y:S01]  /*4370*/  STL.64 [R1+0x3b8], R96 ;  /* 0x0003b86001007387 */ /* 0x0003e20000100a00 */
[----:B------:R-:W2:Y:S01]  /*4380*/  LDC R78, c[0x0][0x230] ;  /* 0x00008c00ff4e7b82 */ /* 0x000ea20000000800 */
[C---:B------:R-:W-:Y:S02]  /*4390*/  IMAD.WIDE R226, R230.reuse, 0x4, R4 ;  /* 0x00000004e6e27825 */ /* 0x040fe400078e0204 */
[----:B------:R4:W-:Y:S02]  /*43a0*/  STL.64 [R1+0x3b0], R94 ;  /* 0x0003b05e01007387 */ /* 0x0009e40000100a00 */
[----:B------:R-:W-:-:S02]  /*43b0*/  IMAD.WIDE R228, R230, 0x4, R84 ;  /* 0x00000004e6e47825 */ /* 0x000fc400078e0254 */
[----:B------:R4:W-:Y:S02]  /*43c0*/  STL.64 [R1+0x3a8], R92 ;  /* 0x0003a85c01007387 */ /* 0x0009e40000100a00 */
[----:B------:R-:W-:Y:S02]  /*43d0*/  IMAD.WIDE R232, R236, 0x4, R4 ;  /* 0x00000004ece87825 */ /* 0x000fe400078e0204 */
[----:B------:R4:W-:Y:S02]  /*43e0*/  STL.64 [R1+0x3a0], R90 ;  /* 0x0003a05a01007387 */ /* 0x0009e40000100a00 */
[----:B-1----:R-:W-:-:S04]  /*43f0*/  IMAD.WIDE R96, R79, 0x4, R88 ;  /* 0x000000044f607825 */ /* 0x002fc800078e0258 */
[C---:B----4-:R-:W-:Y:S01]  /*4400*/  IMAD.WIDE R94, R79.reuse, 0x4, R4 ;  /* 0x000000044f5e7825 */ /* 0x050fe200078e0204 */
[----:B------:R1:W-:Y:S03]  /*4410*/  STL.64 [R1+0x398], R96 ;  /* 0x0003986001007387 */ /* 0x0003e60000100a00 */
[C---:B------:R-:W-:Y:S01]  /*4420*/  IMAD.WIDE R92, R79.reuse, 0x4, R84 ;  /* 0x000000044f5c7825 */ /* 0x040fe200078e0254 */
[----:B------:R1:W-:Y:S03]  /*4430*/  LDGSTS.E [R245+0x4], desc[UR16][R96.64], !P5 ;  /* 0x0000400060f57fae */ /* 0x0003e6000e921850 */
[----:B------:R-:W-:Y:S01]  /*4440*/  IMAD.WIDE R90, R79, 0x4, R86 ;  /* 0x000000044f5a7825 */ /* 0x000fe200078e0256 */
[----:B------:R4:W-:Y:S03]  /*4450*/  STL.64 [R1+0x390], R94 ;  /* 0x0003905e01007387 */ /* 0x0009e60000100a00 */
[----:B------:R-:W-:Y:S01]  /*4460*/  IMAD R79, R2, 0x28, RZ ;  /* 0x00000028024f7824 */ /* 0x000fe200078e02ff */
[----:B------:R4:W-:Y:S01]  /*4470*/  LDGSTS.E [R245+0x4004], desc[UR16][R94.64], !P5 ;  /* 0x040040005ef57fae */ /* 0x0009e2000e921850 */
[----:B--2---:R-:W-:-:S02]  /*4480*/  VIADD R78, R78, 0xfffffff0 ;  /* 0xfffffff04e4e7836 */ /* 0x004fc40000000000 */
[----:B------:R-:W-:Y:S01]  /*4490*/  IMAD.WIDE R234, R236, 0x4, R84 ;  /* 0x00000004ecea7825 */ /* 0x000fe200078e0254 */
[----:B------:R2:W-:Y:S03]  /*44a0*/  STL.64 [R1+0x388], R92 ;  /* 0x0003885c01007387 */ /* 0x0005e60000100a00 */
[C---:B-1----:R-:W-:Y:S01]  /*44b0*/  IMAD.WIDE R96, R3.reuse, 0x4, R88 ;  /* 0x0000000403607825 */ /* 0x042fe200078e0258 */
[----:B------:R2:W-:Y:S03]  /*44c0*/  LDGSTS.E [R245+0x8004], desc[UR16][R92.64], !P5 ;  /* 0x080040005cf57fae */ /* 0x0005e6000e921850 */
[C---:B----4-:R-:W-:Y:S01]  /*44d0*/  IMAD.WIDE R94, R3.reuse, 0x4, R4 ;  /* 0x00000004035e7825 */ /* 0x050fe200078e0204 */
[----:B------:R1:W-:Y:S04]  /*44e0*/  STL.64 [R1+0x380], R90 ;  /* 0x0003805a01007387 */ /* 0x0003e80000100a00 */
[----:B------:R1:W-:Y:S01]  /*44f0*/  LDGSTS.E [R245+0xc004], desc[UR16][R90.64], !P5 ;  /* 0x0c0040005af57fae */ /* 0x0003e2000e921850 */
[----:B------:R-:W-:Y:S01]  /*4500*/  ISETP.GE.U32.AND P5, PT, R0, 0x7fffffb4, PT ;  /* 0x7fffffb40000780c */ /* 0x000fe20003fa6070 */
[----:B--2---:R-:W-:-:S02]  /*4510*/  IMAD.WIDE R92, R3, 0x4, R84 ;  /* 0x00000004035c7825 */ /* 0x004fc400078e0254 */
[----:B------:R2:W-:Y:S01]  /*4520*/  STL.64 [R1+0x378], R96 ;  /* 0x0003786001007387 */ /* 0x0005e20000100a00 */
[----:B---3--:R-:W-:-:S03]  /*4530*/  IADD3 R0, R80, -0xe, RZ ;  /* 0xfffffff250007810 */ /* 0x008fc60007ffe0ff */
[----:B------:R2:W-:Y:S01]  /*4540*/  LDGSTS.E [R245+0x8], desc[UR16][R96.64], !P6 ;  /* 0x0000800060f57fae */ /* 0x0005e2000f121850 */
[----:B-1----:R-:W-:-:S03]  /*4550*/  IMAD.WIDE R90, R3, 0x4, R86 ;  /* 0x00000004035a7825 */ /* 0x002fc600078e0256 */
[----:B------:R1:W-:Y:S01]  /*4560*/  STL.64 [R1+0x370], R94 ;  /* 0x0003705e01007387 */ /* 0x0003e20000100a00 */
[----:B------:R-:W-:-:S03]  /*4570*/  VIADD R3, R82, 0xfffffff1 ;  /* 0xfffffff152037836 */ /* 0x000fc60000000000 */
[----:B------:R1:W-:Y:S01]  /*4580*/  LDGSTS.E [R245+0x4008], desc[UR16][R94.64], !P6 ;  /* 0x040080005ef57fae */ /* 0x0003e2000f121850 */
[----:B------:R-:W-:-:S03]  /*4590*/  IMAD.WIDE R82, R79, 0x4, R84 ;  /* 0x000000044f527825 */ /* 0x000fc600078e0254 */
[----:B------:R3:W-:Y:S01]  /*45a0*/  STL.64 [R1+0x368], R92 ;  /* 0x0003685c01007387 */ /* 0x0007e20000100a00 */
[----:B--2---:R-:W-:-:S03]  /*45b0*/  IMAD.WIDE R96, R81, 0x4, R88 ;  /* 0x0000000451607825 */ /* 0x004fc600078e0258 */
[----:B------:R3:W-:Y:S01]  /*45c0*/  LDGSTS.E [R245+0x8008], desc[UR16][R92.64], !P6 ;  /* 0x080080005cf57fae */ /* 0x0007e2000f121850 */
[----:B-1----:R-:W-:-:S03]  /*45d0*/  IMAD.WIDE R94, R81, 0x4, R4 ;  /* 0x00000004515e7825 */ /* 0x002fc600078e0204 */
[----:B------:R1:W-:Y:S04]  /*45e0*/  STL.64 [R1+0x360], R90 ;  /* 0x0003605a01007387 */ /* 0x0003e80000100a00 */
[----:B------:R1:W-:Y:S01]  /*45f0*/  LDGSTS.E [R245+0xc008], desc[UR16][R90.64], !P6 ;  /* 0x0c0080005af57fae */ /* 0x0003e2000f121850 */
[----:B------:R-:W-:Y:S01]  /*4600*/  ISETP.GE.U32.AND P6, PT, R0, 0x7fffffb3, PT ;  /* 0x7fffffb30000780c */ /* 0x000fe20003fc6070 */
[C---:B---3--:R-:W-:Y:S02]  /*4610*/  IMAD.WIDE R92, R81.reuse, 0x4, R84 ;  /* 0x00000004515c7825 */ /* 0x048fe400078e0254 */
[----:B------:R2:W-:Y:S01]  /*4620*/  STL.64 [R1+0x358], R96 ;  /* 0x0003586001007387 */ /* 0x0005e20000100a00 */
[----:B------:R-:W3:Y:S03]  /*4630*/  LDC R0, c[0x0][0x230] ;  /* 0x00008c00ff007b82 */ /* 0x000ee60000000800 */
[----:B------:R2:W-:Y:S01]  /*4640*/  LDGSTS.E [R245+0xc], desc[UR16][R96.64], !P0 ;  /* 0x0000c00060f57fae */ /* 0x0005e2000c121850 */
[----:B-1----:R-:W-:-:S03]  /*4650*/  IMAD.WIDE R90, R81, 0x4, R86 ;  /* 0x00000004515a7825 */ /* 0x002fc600078e0256 */
[----:B------:R1:W-:Y:S01]  /*4660*/  STL.64 [R1+0x350], R94 ;  /* 0x0003505e01007387 */ /* 0x0003e20000100a00 */
[----:B------:R-:W-:-:S03]  /*4670*/  IMAD.WIDE R80, R79, 0x4, R86 ;  /* 0x000000044f507825 */ /* 0x000fc600078e0256 */
[----:B------:R1:W-:Y:S01]  /*4680*/  LDGSTS.E [R245+0x400c], desc[UR16][R94.64], !P0 ;  /* 0x0400c0005ef57fae */ /* 0x0003e2000c121850 */
[----:B--2---:R-:W-:-:S03]  /*4690*/  IMAD.WIDE R96, R100, 0x4, R4 ;  /* 0x0000000464607825 */ /* 0x004fc600078e0204 */
[----:B------:R2:W-:Y:S01]  /*46a0*/  STL.64 [R1+0x348], R92 ;  /* 0x0003485c01007387 */ /* 0x0005e20000100a00 */
[----:B------:R-:W-:-:S03]  /*46b0*/  IMAD.WIDE R100, R100, 0x4, R86 ;  /* 0x0000000464647825 */ /* 0x000fc600078e0256 */
[----:B------:R2:W-:Y:S04]  /*46c0*/  LDGSTS.E [R245+0x800c], desc[UR16][R92.64], !P0 ;  /* 0x0800c0005cf57fae */ /* 0x0005e8000c121850 */
[----:B------:R4:W-:Y:S01]  /*46d0*/  STL.64 [R1+0x340], R90 ;  /* 0x0003405a01007387 */ /* 0x0009e20000100a00 */
[----:B-1----:R-:W-:Y:S02]  /*46e0*/  IMAD R94, R2, 0x29, RZ ;  /* 0x00000029025e7824 */ /* 0x002fe400078e02ff */
[----:B---3--:R-:W-:Y:S01]  /*46f0*/  VIADD R0, R0, 0xffffffd3 ;  /* 0xffffffd300007836 */ /* 0x008fe20000000000 */
[----:B------:R4:W-:Y:S01]  /*4700*/  LDGSTS.E [R245+0xc00c], desc[UR16][R90.64], !P0 ;  /* 0x0c00c0005af57fae */ /* 0x0009e2000c121850 */
[----:B------:R-:W-:Y:S01]  /*4710*/  ISETP.GE.U32.AND P0, PT, R3, 0x7fffffb2, PT ;  /* 0x7fffffb20300780c */ /* 0x000fe20003f06070 */
[--C-:B------:R-:W-:Y:S01]  /*4720*/  IMAD.WIDE R250, R94, 0x4, R88.reuse ;  /* 0x000000045efa7825 */ /* 0x100fe200078e0258 */
[----:B------:R-:W1:Y:S03]  /*4730*/  LDC R3, c[0x0][0x230] ;  /* 0x00008c00ff037b82 */ /* 0x000e660000000800 */
[----:B--2---:R-:W-:-:S05]  /*4740*/  IMAD.WIDE R92, R79, 0x4, R88 ;  /* 0x000000044f5c7825 */ /* 0x004fca00078e0258 */
[----:B------:R2:W-:Y:S01]  /*4750*/  LDGSTS.E [R245+0x10000], desc[UR16][R92.64], !P1 ;  /* 0x100000005cf57fae */ /* 0x0005e2000c921850 */
[----:B----4-:R-:W-:Y:S02]  /*4760*/  IMAD.WIDE R90, R79, 0x4, R4 ;  /* 0x000000044f5a7825 */ /* 0x010fe400078e0204 */
[----:B------:R-:W3:Y:S01]  /*4770*/  LDC R79, c[0x0][0x230] ;  /* 0x00008c00ff4f7b82 */ /* 0x000ee20000000800 */
[----:B------:R2:W-:Y:S04]  /*4780*/  STL.64 [R1+0x18], R92 ;  /* 0x0000185c01007387 */ /* 0x0005e80000100a00 */
[----:B------:R4:W-:Y:S04]  /*4790*/  LDGSTS.E [R245+0x14000], desc[UR16][R90.64], !P1 ;  /* 0x140000005af57fae */ /* 0x0009e8000c921850 */
[----:B------:R-:W-:Y:S04]  /*47a0*/  LDGSTS.E [R245+0x18000], desc[UR16][R82.64], !P1 ;  /* 0x1800000052f57fae */ /* 0x000fe8000c921850 */
[----:B------:R1:W-:Y:S01]  /*47b0*/  LDGSTS.E [R245+0x1c000], desc[UR16][R80.64], !P1 ;  /* 0x1c00000050f57fae */ /* 0x0003e2000c921850 */
[----:B------:R-:W-:Y:S01]  /*47c0*/  ISETP.GE.U32.AND P1, PT, R78, 0x7fffffb1, PT ;  /* 0x7fffffb14e00780c */ /* 0x000fe20003f26070 */
[C---:B--2---:R-:W-:Y:S01]  /*47d0*/  IMAD.WIDE R92, R94.reuse, 0x4, R84 ;  /* 0x000000045e5c7825 */ /* 0x044fe200078e0254 */
[----:B------:R-:W2:Y:S01]  /*47e0*/  LDC R78, c[0x0][0x230] ;  /* 0x00008c00ff4e7b82 */ /* 0x000ea20000000800 */
[----:B------:R4:W-:Y:S04]  /*47f0*/  STL.64 [R1+0x10], R90 ;  /* 0x0000105a01007387 */ /* 0x0009e80000100a00 */
[----:B------:R3:W-:Y:S04]  /*4800*/  LDGSTS.E [R245+0x10004], desc[UR16][R250.64], !P2 ;  /* 0x10004000faf57fae */ /* 0x0007e8000d121850 */
[----:B------:R-:W-:Y:S01]  /*4810*/  STL.64 [R1+0x8], R82 ;  /* 0x0000085201007387 */ /* 0x000fe20000100a00 */
[----:B----4-:R-:W-:-:S03]  /*4820*/  IMAD.WIDE R90, R94, 0x4, R4 ;  /* 0x000000045e5a7825 */ /* 0x010fc600078e0204 */
[----:B------:R1:W-:Y:S01]  /*4830*/  STL.64 [R1], R80 ;  /* 0x0000005001007387 */ /* 0x0003e20000100a00 */
[----:B------:R-:W-:-:S03]  /*4840*/  IMAD.WIDE R94, R94, 0x4, R86 ;  /* 0x000000045e5e7825 */ /* 0x000fc600078e0256 */
[----:B------:R-:W-:Y:S04]  /*4850*/  LDGSTS.E [R245+0x14004], desc[UR16][R90.64], !P2 ;  /* 0x140040005af57fae */ /* 0x000fe8000d121850 */
[----:B------:R4:W-:Y:S04]  /*4860*/  LDGSTS.E [R245+0x18004], desc[UR16][R92.64], !P2 ;  /* 0x180040005cf57fae */ /* 0x0009e8000d121850 */
[----:B------:R4:W-:Y:S01]  /*4870*/  LDGSTS.E [R245+0x1c004], desc[UR16][R94.64], !P2 ;  /* 0x1c0040005ef57fae */ /* 0x0009e2000d121850 */
[----:B------:R-:W-:Y:S01]  /*4880*/  ISETP.GE.U32.AND P2, PT, R0, 0x7fffff94, PT ;  /* 0x7fffff940000780c */ /* 0x000fe20003f46070 */
[----:B-1----:R-:W1:Y:S01]  /*4890*/  LDC R80, c[0x0][0x230] ;  /* 0x00008c00ff507b82 */ /* 0x002e620000000800 */
[----:B------:R-:W-:Y:S01]  /*48a0*/  IADD3 R0, R3, -0x2e, RZ ;  /* 0xffffffd203007810 */ /* 0x000fe20007ffe0ff */
[----:B------:R4:W-:Y:S01]  /*48b0*/  LDGSTS.E [R245+0x10008], desc[UR16][R108.64], !P3 ;  /* 0x100080006cf57fae */ /* 0x0009e2000d921850 */
[----:B------:R-:W-:-:S03]  /*48c0*/  IMAD R3, R2, 0xd, RZ ;  /* 0x0000000d02037824 */ /* 0x000fc600078e02ff */
[----:B------:R4:W-:Y:S02]  /*48d0*/  LDGSTS.E [R245+0x14008], desc[UR16][R96.64], !P3 ;  /* 0x1400800060f57fae */ /* 0x0009e4000d921850 */
[----:B------:R-:W1:Y:S02]  /*48e0*/  LDC R81, c[0x0][0x230] ;  /* 0x00008c00ff517b82 */ /* 0x000e640000000800 */
[----:B------:R-:W-:Y:S04]  /*48f0*/  LDGSTS.E [R245+0x18008], desc[UR16][R98.64], !P3 ;  /* 0x1800800062f57fae */ /* 0x000fe8000d921850 */
[----:B------:R-:W-:Y:S01]  /*4900*/  LDGSTS.E [R245+0x1c008], desc[UR16][R100.64], !P3 ;  /* 0x1c00800064f57fae */ /* 0x000fe2000d921850 */
[----:B------:R-:W-:Y:S01]  /*4910*/  ISETP.GE.U32.AND P3, PT, R0, 0x7fffff93, PT ;  /* 0x7fffff930000780c */ /* 0x000fe20003f66070 */
[----:B--2---:R-:W-:-:S02]  /*4920*/  VIADD R0, R78, 0xffffffd1 ;  /* 0xffffffd14e007836 */ /* 0x004fc40000000000 */
[----:B------:R-:W-:Y:S01]  /*4930*/  LDGSTS.E [R245+0x1000c], desc[UR16][R110.64], !P4 ;  /* 0x1000c0006ef57fae */ /* 0x000fe2000e121850 */
[----:B------:R-:W2:Y:S03]  /*4940*/  LDC R78, c[0x0][0x230] ;  /* 0x00008c00ff4e7b82 */ /* 0x000ea60000000800 */
[----:B------:R-:W-:Y:S04]  /*4950*/  LDGSTS.E [R245+0x1400c], desc[UR16][R102.64], !P4 ;  /* 0x1400c00066f57fae */ /* 0x000fe8000e121850 */
[----:B------:R-:W-:Y:S04]  /*4960*/  LDGSTS.E [R245+0x1800c], desc[UR16][R104.64], !P4 ;  /* 0x1800c00068f57fae */ /* 0x000fe8000e121850 */
[----:B------:R1:W-:Y:S01]  /*4970*/  LDGSTS.E [R245+0x1c00c], desc[UR16][R106.64], !P4 ;  /* 0x1c00c0006af57fae */ /* 0x0003e2000e121850 */
[----:B------:R-:W-:Y:S01]  /*4980*/  ISETP.GE.U32.AND P4, PT, R0, 0x7fffff92, PT ;  /* 0x7fffff920000780c */ /* 0x000fe20003f86070 */
[----:B------:R-:W-:-:S02]  /*4990*/  IMAD R0, R2, 0xc, RZ ;  /* 0x0000000c02007824 */ /* 0x000fc400078e02ff */
[----:B------:R3:W-:Y:S02]  /*49a0*/  STL.64 [R1+0xc18], R250 ;  /* 0x000c18fa01007387 */ /* 0x0007e40000100a00 */
[C---:B------:R-:W-:Y:S02]  /*49b0*/  IMAD.WIDE R116, R0.reuse, 0x4, R88 ;  /* 0x0000000400747825 */ /* 0x040fe400078e0258 */
[----:B------:R-:W-:Y:S02]  /*49c0*/  STL.64 [R1+0xc20], R90 ;  /* 0x000c205a01007387 */ /* 0x000fe40000100a00 */
[C---:B------:R-:W-:Y:S02]  /*49d0*/  IMAD.WIDE R114, R0.reuse, 0x4, R4 ;  /* 0x0000000400727825 */ /* 0x040fe400078e0204 */
[----:B------:R4:W-:Y:S02]  /*49e0*/  STL.64 [R1+0xc28], R92 ;  /* 0x000c285c01007387 */ /* 0x0009e40000100a00 */
[----:B------:R-:W-:-:S02]  /*49f0*/  IMAD.WIDE R112, R0, 0x4, R84 ;  /* 0x0000000400707825 */ /* 0x000fc400078e0254 */
[----:B------:R1:W-:Y:S01]  /*4a00*/  STL.64 [R1+0xc30], R94 ;  /* 0x000c305e01007387 */ /* 0x0003e20000100a00 */
[----:B---3--:R-:W-:Y:S01]  /*4a10*/  MOV R251, R213 ;  /* 0x000000d500fb7202 */ /* 0x008fe20000000f00 */
[----:B------:R-:W-:Y:S02]  /*4a20*/  IMAD.WIDE R82, R0, 0x4, R86 ;  /* 0x0000000400527825 */ /* 0x000fe400078e0256 */
[----:B------:R3:W-:Y:S02]  /*4a30*/  STL.64 [R1+0xc38], R108 ;  /* 0x000c386c01007387 */ /* 0x0007e40000100a00 */
[----:B------:R-:W-:Y:S02]  /*4a40*/  VIADD R0, R79, 0xffffffd0 ;  /* 0xffffffd04f007836 */ /* 0x000fe40000000000 */
[----:B------:R2:W-:Y:S01]  /*4a50*/  STL.64 [R1+0xc40], R96 ;  /* 0x000c406001007387 */ /* 0x0005e20000100a00 */
[----:B------:R-:W2:Y:S01]  /*4a60*/  LDC R79, c[0x0][0x230] ;  /* 0x00008c00ff4f7b82 */ /* 0x000ea20000000800 */
[----:B----4-:R-:W-:-:S02]  /*4a70*/  IMAD.WIDE R92, R3, 0x4, R4 ;  /* 0x00000004035c7825 */ /* 0x010fc400078e0204 */
[----:B------:R-:W-:Y:S02]  /*4a80*/  STL.64 [R1+0xc48], R98 ;  /* 0x000c486201007387 */ /* 0x000fe40000100a00 */
[C---:B-1----:R-:W-:Y:S02]  /*4a90*/  IMAD.WIDE R94, R3.reuse, 0x4, R88 ;  /* 0x00000004035e7825 */ /* 0x042fe400078e0258 */
[----:B------:R-:W-:Y:S01]  /*4aa0*/  STL.64 [R1+0xc50], R100 ;  /* 0x000c506401007387 */ /* 0x000fe20000100a00 */
[----:B---3--:R-:W-:Y:S01]  /*4ab0*/  MOV R109, R217 ;  /* 0x000000d9006d7202 */ /* 0x008fe20000000f00 */
[----:B------:R-:W-:Y:S02]  /*4ac0*/  IMAD.WIDE R90, R3, 0x4, R84 ;  /* 0x00000004035a7825 */ /* 0x000fe400078e0254 */
[----:B------:R-:W-:Y:S01]  /*4ad0*/  STL.64 [R1+0xc58], R110 ;  /* 0x000c586e01007387 */ /* 0x000fe20000100a00 */
[----:B--2---:R-:W-:Y:S01]  /*4ae0*/  IADD3 R96, R81, 0x3f, RZ ;  /* 0x0000003f51607810 */ /* 0x004fe20007ffe0ff */
[----:B------:R-:W-:-:S02]  /*4af0*/  IMAD.MOV.U32 R108, RZ, RZ, R216 ;  /* 0x000000ffff6c7224 */ /* 0x000fc400078e00d8 */
[----:B------:R-:W-:Y:S01]  /*4b00*/  STL.64 [R1+0xc60], R102 ;  /* 0x000c606601007387 */ /* 0x000fe20000100a00 */
[----:B------:R-:W-:-:S03]  /*4b10*/  IMAD.WIDE R216, R218, 0x4, R84 ;  /* 0x00000004dad87825 */ /* 0x000fc600078e0254 */
[----:B------:R-:W-:Y:S01]  /*4b20*/  STL.64 [R1+0xc68], R104 ;  /* 0x000c686801007387 */ /* 0x000fe20000100a00 */
[----:B------:R-:W-:Y:S02]  /*4b30*/  IMAD.MOV.U32 R250, RZ, RZ, R212 ;  /* 0x000000fffffa7224 */ /* 0x000fe400078e00d4 */
[C---:B------:R-:W-:Y:S01]  /*4b40*/  IMAD.WIDE R212, R236.reuse, 0x4, R88 ;  /* 0x00000004ecd47825 */ /* 0x040fe200078e0258 */
[----:B------:R1:W-:Y:S03]  /*4b50*/  STL.64 [R1+0xc70], R106 ;  /* 0x000c706a01007387 */ /* 0x0003e60000100a00 */
[----:B------:R-:W-:Y:S01]  /*4b60*/  IMAD.WIDE R236, R236, 0x4, R86 ;  /* 0x00000004ecec7825 */ /* 0x000fe200078e0256 */
[----:B------:R2:W-:Y:S04]  /*4b70*/  LDGSTS.E [R246], desc[UR16][R116.64], !P5 ;  /* 0x0000000074f67fae */ /* 0x0005e8000e921850 */
[----:B------:R2:W-:Y:S04]  /*4b80*/  STL.64 [R1+0x338], R116 ;  /* 0x0003387401007387 */ /* 0x0005e80000100a00 */
[----:B------:R3:W-:Y:S01]  /*4b90*/  LDGSTS.E [R246+0x4000], desc[UR16][R114.64], !P5 ;  /* 0x0400000072f67fae */ /* 0x0007e2000e921850 */
[----:B-1----:R-:W1:Y:S03]  /*4ba0*/  LDC R106, c[0x0][0x230] ;  /* 0x00008c00ff6a7b82 */ /* 0x002e660000000800 */
[----:B------:R3:W-:Y:S04]  /*4bb0*/  STL.64 [R1+0x330], R114 ;  /* 0x0003307201007387 */ /* 0x0007e80000100a00 */
[----:B------:R4:W-:Y:S01]  /*4bc0*/  LDGSTS.E [R246+0x8000], desc[UR16][R112.64], !P5 ;  /* 0x0800000070f67fae */ /* 0x0009e2000e921850 */
[----:B--2---:R-:W-:-:S03]  /*4bd0*/  IMAD R116, R2, 0x2c, RZ ;  /* 0x0000002c02747824 */ /* 0x004fc600078e02ff */
[----:B------:R4:W-:Y:S01]  /*4be0*/  STL.64 [R1+0x328], R112 ;  /* 0x0003287001007387 */ /* 0x0009e20000100a00 */
[----:B------:R-:W-:-:S03]  /*4bf0*/  IMAD.WIDE R130, R116, 0x4, R88 ;  /* 0x0000000474827825 */ /* 0x000fc600078e0258 */
[----:B------:R2:W-:Y:S01]  /*4c00*/  LDGSTS.E [R246+0xc000], desc[UR16][R82.64], !P5 ;  /* 0x0c00000052f67fae */ /* 0x0005e2000e921850 */
[----:B------:R-:W-:Y:S01]  /*4c10*/  ISETP.GE.U32.AND P5, PT, R0, 0x7fffff91, PT ;  /* 0x7fffff910000780c */ /* 0x000fe20003fa6070 */
[----:B------:R-:W-:Y:S02]  /*4c20*/  IMAD R0, R2, 0xe, RZ ;  /* 0x0000000e02007824 */ /* 0x000fe400078e02ff */
[----:B------:R2:W-:Y:S01]  /*4c30*/  STL.64 [R1+0x320], R82 ;  /* 0x0003205201007387 */ /* 0x0005e20000100a00 */
[----:B---3--:R-:W-:-:S03]  /*4c40*/  IMAD.WIDE R114, R116, 0x4, R84 ;  /* 0x0000000474727825 */ /* 0x008fc600078e0254 */
[----:B------:R3:W-:Y:S01]  /*4c50*/  STL.64 [R1+0x318], R94 ;  /* 0x0003185e01007387 */ /* 0x0007e20000100a00 */
[----:B----4-:R-:W-:-:S03]  /*4c60*/  IMAD.WIDE R112, R116, 0x4, R4 ;  /* 0x0000000474707825 */ /* 0x010fc600078e0204 */
[----:B------:R3:W-:Y:S01]  /*4c70*/  LDGSTS.E [R246+0x4], desc[UR16][R94.64], !P6 ;  /* 0x000040005ef67fae */ /* 0x0007e2000f121850 */
[----:B------:R-:W-:-:S03]  /*4c80*/  IMAD.WIDE R116, R116, 0x4, R86 ;  /* 0x0000000474747825 */ /* 0x000fc600078e0256 */
[----:B------:R4:W-:Y:S01]  /*4c90*/  STL.64 [R1+0x310], R92 ;  /* 0x0003105c01007387 */ /* 0x0009e20000100a00 */
[----:B--2---:R-:W-:Y:S01]  /*4ca0*/  IMAD.WIDE R82, R3, 0x4, R86 ;  /* 0x0000000403527825 */ /* 0x004fe200078e0256 */
[----:B------:R-:W-:Y:S02]  /*4cb0*/  IADD3 R3, R80, -0x11, RZ ;  /* 0xffffffef50037810 */ /* 0x000fe40007ffe0ff */
[----:B------:R-:W2:Y:S01]  /*4cc0*/  LDC R80, c[0x0][0x230] ;  /* 0x00008c00ff507b82 */ /* 0x000ea20000000800 */
[----:B------:R4:W-:Y:S01]  /*4cd0*/  LDGSTS.E [R246+0x4004], desc[UR16][R92.64], !P6 ;  /* 0x040040005cf67fae */ /* 0x0009e2000f121850 */
[----:B---3--:R-:W-:-:S03]  /*4ce0*/  IMAD.WIDE R94, R0, 0x4, R88 ;  /* 0x00000004005e7825 */ /* 0x008fc600078e0258 */
[----:B------:R3:W-:Y:S04]  /*4cf0*/  STL.64 [R1+0x308], R90 ;  /* 0x0003085a01007387 */ /* 0x0007e80000100a00 */
[----:B------:R3:W-:Y:S04]  /*4d00*/  LDGSTS.E [R246+0x8004], desc[UR16][R90.64], !P6 ;  /* 0x080040005af67fae */ /* 0x0007e8000f121850 */
[----:B------:R1:W-:Y:S01]  /*4d10*/  STL.64 [R1+0x300], R82 ;  /* 0x0003005201007387 */ /* 0x0003e20000100a00 */
[----:B----4-:R-:W-:-:S03]  /*4d20*/  IMAD.WIDE R92, R0, 0x4, R4 ;  /* 0x00000004005c7825 */ /* 0x010fc600078e0204 */
[----:B------:R1:W-:Y:S01]  /*4d30*/  LDGSTS.E [R246+0xc004], desc[UR16][R82.64], !P6 ;  /* 0x0c00400052f67fae */ /* 0x0003e2000f121850 */
[----:B------:R-:W-:Y:S01]  /*4d40*/  ISETP.GE.U32.AND P6, PT, R3, 0x7fffffb0, PT ;  /* 0x7fffffb00300780c */ /* 0x000fe20003fc6070 */
[----:B------:R-:W-:Y:S02]  /*4d50*/  IMAD R3, R2, 0xf, RZ ;  /* 0x0000000f02037824 */ /* 0x000fe400078e02ff */
[C---:B---3--:R-:W-:Y:S01]  /*4d60*/  IMAD.WIDE R90, R0.reuse, 0x4, R84 ;  /* 0x00000004005a7825 */ /* 0x048fe200078e0254 */
[----:B------:R3:W-:Y:S04]  /*4d70*/  LDGSTS.E [R246+0x8], desc[UR16][R94.64], !P0 ;  /* 0x000080005ef67fae */ /* 0x0007e8000c121850 */
[----:B------:R4:W-:Y:S01]  /*4d80*/  LDGSTS.E [R246+0x4008], desc[UR16][R92.64], !P0 ;  /* 0x040080005cf67fae */ /* 0x0009e2000c121850 */
[----:B-1----:R-:W-:-:S03]  /*4d90*/  IMAD.WIDE R82, R0, 0x4, R86 ;  /* 0x0000000400527825 */ /* 0x002fc600078e0256 */
[----:B------:R1:W-:Y:S01]  /*4da0*/  LDGSTS.E [R246+0x8008], desc[UR16][R90.64], !P0 ;  /* 0x080080005af67fae */ /* 0x0003e2000c121850 */
[----:B------:R-:W-:-:S03]  /*4db0*/  VIADD R0, R78, 0xffffffee ;  /* 0xffffffee4e007836 */ /* 0x000fc60000000000 */
[----:B------:R2:W-:Y:S01]  /*4dc0*/  LDGSTS.E [R246+0xc008], desc[UR16][R82.64], !P0 ;  /* 0x0c00800052f67fae */ /* 0x0005e2000c121850 */
[----:B------:R-:W2:Y:S01]  /*4dd0*/  LDC R78, c[0x0][0x230] ;  /* 0x00008c00ff4e7b82 */ /* 0x000ea20000000800 */
[----:B------:R-:W-:Y:S01]  /*4de0*/  ISETP.GE.U32.AND P0, PT, R0, 0x7fffffaf, PT ;  /* 0x7fffffaf0000780c */ /* 0x000fe20003f06070 */
[----:B------:R-:W-:Y:S01]  /*4df0*/  VIADD R0, R79, 0xffffffed ;  /* 0xffffffed4f007836 */ /* 0x000fe20000000000 */
[----:B------:R3:W-:Y:S05]  /*4e00*/  STL.64 [R1+0x2f8], R94 ;  /* 0x0002f85e01007387 */ /* 0x0007ea0000100a00 */
[----:B------:R-:W2:Y:S01]  /*4e10*/  LDC R79, c[0x0][0x230] ;  /* 0x00008c00ff4f7b82 */ /* 0x000ea20000000800 */
[----:B------:R4:W-:Y:S04]  /*4e20*/  STL.64 [R1+0x2f0], R92 ;  /* 0x0002f05c01007387 */ /* 0x0009e80000100a00 */
[----:B------:R1:W-:Y:S01]  /*4e30*/  STL.64 [R1+0x2e8], R90 ;  /* 0x0002e85a01007387 */ /* 0x0003e20000100a00 */
[----:B---3--:R-:W-:-:S03]  /*4e40*/  IMAD.WIDE R94, R3, 0x4, R88 ;  /* 0x00000004035e7825 */ /* 0x008fc600078e0258 */
[----:B------:R2:W-:Y:S01]  /*4e50*/  STL.64 [R1+0x2e0], R82 ;  /* 0x0002e05201007387 */ /* 0x0005e20000100a00 */
[----:B----4-:R-:W-:-:S03]  /*4e60*/  IMAD.WIDE R92, R3, 0x4, R4 ;  /* 0x00000004035c7825 */ /* 0x010fc600078e0204 */
[----:B------:R3:W-:Y:S01]  /*4e70*/  LDGSTS.E [R246+0xc], desc[UR16][R94.64], !P1 ;  /* 0x0000c0005ef67fae */ /* 0x0007e2000c921850 */
[----:B-1----:R-:W-:-:S03]  /*4e80*/  IMAD.WIDE R90, R3, 0x4, R84 ;  /* 0x00000004035a7825 */ /* 0x002fc600078e0254 */
[----:B------:R1:W-:Y:S01]  /*4e90*/  LDGSTS.E [R246+0x400c], desc[UR16][R92.64], !P1 ;  /* 0x0400c0005cf67fae */ /* 0x0003e2000c921850 */
[----:B--2---:R-:W-:-:S03]  /*4ea0*/  IMAD.WIDE R82, R3, 0x4, R86 ;  /* 0x0000000403527825 */ /* 0x004fc600078e0256 */
[----:B------:R2:W-:Y:S01]  /*4eb0*/  LDGSTS.E [R246+0x800c], desc[UR16][R90.64], !P1 ;  /* 0x0800c0005af67fae */ /* 0x0005e2000c921850 */
[----:B------:R-:W4:Y:S03]  /*4ec0*/  LDC R3, c[0x0][0x230] ;  /* 0x00008c00ff037b82 */ /* 0x000f260000000800 */
[----:B------:R2:W-:Y:S01]  /*4ed0*/  LDGSTS.E [R246+0xc00c], desc[UR16][R82.64], !P1 ;  /* 0x0c00c00052f67fae */ /* 0x0005e2000c921850 */
[----:B------:R-:W-:Y:S01]  /*4ee0*/  ISETP.GE.U32.AND P1, PT, R0, 0x7fffffae, PT ;  /* 0x7fffffae0000780c */ /* 0x000fe20003f26070 */
[----:B------:R-:W-:Y:S02]  /*4ef0*/  VIADD R0, R80, 0xffffffec ;  /* 0xffffffec50007836 */ /* 0x000fe40000000000 */
[----:B------:R-:W-:Y:S01]  /*4f00*/  LDGSTS.E [R246+0x10000], desc[UR16][R130.64], !P2 ;  /* 0x1000000082f67fae */ /* 0x000fe2000d121850 */
[----:B------:R-:W2:Y:S03]  /*4f10*/  LDC R80, c[0x0][0x230] ;  /* 0x00008c00ff507b82 */ /* 0x000ea60000000800 */
[----:B------:R-:W-:Y:S04]  /*4f20*/  LDGSTS.E [R246+0x14000], desc[UR16][R112.64], !P2 ;  /* 0x1400000070f67fae */ /* 0x000fe8000d121850 */
[----:B------:R-:W-:Y:S04]  /*4f30*/  LDGSTS.E [R246+0x18000], desc[UR16][R114.64], !P2 ;  /* 0x1800000072f67fae */ /* 0x000fe8000d121850 */
[----:B------:R-:W-:Y:S01]  /*4f40*/  LDGSTS.E [R246+0x1c000], desc[UR16][R116.64], !P2 ;  /* 0x1c00000074f67fae */ /* 0x000fe2000d121850 */
[----:B------:R-:W-:-:S02]  /*4f50*/  ISETP.GE.U32.AND P2, PT, R0, 0x7fffffad, PT ;  /* 0x7fffffad0000780c */ /* 0x000fc40003f46070 */
[----:B------:R-:W-:Y:S01]  /*4f60*/  IADD3 R0, R78, -0x31, RZ ;  /* 0xffffffcf4e007810 */ /* 0x000fe20007ffe0ff */
[----:B------:R-:W-:Y:S01]  /*4f70*/  LDGSTS.E [R246+0x10004], desc[UR16][R138.64], !P3 ;  /* 0x100040008af67fae */ /* 0x000fe2000d921850 */
[----:B------:R-:W2:Y:S01]  /*4f80*/  LDC R78, c[0x0][0x230] ;  /* 0x00008c00ff4e7b82 */ /* 0x000ea20000000800 */
[----:B----4-:R-:W-:Y:S02]  /*4f90*/  VIADD R3, R3, 0xffffffcd ;  /* 0xffffffcd03037836 */ /* 0x010fe40000000000 */
[----:B------:R-:W-:Y:S04]  /*4fa0*/  LDGSTS.E [R246+0x14004], desc[UR16][R118.64], !P3 ;  /* 0x1400400076f67fae */ /* 0x000fe8000d921850 */
[----:B------:R-:W-:Y:S04]  /*4fb0*/  LDGSTS.E [R246+0x18004], desc[UR16][R120.64], !P3 ;  /* 0x1800400078f67fae */ /* 0x000fe8000d921850 */
[----:B------:R-:W-:Y:S01]  /*4fc0*/  LDGSTS.E [R246+0x1c004], desc[UR16][R122.64], !P3 ;  /* 0x1c0040007af67fae */ /* 0x000fe2000d921850 */
[----:B------:R-:W-:Y:S01]  /*4fd0*/  ISETP.GE.U32.AND P3, PT, R0, 0x7fffff90, PT ;  /* 0x7fffff900000780c */ /* 0x000fe20003f66070 */
[----:B------:R-:W-:-:S02]  /*4fe0*/  VIADD R0, R79, 0xffffffce ;  /* 0xffffffce4f007836 */ /* 0x000fc40000000000 */
[----:B------:R-:W4:Y:S01]  /*4ff0*/  LDC R79, c[0x0][0x230] ;  /* 0x00008c00ff4f7b82 */ /* 0x000f220000000800 */
[----:B------:R-:W-:Y:S04]  /*5000*/  LDGSTS.E [R246+0x10008], desc[UR16][R140.64], !P4 ;  /* 0x100080008cf67fae */ /* 0x000fe8000e121850 */
[----:B------:R-:W-:Y:S04]  /*5010*/  LDGSTS.E [R246+0x14008], desc[UR16][R124.64], !P4 ;  /* 0x140080007cf67fae */ /* 0x000fe8000e121850 */
[----:B------:R-:W-:Y:S04]  /*5020*/  LDGSTS.E [R246+0x18008], desc[UR16][R126.64], !P4 ;  /* 0x180080007ef67fae */ /* 0x000fe8000e121850 */
[----:B------:R-:W-:Y:S01]  /*5030*/  LDGSTS.E [R246+0x1c008], desc[UR16][R128.64], !P4 ;  /* 0x1c00800080f67fae */ /* 0x000fe2000e121850 */
[----:B------:R-:W-:Y:S01]  /*5040*/  ISETP.GE.U32.AND P4, PT, R0, 0x7fffff8f, PT ;  /* 0x7fffff8f0000780c */ /* 0x000fe20003f86070 */
[----:B------:R-:W-:-:S02]  /*5050*/  IMAD.SHL.U32 R0, R2, 0x10, RZ ;  /* 0x0000001002007824 */ /* 0x000fc400078e00ff */
[----:B------:R-:W-:Y:S04]  /*5060*/  LDGSTS.E [R246+0x1000c], desc[UR16][R142.64], !P5 ;  /* 0x1000c0008ef67fae */ /* 0x000fe8000e921850 */
[----:B------:R3:W-:Y:S04]  /*5070*/  STL.64 [R1+0x2d8], R94 ;  /* 0x0002d85e01007387 */ /* 0x0007e80000100a00 */
[----:B------:R-:W-:Y:S04]  /*5080*/  LDGSTS.E [R246+0x1400c], desc[UR16][R132.64], !P5 ;  /* 0x1400c00084f67fae */ /* 0x000fe8000e921850 */
[----:B------:R1:W-:Y:S04]  /*5090*/  STL.64 [R1+0x2d0], R92 ;  /* 0x0002d05c01007387 */ /* 0x0003e80000100a00 */
[----:B------:R-:W-:Y:S01]  /*50a0*/  LDGSTS.E [R246+0x1800c], desc[UR16][R134.64], !P5 ;  /* 0x1800c00086f67fae */ /* 0x000fe2000e921850 */
[----:B---3--:R-:W-:-:S03]  /*50b0*/  IMAD.WIDE R94, R0, 0x4, R88 ;  /* 0x00000004005e7825 */ /* 0x008fc600078e0258 */
[----:B------:R2:W-:Y:S04]  /*50c0*/  STL.64 [R1+0x2c8], R90 ;  /* 0x0002c85a01007387 */ /* 0x0005e80000100a00 */
[----:B------:R-:W-:Y:S01]  /*50d0*/  LDGSTS.E [R246+0x1c00c], desc[UR16][R136.64], !P5 ;  /* 0x1c00c00088f67fae */ /* 0x000fe2000e921850 */
[----:B-1----:R-:W-:Y:S01]  /*50e0*/  IMAD.WIDE R92, R0, 0x4, R4 ;  /* 0x00000004005c7825 */ /* 0x002fe200078e0204 */
[----:B------:R-:W-:Y:S02]  /*50f0*/  ISETP.GE.U32.AND P5, PT, R3, 0x7fffff8e, PT ;  /* 0x7fffff8e0300780c */ /* 0x000fe40003fa6070 */
[----:B------:R1:W-:Y:S01]  /*5100*/  STL.64 [R1+0x2c0], R82 ;  /* 0x0002c05201007387 */ /* 0x0003e20000100a00 */
[----:B------:R-:W-:Y:S02]  /*5110*/  IMAD R3, R2, 0x11, RZ ;  /* 0x0000001102037824 */ /* 0x000fe400078e02ff */
[C---:B--2---:R-:W-:Y:S01]  /*5120*/  IMAD.WIDE R90, R0.reuse, 0x4, R84 ;  /* 0x00000004005a7825 */ /* 0x044fe200078e0254 */
[----:B------:R-:W-:Y:S04]  /*5130*/  STL.64 [R1+0xc10], R130 ;  /* 0x000c108201007387 */ /* 0x000fe80000100a00 */
[----:B------:R2:W-:Y:S01]  /*5140*/  LDGSTS.E [R247], desc[UR16][R94.64], !P6 ;  /* 0x000000005ef77fae */ /* 0x0005e2000f121850 */
[----:B-1----:R-:W-:-:S03]  /*5150*/  IMAD.WIDE R82, R0, 0x4, R86 ;  /* 0x0000000400527825 */ /* 0x002fc600078e0256 */
[----:B------:R2:W-:Y:S01]  /*5160*/  STL.64 [R1+0x2b8], R94 ;  /* 0x0002b85e01007387 */ /* 0x0005e20000100a00 */
[----:B------:R-:W-:-:S03]  /*5170*/  VIADD R0, R78, 0xffffffcc ;  /* 0xffffffcc4e007836 */ /* 0x000fc60000000000 */
[----:B------:R1:W-:Y:S01]  /*5180*/  LDGSTS.E [R247+0x4000], desc[UR16][R92.64], !P6 ;  /* 0x040000005cf77fae */ /* 0x0003e2000f121850 */
[----:B------:R-:W3:Y:S03]  /*5190*/  LDC R78, c[0x0][0x230] ;  /* 0x00008c00ff4e7b82 */ /* 0x000ee60000000800 */
[----:B------:R1:W-:Y:S04]  /*51a0*/  STL.64 [R1+0x2b0], R92 ;  /* 0x0002b05c01007387 */ /* 0x0003e80000100a00 */
[----:B------:R4:W-:Y:S01]  /*51b0*/  LDGSTS.E [R247+0x8000], desc[UR16][R90.64], !P6 ;  /* 0x080000005af77fae */ /* 0x0009e2000f121850 */
[----:B--2---:R-:W-:-:S03]  /*51c0*/  IMAD.WIDE R94, R3, 0x4, R88 ;  /* 0x00000004035e7825 */ /* 0x004fc600078e0258 */
[----:B------:R4:W-:Y:S04]  /*51d0*/  STL.64 [R1+0x2a8], R90 ;  /* 0x0002a85a01007387 */ /* 0x0009e80000100a00 */
[----:B------:R2:W-:Y:S01]  /*51e0*/  LDGSTS.E [R247+0xc000], desc[UR16][R82.64], !P6 ;  /* 0x0c00000052f77fae */ /* 0x0005e2000f121850 */
[C---:B-1----:R-:W-:Y:S01]  /*51f0*/  IMAD.WIDE R92, R3.reuse, 0x4, R4 ;  /* 0x00000004035c7825 */ /* 0x042fe200078e0204 */
[----:B------:R-:W-:Y:S02]  /*5200*/  ISETP.GE.U32.AND P6, PT, R0, 0x7fffff8d, PT ;  /* 0x7fffff8d0000780c */ /* 0x000fe40003fc6070 */
[----:B------:R2:W-:Y:S01]  /*5210*/  STL.64 [R1+0x2a0], R82 ;  /* 0x0002a05201007387 */ /* 0x0005e20000100a00 */
[----:B------:R-:W-:Y:S02]  /*5220*/  IMAD R0, R2, 0x12, RZ ;  /* 0x0000001202007824 */ /* 0x000fe400078e02ff */
[C---:B----4-:R-:W-:Y:S01]  /*5230*/  IMAD.WIDE R90, R3.reuse, 0x4, R84 ;  /* 0x00000004035a7825 */ /* 0x050fe200078e0254 */
[----:B------:R1:W-:Y:S04]  /*5240*/  STL.64 [R1+0x298], R94 ;  /* 0x0002985e01007387 */ /* 0x0003e80000100a00 */
[----:B------:R1:W-:Y:S01]  /*5250*/  LDGSTS.E [R247+0x4], desc[UR16][R94.64], !P0 ;  /* 0x000040005ef77fae */ /* 0x0003e2000c121850 */
[----:B--2---:R-:W-:-:S03]  /*5260*/  IMAD.WIDE R82, R3, 0x4, R86 ;  /* 0x0000000403527825 */ /* 0x004fc600078e0256 */
[----:B------:R2:W-:Y:S01]  /*5270*/  STL.64 [R1+0x290], R92 ;  /* 0x0002905c01007387 */ /* 0x0005e20000100a00 */
[----:B------:R-:W-:-:S03]  /*5280*/  VIADD R3, R79, 0xffffffeb ;  /* 0xffffffeb4f037836 */ /* 0x000fc60000000000 */
[----:B------:R2:W-:Y:S01]  /*5290*/  LDGSTS.E [R247+0x4004], desc[UR16][R92.64], !P0 ;  /* 0x040040005cf77fae */ /* 0x0005e2000c121850 */
[----:B------:R-:W4:Y:S03]  /*52a0*/  LDC R79, c[0x0][0x230] ;  /* 0x00008c00ff4f7b82 */ /* 0x000f260000000800 */
[----:B------:R3:W-:Y:S01]  /*52b0*/  STL.64 [R1+0x288], R90 ;  /* 0x0002885a01007387 */ /* 0x0007e20000100a00 */
[----:B-1----:R-:W-:-:S03]  /*52c0*/  IMAD.WIDE R94, R0, 0x4, R88 ;  /* 0x00000004005e7825 */ /* 0x002fc600078e0258 */
[----:B------:R3:W-:Y:S04]  /*52d0*/  LDGSTS.E [R247+0x8004], desc[UR16][R90.64], !P0 ;  /* 0x080040005af77fae */ /* 0x0007e8000c121850 */
[----:B------:R1:W-:Y:S01]  /*52e0*/  STL.64 [R1+0x280], R82 ;  /* 0x0002805201007387 */ /* 0x0003e20000100a00 */
[----:B--2---:R-:W-:-:S03]  /*52f0*/  IMAD.WIDE R92, R0, 0x4, R4 ;  /* 0x00000004005c7825 */ /* 0x004fc600078e0204 */
[----:B------:R1:W-:Y:S01]  /*5300*/  LDGSTS.E [R247+0xc004], desc[UR16][R82.64], !P0 ;  /* 0x0c00400052f77fae */ /* 0x0003e2000c121850 */
[----:B------:R-:W-:Y:S01]  /*5310*/  ISETP.GE.U32.AND P0, PT, R3, 0x7fffffac, PT ;  /* 0x7fffffac0300780c */ /* 0x000fe20003f06070 */
[----:B------:R-:W-:Y:S02]  /*5320*/  IMAD R3, R2, 0x13, RZ ;  /* 0x0000001302037824 */ /* 0x000fe400078e02ff */
[C---:B---3--:R-:W-:Y:S01]  /*5330*/  IMAD.WIDE R90, R0.reuse, 0x4, R84 ;  /* 0x00000004005a7825 */ /* 0x048fe200078e0254 */
[----:B------:R2:W-:Y:S04]  /*5340*/  STL.64 [R1+0x278], R94 ;  /* 0x0002785e01007387 */ /* 0x0005e80000100a00 */
[----:B------:R2:W-:Y:S01]  /*5350*/  LDGSTS.E [R247+0x8], desc[UR16][R94.64], !P1 ;  /* 0x000080005ef77fae */ /* 0x0005e2000c921850 */
[----:B-1----:R-:W-:-:S03]  /*5360*/  IMAD.WIDE R82, R0, 0x4, R86 ;  /* 0x0000000400527825 */ /* 0x002fc600078e0256 */
[----:B------:R1:W-:Y:S01]  /*5370*/  STL.64 [R1+0x270], R92 ;  /* 0x0002705c01007387 */ /* 0x0003e20000100a00 */
[----:B------:R-:W-:-:S03]  /*5380*/  VIADD R0, R80, 0xffffffea ;  /* 0xffffffea50007836 */ /* 0x000fc60000000000 */
[----:B------:R1:W-:Y:S01]  /*5390*/  LDGSTS.E [R247+0x4008], desc[UR16][R92.64], !P1 ;  /* 0x040080005cf77fae */ /* 0x0003e2000c921850 */
[----:B------:R-:W3:Y:S03]  /*53a0*/  LDC R80, c[0x0][0x230] ;  /* 0x00008c00ff507b82 */ /* 0x000ee60000000800 */
[----:B------:R4:W-:Y:S01]  /*53b0*/  STL.64 [R1+0x268], R90 ;  /* 0x0002685a01007387 */ /* 0x0009e20000100a00 */
[----:B--2---:R-:W-:-:S03]  /*53c0*/  IMAD.WIDE R94, R3, 0x4, R88 ;  /* 0x00000004035e7825 */ /* 0x004fc600078e0258 */
[----:B------:R4:W-:Y:S04]  /*53d0*/  LDGSTS.E [R247+0x8008], desc[UR16][R90.64], !P1 ;  /* 0x080080005af77fae */ /* 0x0009e8000c921850 */
[----:B------:R2:W-:Y:S01]  /*53e0*/  STL.64 [R1+0x260], R82 ;  /* 0x0002605201007387 */ /* 0x0005e20000100a00 */
[----:B-1----:R-:W-:-:S03]  /*53f0*/  IMAD.WIDE R92, R3, 0x4, R4 ;  /* 0x00000004035c7825 */ /* 0x002fc600078e0204 */
[----:B------:R2:W-:Y:S01]  /*5400*/  LDGSTS.E [R247+0xc008], desc[UR16][R82.64], !P1 ;  /* 0x0c00800052f77fae */ /* 0x0005e2000c921850 */
[----:B------:R-:W-:Y:S02]  /*5410*/  ISETP.GE.U32.AND P1, PT, R0, 0x7fffffab, PT ;  /* 0x7fffffab0000780c */ /* 0x000fe40003f26070 */
[----:B------:R-:W-:Y:S01]  /*5420*/  IADD3 R0, R78, -0x17, RZ ;  /* 0xffffffe94e007810 */ /* 0x000fe20007ffe0ff */
[C---:B----4-:R-:W-:Y:S01]  /*5430*/  IMAD.WIDE R90, R3.reuse, 0x4, R84 ;  /* 0x00000004035a7825 */ /* 0x050fe200078e0254 */
[----:B------:R-:W1:Y:S01]  /*5440*/  LDC R78, c[0x0][0x230] ;  /* 0x00008c00ff4e7b82 */ /* 0x000e620000000800 */
[----:B------:R4:W-:Y:S04]  /*5450*/  LDGSTS.E [R247+0xc], desc[UR16][R94.64], !P2 ;  /* 0x0000c0005ef77fae */ /* 0x0009e8000d121850 */
[----:B------:R4:W-:Y:S01]  /*5460*/  LDGSTS.E [R247+0x400c], desc[UR16][R92.64], !P2 ;  /* 0x0400c0005cf77fae */ /* 0x0009e2000d121850 */
[----:B--2---:R-:W-:-:S02]  /*5470*/  IMAD.WIDE R82, R3, 0x4, R86 ;  /* 0x0000000403527825 */ /* 0x004fc400078e0256 */
[----:B------:R-:W2:Y:S01]  /*5480*/  LDC R3, c[0x0][0x230] ;  /* 0x00008c00ff037b82 */ /* 0x000ea20000000800 */
[----:B------:R4:W-:Y:S04]  /*5490*/  LDGSTS.E [R247+0x800c], desc[UR16][R90.64], !P2 ;  /* 0x0800c0005af77fae */ /* 0x0009e8000d121850 */
[----:B------:R4:W-:Y:S01]  /*54a0*/  LDGSTS.E [R247+0xc00c], desc[UR16][R82.64], !P2 ;  /* 0x0c00c00052f77fae */ /* 0x0009e2000d121850 */
[----:B------:R-:W-:Y:S01]  /*54b0*/  ISETP.GE.U32.AND P2, PT, R0, 0x7fffffaa, PT ;  /* 0x7fffffaa0000780c */ /* 0x000fe20003f46070 */
[----:B------:R-:W-:Y:S02]  /*54c0*/  VIADD R0, R79, 0xffffffe8 ;  /* 0xffffffe84f007836 */ /* 0x000fe40000000000 */
[----:B------:R-:W-:Y:S01]  /*54d0*/  LDGSTS.E [R247+0x10000], desc[UR16][R162.64], !P3 ;  /* 0x10000000a2f77fae */ /* 0x000fe2000d921850 */
[----:B------:R-:W4:Y:S03]  /*54e0*/  LDC R79, c[0x0][0x230] ;  /* 0x00008c00ff4f7b82 */ /* 0x000f260000000800 */
[----:B------:R-:W-:Y:S04]  /*54f0*/  LDGSTS.E [R247+0x14000], desc[UR16][R144.64], !P3 ;  /* 0x1400000090f77fae */ /* 0x000fe8000d921850 */
[----:B------:R-:W-:Y:S04]  /*5500*/  LDGSTS.E [R247+0x18000], desc[UR16][R146.64], !P3 ;  /* 0x1800000092f77fae */ /* 0x000fe8000d921850 */
[----:B------:R-:W-:Y:S01]  /*5510*/  LDGSTS.E [R247+0x1c000], desc[UR16][R148.64], !P3 ;  /* 0x1c00000094f77fae */ /* 0x000fe2000d921850 */
[----:B------:R-:W-:Y:S01]  /*5520*/  ISETP.GE.U32.AND P3, PT, R0, 0x7fffffa9, PT ;  /* 0x7fffffa90000780c */ /* 0x000fe20003f66070 */
[----:B---3--:R-:W-:-:S02]  /*5530*/  VIADD R0, R80, 0xffffffcb ;  /* 0xffffffcb50007836 */ /* 0x008fc40000000000 */
[----:B------:R-:W-:Y:S01]  /*5540*/  LDGSTS.E [R247+0x10004], desc[UR16][R170.64], !P4 ;  /* 0x10004000aaf77fae */ /* 0x000fe2000e121850 */
[----:B------:R-:W3:Y:S03]  /*5550*/  LDC R80, c[0x0][0x230] ;  /* 0x00008c00ff507b82 */ /* 0x000ee60000000800 */
[----:B------:R-:W-:Y:S04]  /*5560*/  LDGSTS.E [R247+0x14004], desc[UR16][R150.64], !P4 ;  /* 0x1400400096f77fae */ /* 0x000fe8000e121850 */
[----:B------:R-:W-:Y:S04]  /*5570*/  LDGSTS.E [R247+0x18004], desc[UR16][R152.64], !P4 ;  /* 0x1800400098f77fae */ /* 0x000fe8000e121850 */
[----:B------:R-:W-:Y:S01]  /*5580*/  LDGSTS.E [R247+0x1c004], desc[UR16][R154.64], !P4 ;  /* 0x1c0040009af77fae */ /* 0x000fe2000e121850 */
[----:B------:R-:W-:Y:S01]  /*5590*/  ISETP.GE.U32.AND P4, PT, R0, 0x7fffff8c, PT ;  /* 0x7fffff8c0000780c */ /* 0x000fe20003f86070 */
[----:B--2---:R-:W-:-:S02]  /*55a0*/  VIADD R0, R3, 0xffffffca ;  /* 0xffffffca03007836 */ /* 0x004fc40000000000 */
[----:B------:R-:W-:Y:S01]  /*55b0*/  LDGSTS.E [R247+0x10008], desc[UR16][R172.64], !P5 ;  /* 0x10008000acf77fae */ /* 0x000fe2000e921850 */
[----:B------:R-:W-:-:S03]  /*55c0*/  IMAD R3, R2, 0x15, RZ ;  /* 0x0000001502037824 */ /* 0x000fc600078e02ff */
[----:B------:R-:W-:Y:S04]  /*55d0*/  LDGSTS.E [R247+0x14008], desc[UR16][R156.64], !P5 ;  /* 0x140080009cf77fae */ /* 0x000fe8000e921850 */
[----:B------:R-:W-:Y:S04]  /*55e0*/  LDGSTS.E [R247+0x18008], desc[UR16][R158.64], !P5 ;  /* 0x180080009ef77fae */ /* 0x000fe8000e921850 */
[----:B------:R-:W-:Y:S01]  /*55f0*/  LDGSTS.E [R247+0x1c008], desc[UR16][R160.64], !P5 ;  /* 0x1c008000a0f77fae */ /* 0x000fe2000e921850 */
[----:B------:R-:W-:Y:S02]  /*5600*/  ISETP.GE.U32.AND P5, PT, R0, 0x7fffff8b, PT ;  /* 0x7fffff8b0000780c */ /* 0x000fe40003fa6070 */
[----:B-1----:R-:W-:Y:S01]  /*5610*/  IADD3 R0, R78, -0x37, RZ ;  /* 0xffffffc94e007810 */ /* 0x002fe20007ffe0ff */
[----:B------:R-:W-:Y:S01]  /*5620*/  LDGSTS.E [R247+0x1000c], desc[UR16][R174.64], !P6 ;  /* 0x1000c000aef77fae */ /* 0x000fe2000f121850 */
[----:B------:R-:W1:Y:S03]  /*5630*/  LDC R78, c[0x0][0x230] ;  /* 0x00008c00ff4e7b82 */ /* 0x000e660000000800 */
[----:B------:R-:W-:Y:S04]  /*5640*/  LDGSTS.E [R247+0x1400c], desc[UR16][R164.64], !P6 ;  /* 0x1400c000a4f77fae */ /* 0x000fe8000f121850 */
[----:B------:R-:W-:Y:S04]  /*5650*/  LDGSTS.E [R247+0x1800c], desc[UR16][R166.64], !P6 ;  /* 0x1800c000a6f77fae */ /* 0x000fe8000f121850 */
[----:B------:R-:W-:Y:S01]  /*5660*/  LDGSTS.E [R247+0x1c00c], desc[UR16][R168.64], !P6 ;  /* 0x1c00c000a8f77fae */ /* 0x000fe2000f121850 */
[----:B------:R-:W-:Y:S01]  /*5670*/  ISETP.GE.U32.AND P6, PT, R0, 0x7fffff8a, PT ;  /* 0x7fffff8a0000780c */ /* 0x000fe20003fc6070 */
[----:B------:R-:W-:-:S02]  /*5680*/  IMAD R0, R2, 0x14, RZ ;  /* 0x0000001402007824 */ /* 0x000fc400078e02ff */
[----:B------:R4:W-:Y:S04]  /*5690*/  STL.64 [R1+0x258], R94 ;  /* 0x0002585e01007387 */ /* 0x0009e80000100a00 */
[----:B------:R2:W-:Y:S04]  /*56a0*/  STL.64 [R1+0x250], R92 ;  /* 0x0002505c01007387 */ /* 0x0005e80000100a00 */
[----:B------:R3:W-:Y:S01]  /*56b0*/  STL.64 [R1+0x248], R90 ;  /* 0x0002485a01007387 */ /* 0x0007e20000100a00 */
[----:B----4-:R-:W-:-:S03]  /*56c0*/  IMAD.WIDE R94, R0, 0x4, R88 ;  /* 0x00000004005e7825 */ /* 0x010fc600078e0258 */
[----:B------:R4:W-:Y:S01]  /*56d0*/  STL.64 [R1+0x240], R82 ;  /* 0x0002405201007387 */ /* 0x0009e20000100a00 */
[----:B--2---:R-:W-:-:S03]  /*56e0*/  IMAD.WIDE R92, R0, 0x4, R4 ;  /* 0x00000004005c7825 */ /* 0x004fc600078e0204 */
[----:B------:R2:W-:Y:S01]  /*56f0*/  LDGSTS.E [R248], desc[UR16][R94.64], !P0 ;  /* 0x000000005ef87fae */ /* 0x0005e2000c121850 */
[----:B---3--:R-:W-:-:S03]  /*5700*/  IMAD.WIDE R90, R0, 0x4, R84 ;  /* 0x00000004005a7825 */ /* 0x008fc600078e0254 */
[----:B------:R2:W-:Y:S01]  /*5710*/  STL.64 [R1+0x238], R94 ;  /* 0x0002385e01007387 */ /* 0x0005e20000100a00 */
[----:B----4-:R-:W-:-:S03]  /*5720*/  IMAD.WIDE R82, R0, 0x4, R86 ;  /* 0x0000000400527825 */ /* 0x010fc600078e0256 */
[----:B------:R3:W-:Y:S01]  /*5730*/  LDGSTS.E [R248+0x4000], desc[UR16][R92.64], !P0 ;  /* 0x040000005cf87fae */ /* 0x0007e2000c121850 */
[----:B------:R-:W-:-:S03]  /*5740*/  VIADD R0, R79, 0xffffffc8 ;  /* 0xffffffc84f007836 */ /* 0x000fc60000000000 */
[----:B------:R3:W-:Y:S01]  /*5750*/  STL.64 [R1+0x230], R92 ;  /* 0x0002305c01007387 */ /* 0x0007e20000100a00 */
[----:B------:R-:W4:Y:S01]  /*5760*/  LDC R79, c[0x0][0x230] ;  /* 0x00008c00ff4f7b82 */ /* 0x000f220000000800 */
[C---:B--2---:R-:W-:Y:S02]  /*5770*/  IMAD.WIDE R94, R3.reuse, 0x4, R88 ;  /* 0x00000004035e7825 */ /* 0x044fe400078e0258 */
[----:B------:R2:W-:Y:S04]  /*5780*/  LDGSTS.E [R248+0x8000], desc[UR16][R90.64], !P0 ;  /* 0x080000005af87fae */ /* 0x0005e8000c121850 */
[----:B------:R2:W-:Y:S04]  /*5790*/  STL.64 [R1+0x228], R90 ;  /* 0x0002285a01007387 */ /* 0x0005e80000100a00 */
[----:B------:R1:W-:Y:S01]  /*57a0*/  LDGSTS.E [R248+0xc000], desc[UR16][R82.64], !P0 ;  /* 0x0c00000052f87fae */ /* 0x0003e2000c121850 */
[----:B---3--:R-:W-:Y:S01]  /*57b0*/  IMAD.WIDE R92, R3, 0x4, R4 ;  /* 0x00000004035c7825 */ /* 0x008fe200078e0204 */
[----:B------:R-:W-:-:S02]  /*57c0*/  ISETP.GE.U32.AND P0, PT, R0, 0x7fffff89, PT ;  /* 0x7fffff890000780c */ /* 0x000fc40003f06070 */
[----:B------:R1:W-:Y:S01]  /*57d0*/  STL.64 [R1+0x220], R82 ;  /* 0x0002205201007387 */ /* 0x0003e20000100a00 */
[----:B------:R-:W-:Y:S02]  /*57e0*/  IMAD R0, R2, 0x16, RZ ;  /* 0x0000001602007824 */ /* 0x000fe400078e02ff */
[C---:B--2---:R-:W-:Y:S01]  /*57f0*/  IMAD.WIDE R90, R3.reuse, 0x4, R84 ;  /* 0x00000004035a7825 */ /* 0x044fe200078e0254 */
        /* <DEDUP_REMOVED lines=13> */
[----:B------:R-:W-:Y:S01]  /*58d0*/  ISETP.GE.U32.AND P1, PT, R3, 0x7fffffa8, PT ;  /* 0x7fffffa80300780c */ /* 0x000fe20003f26070 */
[----:B------:R-:W-:Y:S02]  /*58e0*/  IMAD R3, R2, 0x17, RZ ;  /* 0x0000001702037824 */ /* 0x000fe400078e02ff */
[C---:B----4-:R-:W-:Y:S01]  /*58f0*/  IMAD.WIDE R90, R0.reuse, 0x4, R84 ;  /* 0x00000004005a7825 */ /* 0x050fe200078e0254 */
[----:B------:R1:W-:Y:S04]  /*5900*/  STL.64 [R1+0x1f8], R94 ;  /* 0x0001f85e01007387 */ /* 0x0003e80000100a00 */
[----:B------:R1:W-:Y:S01]  /*5910*/  LDGSTS.E [R248+0x8], desc[UR16][R94.64], !P2 ;  /* 0x000080005ef87fae */ /* 0x0003e2000d121850 */
[----:B--2---:R-:W-:Y:S01]  /*5920*/  IMAD.WIDE R82, R0, 0x4, R86 ;  /* 0x0000000400527825 */ /* 0x004fe200078e0256 */
[----:B------:R-:W-:-:S02]  /*5930*/  IADD3 R0, R78, -0x1a, RZ ;  /* 0xffffffe64e007810 */ /* 0x000fc40007ffe0ff */
[----:B------:R2:W-:Y:S01]  /*5940*/  STL.64 [R1+0x1f0], R92 ;  /* 0x0001f05c01007387 */ /* 0x0005e20000100a00 */
[----:B------:R-:W4:Y:S03]  /*5950*/  LDC R78, c[0x0][0x230] ;  /* 0x00008c00ff4e7b82 */ /* 0x000f260000000800 */
[----:B------:R2:W-:Y:S01]  /*5960*/  LDGSTS.E [R248+0x4008], desc[UR16][R92.64], !P2 ;  /* 0x040080005cf87fae */ /* 0x0005e2000d121850 */
[----:B-1----:R-:W-:-:S03]  /*5970*/  IMAD.WIDE R94, R3, 0x4, R88 ;  /* 0x00000004035e7825 */ /* 0x002fc600078e0258 */
[----:B------:R1:W-:Y:S04]  /*5980*/  STL.64 [R1+0x1e8], R90 ;  /* 0x0001e85a01007387 */ /* 0x0003e80000100a00 */
[----:B------:R1:W-:Y:S04]  /*5990*/  LDGSTS.E [R248+0x8008], desc[UR16][R90.64], !P2 ;  /* 0x080080005af87fae */ /* 0x0003e8000d121850 */
[----:B------:R3:W-:Y:S01]  /*59a0*/  STL.64 [R1+0x1e0], R82 ;  /* 0x0001e05201007387 */ /* 0x0007e20000100a00 */
[----:B--2---:R-:W-:-:S03]  /*59b0*/  IMAD.WIDE R92, R3, 0x4, R4 ;  /* 0x00000004035c7825 */ /* 0x004fc600078e0204 */
[----:B------:R3:W-:Y:S01]  /*59c0*/  LDGSTS.E [R248+0xc008], desc[UR16][R82.64], !P2 ;  /* 0x0c00800052f87fae */ /* 0x0007e2000d121850 */
[----:B------:R-:W-:Y:S01]  /*59d0*/  ISETP.GE.U32.AND P2, PT, R0, 0x7fffffa7, PT ;  /* 0x7fffffa70000780c */ /* 0x000fe20003f46070 */
[----:B------:R-:W-:Y:S02]  /*59e0*/  VIADD R0, R79, 0xffffffe5 ;  /* 0xffffffe54f007836 */ /* 0x000fe40000000000 */
[C---:B-1----:R-:W-:Y:S01]  /*59f0*/  IMAD.WIDE R90, R3.reuse, 0x4, R84 ;  /* 0x00000004035a7825 */ /* 0x042fe200078e0254 */
[----:B------:R-:W1:Y:S01]  /*5a00*/  LDC R79, c[0x0][0x230] ;  /* 0x00008c00ff4f7b82 */ /* 0x000e620000000800 */
[----:B------:R2:W-:Y:S04]  /*5a10*/  LDGSTS.E [R248+0xc], desc[UR16][R94.64], !P3 ;  /* 0x0000c0005ef87fae */ /* 0x0005e8000d921850 */
[----:B------:R2:W-:Y:S01]  /*5a20*/  LDGSTS.E [R248+0x400c], desc[UR16][R92.64], !P3 ;  /* 0x0400c0005cf87fae */ /* 0x0005e2000d921850 */
[----:B---3--:R-:W-:-:S02]  /*5a30*/  IMAD.WIDE R82, R3, 0x4, R86 ;  /* 0x0000000403527825 */ /* 0x008fc400078e0256 */
[----:B------:R-:W3:Y:S01]  /*5a40*/  LDC R3, c[0x0][0x230] ;  /* 0x00008c00ff037b82 */ /* 0x000ee20000000800 */
[----:B------:R2:W-:Y:S04]  /*5a50*/  LDGSTS.E [R248+0x800c], desc[UR16][R90.64], !P3 ;  /* 0x0800c0005af87fae */ /* 0x0005e8000d921850 */
        /* <DEDUP_REMOVED lines=8> */
[----:B------:R-:W-:Y:S01]  /*5ae0*/  ISETP.GE.U32.AND P4, PT, R0, 0x7fffffa5, PT ;  /* 0x7fffffa50000780c */ /* 0x000fe20003f86070 */
[----:B----4-:R-:W-:-:S02]  /*5af0*/  VIADD R0, R78, 0xffffffc7 ;  /* 0xffffffc74e007836 */ /* 0x010fc40000000000 */
[----:B------:R-:W-:Y:S01]  /*5b00*/  LDGSTS.E [R248+0x10004], desc[UR16][R204.64], !P5 ;  /* 0x10004000ccf87fae */ /* 0x000fe2000e921850 */
[----:B------:R-:W4:Y:S03]  /*5b10*/  LDC R78, c[0x0][0x230] ;  /* 0x00008c00ff4e7b82 */ /* 0x000f260000000800 */
[----:B------:R-:W-:Y:S04]  /*5b20*/  LDGSTS.E [R248+0x14004], desc[UR16][R182.64], !P5 ;  /* 0x14004000b6f87fae */ /* 0x000fe8000e921850 */
[----:B------:R-:W-:Y:S04]  /*5b30*/  LDGSTS.E [R248+0x18004], desc[UR16][R184.64], !P5 ;  /* 0x18004000b8f87fae */ /* 0x000fe8000e921850 */
[----:B------:R-:W-:Y:S01]  /*5b40*/  LDGSTS.E [R248+0x1c004], desc[UR16][R186.64], !P5 ;  /* 0x1c004000baf87fae */ /* 0x000fe2000e921850 */
[----:B------:R-:W-:-:S02]  /*5b50*/  ISETP.GE.U32.AND P5, PT, R0, 0x7fffff88, PT ;  /* 0x7fffff880000780c */ /* 0x000fc40003fa6070 */
[----:B---3--:R-:W-:Y:S01]  /*5b60*/  IADD3 R0, R3, -0x3a, RZ ;  /* 0xffffffc603007810 */ /* 0x008fe20007ffe0ff */
[----:B------:R-:W-:Y:S01]  /*5b70*/  LDGSTS.E [R248+0x10008], desc[UR16][R240.64], !P6 ;  /* 0x10008000f0f87fae */ /* 0x000fe2000f121850 */
[----:B------:R-:W-:-:S03]  /*5b80*/  IMAD R3, R2, 0x19, RZ ;  /* 0x0000001902037824 */ /* 0x000fc600078e02ff */
[----:B------:R-:W-:Y:S04]  /*5b90*/  LDGSTS.E [R248+0x14008], desc[UR16][R190.64], !P6 ;  /* 0x14008000bef87fae */ /* 0x000fe8000f121850 */
[----:B------:R-:W-:Y:S04]  /*5ba0*/  LDGSTS.E [R248+0x18008], desc[UR16][R192.64], !P6 ;  /* 0x18008000c0f87fae */ /* 0x000fe8000f121850 */
[----:B------:R-:W-:Y:S01]  /*5bb0*/  LDGSTS.E [R248+0x1c008], desc[UR16][R194.64], !P6 ;  /* 0x1c008000c2f87fae */ /* 0x000fe2000f121850 */
[----:B------:R-:W-:Y:S01]  /*5bc0*/  ISETP.GE.U32.AND P6, PT, R0, 0x7fffff87, PT ;  /* 0x7fffff870000780c */ /* 0x000fe20003fc6070 */
[----:B-1----:R-:W-:-:S02]  /*5bd0*/  VIADD R0, R79, 0xffffffc5 ;  /* 0xffffffc54f007836 */ /* 0x002fc40000000000 */
        /* <DEDUP_REMOVED lines=10> */
[----:B--2---:R-:W-:-:S03]  /*5c80*/  IMAD.WIDE R94, R0, 0x4, R88 ;  /* 0x00000004005e7825 */ /* 0x004fc600078e0258 */
[----:B------:R2:W-:Y:S01]  /*5c90*/  STL.64 [R1+0x1c0], R82 ;  /* 0x0001c05201007387 */ /* 0x0005e20000100a00 */
[----:B---3--:R-:W-:-:S03]  /*5ca0*/  IMAD.WIDE R92, R0, 0x4, R4 ;  /* 0x00000004005c7825 */ /* 0x008fc600078e0204 */
[----:B------:R3:W-:Y:S01]  /*5cb0*/  LDGSTS.E [R249], desc[UR16][R94.64], !P1 ;  /* 0x000000005ef97fae */ /* 0x0007e2000c921850 */
[----:B----4-:R-:W-:-:S03]  /*5cc0*/  IMAD.WIDE R90, R0, 0x4, R84 ;  /* 0x00000004005a7825 */ /* 0x010fc600078e0254 */
[----:B------:R4:W-:Y:S01]  /*5cd0*/  LDGSTS.E [R249+0x4000], desc[UR16][R92.64], !P1 ;  /* 0x040000005cf97fae */ /* 0x0009e2000c921850 */
[----:B--2---:R-:W-:-:S03]  /*5ce0*/  IMAD.WIDE R82, R0, 0x4, R86 ;  /* 0x0000000400527825 */ /* 0x004fc600078e0256 */
[----:B------:R3:W-:Y:S01]  /*5cf0*/  STL.64 [R1+0x1b8], R94 ;  /* 0x0001b85e01007387 */ /* 0x0007e20000100a00 */
[----:B------:R-:W-:-:S03]  /*5d00*/  VIADD R0, R78, 0xffffffc4 ;  /* 0xffffffc44e007836 */ /* 0x000fc60000000000 */
[----:B------:R2:W-:Y:S01]  /*5d10*/  LDGSTS.E [R249+0x8000], desc[UR16][R90.64], !P1 ;  /* 0x080000005af97fae */ /* 0x0005e2000c921850 */
[----:B------:R-:W1:Y:S03]  /*5d20*/  LDC R78, c[0x0][0x230] ;  /* 0x00008c00ff4e7b82 */ /* 0x000e660000000800 */
[----:B------:R4:W-:Y:S04]  /*5d30*/  STL.64 [R1+0x1b0], R92 ;  /* 0x0001b05c01007387 */ /* 0x0009e80000100a00 */
[----:B------:R2:W-:Y:S01]  /*5d40*/  LDGSTS.E [R249+0xc000], desc[UR16][R82.64], !P1 ;  /* 0x0c00000052f97fae */ /* 0x0005e2000c921850 */
[----:B---3--:R-:W-:Y:S01]  /*5d50*/  IMAD.WIDE R94, R3, 0x4, R88 ;  /* 0x00000004035e7825 */ /* 0x008fe200078e0258 */
[----:B------:R-:W-:-:S02]  /*5d60*/  ISETP.GE.U32.AND P1, PT, R0, 0x7fffff85, PT ;  /* 0x7fffff850000780c */ /* 0x000fc40003f26070 */
[----:B------:R2:W-:Y:S01]  /*5d70*/  STL.64 [R1+0x1a8], R90 ;  /* 0x0001a85a01007387 */ /* 0x0005e20000100a00 */
[----:B------:R-:W-:Y:S02]  /*5d80*/  IMAD R0, R2, 0x1a, RZ ;  /* 0x0000001a02007824 */ /* 0x000fe400078e02ff */
[C---:B----4-:R-:W-:Y:S01]  /*5d90*/  IMAD.WIDE R92, R3.reuse, 0x4, R4 ;  /* 0x00000004035c7825 */ /* 0x050fe200078e0204 */
[----:B------:R3:W-:Y:S04]  /*5da0*/  STL.64 [R1+0x1a0], R82 ;  /* 0x0001a05201007387 */ /* 0x0007e80000100a00 */
[----:B------:R4:W-:Y:S01]  /*5db0*/  STL.64 [R1+0x198], R94 ;  /* 0x0001985e01007387 */ /* 0x0009e20000100a00 */
[----:B--2---:R-:W-:-:S03]  /*5dc0*/  IMAD.WIDE R90, R3, 0x4, R84 ;  /* 0x00000004035a7825 */ /* 0x004fc600078e0254 */
[----:B------:R4:W-:Y:S01]  /*5dd0*/  LDGSTS.E [R249+0x4], desc[UR16][R94.64], !P2 ;  /* 0x000040005ef97fae */ /* 0x0009e2000d121850 */
[----:B---3--:R-:W-:Y:S01]  /*5de0*/  IMAD.WIDE R82, R3, 0x4, R86 ;  /* 0x0000000403527825 */ /* 0x008fe200078e0256 */
[----:B------:R-:W-:Y:S02]  /*5df0*/  IADD3 R3, R80, -0x1d, RZ ;  /* 0xffffffe350037810 */ /* 0x000fe40007ffe0ff */
[----:B------:R2:W-:Y:S01]  /*5e00*/  STL.64 [R1+0x190], R92 ;  /* 0x0001905c01007387 */ /* 0x0005e20000100a00 */
[----:B------:R-:W3:Y:S03]  /*5e10*/  LDC R80, c[0x0][0x230] ;  /* 0x00008c00ff507b82 */ /* 0x000ee60000000800 */
[----:B------:R2:W-:Y:S01]  /*5e20*/  LDGSTS.E [R249+0x4004], desc[UR16][R92.64], !P2 ;  /* 0x040040005cf97fae */ /* 0x0005e2000d121850 */
[----:B----4-:R-:W-:-:S03]  /*5e30*/  IMAD.WIDE R94, R0, 0x4, R88 ;  /* 0x00000004005e7825 */ /* 0x010fc600078e0258 */
[----:B------:R4:W-:Y:S04]  /*5e40*/  STL.64 [R1+0x188], R90 ;  /* 0x0001885a01007387 */ /* 0x0009e80000100a00 */
[----:B------:R4:W-:Y:S01]  /*5e50*/  LDGSTS.E [R249+0x8004], desc[UR16][R90.64], !P2 ;  /* 0x080040005af97fae */ /* 0x0009e2000d121850 */
[----:B--2---:R-:W-:-:S03]  /*5e60*/  IMAD.WIDE R92, R0, 0x4, R4 ;  /* 0x00000004005c7825 */ /* 0x004fc600078e0204 */
[----:B------:R2:W-:Y:S04]  /*5e70*/  STL.64 [R1+0x180], R82 ;  /* 0x0001805201007387 */ /* 0x0005e80000100a00 */
[----:B------:R2:W-:Y:S01]  /*5e80*/  LDGSTS.E [R249+0xc004], desc[UR16][R82.64], !P2 ;  /* 0x0c00400052f97fae */ /* 0x0005e2000d121850 */
[----:B------:R-:W-:Y:S01]  /*5e90*/  ISETP.GE.U32.AND P2, PT, R3, 0x7fffffa4, PT ;  /* 0x7fffffa40300780c */ /* 0x000fe20003f46070 */
[----:B------:R-:W-:Y:S02]  /*5ea0*/  IMAD R3, R2, 0x1b, RZ ;  /* 0x0000001b02037824 */ /* 0x000fe400078e02ff */
[C---:B----4-:R-:W-:Y:S01]  /*5eb0*/  IMAD.WIDE R90, R0.reuse, 0x4, R84 ;  /* 0x00000004005a7825 */ /* 0x050fe200078e0254 */
[----:B------:R4:W-:Y:S04]  /*5ec0*/  STL.64 [R1+0x178], R94 ;  /* 0x0001785e01007387 */ /* 0x0009e80000100a00 */
[----:B------:R4:W-:Y:S01]  /*5ed0*/  LDGSTS.E [R249+0x8], desc[UR16][R94.64], !P3 ;  /* 0x000080005ef97fae */ /* 0x0009e2000d921850 */
[----:B--2---:R-:W-:-:S03]  /*5ee0*/  IMAD.WIDE R82, R0, 0x4, R86 ;  /* 0x0000000400527825 */ /* 0x004fc600078e0256 */
[----:B------:R2:W-:Y:S01]  /*5ef0*/  STL.64 [R1+0x170], R92 ;  /* 0x0001705c01007387 */ /* 0x0005e20000100a00 */
[----:B-1----:R-:W-:-:S03]  /*5f00*/  VIADD R0, R79, 0xffffffe2 ;  /* 0xffffffe24f007836 */ /* 0x002fc60000000000 */
[----:B------:R2:W-:Y:S01]  /*5f10*/  LDGSTS.E [R249+0x4008], desc[UR16][R92.64], !P3 ;  /* 0x040080005cf97fae */ /* 0x0005e2000d921850 */
[----:B------:R-:W1:Y:S03]  /*5f20*/  LDC R79, c[0x0][0x230] ;  /* 0x00008c00ff4f7b82 */ /* 0x000e660000000800 */
[----:B------:R3:W-:Y:S01]  /*5f30*/  STL.64 [R1+0x168], R90 ;  /* 0x0001685a01007387 */ /* 0x0007e20000100a00 */
[----:B----4-:R-:W-:-:S03]  /*5f40*/  IMAD.WIDE R94, R3, 0x4, R88 ;  /* 0x00000004035e7825 */ /* 0x010fc600078e0258 */
[----:B------:R3:W-:Y:S04]  /*5f50*/  LDGSTS.E [R249+0x8008], desc[UR16][R90.64], !P3 ;  /* 0x080080005af97fae */ /* 0x0007e8000d921850 */
[----:B------:R4:W-:Y:S01]  /*5f60*/  STL.64 [R1+0x160], R82 ;  /* 0x0001605201007387 */ /* 0x0009e20000100a00 */
[----:B--2---:R-:W-:-:S03]  /*5f70*/  IMAD.WIDE R92, R3, 0x4, R4 ;  /* 0x00000004035c7825 */ /* 0x004fc600078e0204 */
[----:B------:R4:W-:Y:S01]  /*5f80*/  LDGSTS.E [R249+0xc008], desc[UR16][R82.64], !P3 ;  /* 0x0c00800052f97fae */ /* 0x0009e2000d921850 */
[----:B------:R-:W-:Y:S01]  /*5f90*/  ISETP.GE.U32.AND P3, PT, R0, 0x7fffffa3, PT ;  /* 0x7fffffa30000780c */ /* 0x000fe20003f66070 */
[----:B------:R-:W-:Y:S02]  /*5fa0*/  VIADD R0, R78, 0xffffffe1 ;  /* 0xffffffe14e007836 */ /* 0x000fe40000000000 */
[C---:B---3--:R-:W-:Y:S01]  /*5fb0*/  IMAD.WIDE R90, R3.reuse, 0x4, R84 ;  /* 0x00000004035a7825 */ /* 0x048fe200078e0254 */
[----:B------:R2:W-:Y:S01]  /*5fc0*/  STL.64 [R1+0x158], R94 ;  /* 0x0001585e01007387 */ /* 0x0005e20000100a00 */
[----:B------:R-:W3:Y:S03]  /*5fd0*/  LDC R78, c[0x0][0x230] ;  /* 0x00008c00ff4e7b82 */ /* 0x000ee60000000800 */
[----:B------:R2:W-:Y:S01]  /*5fe0*/  LDGSTS.E [R249+0xc], desc[UR16][R94.64], !P4 ;  /* 0x0000c0005ef97fae */ /* 0x0005e2000e121850 */
[----:B----4-:R-:W-:-:S03]  /*5ff0*/  IMAD.WIDE R82, R3, 0x4, R86 ;  /* 0x0000000403527825 */ /* 0x010fc600078e0256 */
[----:B------:R4:W-:Y:S01]  /*6000*/  STL.64 [R1+0x150], R92 ;  /* 0x0001505c01007387 */ /* 0x0009e20000100a00 */
[----:B------:R-:W3:Y:S03]  /*6010*/  LDC R3, c[0x0][0x230] ;  /* 0x00008c00ff037b82 */ /* 0x000ee60000000800 */
[----:B------:R4:W-:Y:S04]  /*6020*/  LDGSTS.E [R249+0x400c], desc[UR16][R92.64], !P4 ;  /* 0x0400c0005cf97fae */ /* 0x0009e8000e121850 */
[----:B------:R1:W-:Y:S01]  /*6030*/  STL.64 [R1+0x148], R90 ;  /* 0x0001485a01007387 */ /* 0x0003e20000100a00 */
[----:B--2---:R-:W-:Y:S02]  /*6040*/  IMAD.MOV.U32 R94, RZ, RZ, R210 ;  /* 0x000000ffff5e7224 */ /* 0x004fe400078e00d2 */
[----:B------:R-:W-:Y:S01]  /*6050*/  IMAD.MOV.U32 R95, RZ, RZ, R211 ;  /* 0x000000ffff5f7224 */ /* 0x000fe200078e00d3 */
[----:B------:R1:W-:Y:S01]  /*6060*/  LDGSTS.E [R249+0x800c], desc[UR16][R90.64], !P4 ;  /* 0x0800c0005af97fae */ /* 0x0003e2000e121850 */
[----:B------:R-:W-:-:S03]  /*6070*/  IMAD.WIDE R210, R230, 0x4, R88 ;  /* 0x00000004e6d27825 */ /* 0x000fc600078e0258 */
[----:B------:R2:W-:Y:S01]  /*6080*/  STL.64 [R1+0x140], R82 ;  /* 0x0001405201007387 */ /* 0x0005e20000100a00 */
[----:B----4-:R-:W-:Y:S02]  /*6090*/  IMAD.MOV.U32 R92, RZ, RZ, R206 ;  /* 0x000000ffff5c7224 */ /* 0x010fe400078e00ce */
[----:B------:R-:W-:Y:S01]  /*60a0*/  IMAD.MOV.U32 R93, RZ, RZ, R207 ;  /* 0x000000ffff5d7224 */ /* 0x000fe200078e00cf */
[----:B------:R2:W-:Y:S01]  /*60b0*/  LDGSTS.E [R249+0xc00c], desc[UR16][R82.64], !P4 ;  /* 0x0c00c00052f97fae */ /* 0x0005e2000e121850 */
[----:B------:R-:W-:Y:S01]  /*60c0*/  IMAD.WIDE R206, R218, 0x4, R88 ;  /* 0x00000004dace7825 */ /* 0x000fe200078e0258 */
[----:B------:R-:W-:Y:S02]  /*60d0*/  ISETP.GE.U32.AND P4, PT, R0, 0x7fffffa2, PT ;  /* 0x7fffffa20000780c */ /* 0x000fe40003f86070 */
[----:B-1----:R-:W-:Y:S01]  /*60e0*/  MOV R91, R209 ;  /* 0x000000d1005b7202 */ /* 0x002fe20000000f00 */
[----:B------:R-:W-:Y:S01]  /*60f0*/  IMAD.MOV.U32 R90, RZ, RZ, R208 ;  /* 0x000000ffff5a7224 */ /* 0x000fe200078e00d0 */
[----:B------:R-:W-:Y:S01]  /*6100*/  LDGSTS.E [R249+0x10000], desc[UR16][R206.64], !P5 ;  /* 0x10000000cef97fae */ /* 0x000fe2000e921850 */
[----:B------:R-:W-:-:S02]  /*6110*/  VIADD R0, R80, 0xffffffe0 ;  /* 0xffffffe050007836 */ /* 0x000fc40000000000 */
[----:B------:R-:W-:Y:S01]  /*6120*/  IMAD.WIDE R208, R224, 0x4, R88 ;  /* 0x00000004e0d07825 */ /* 0x000fe200078e0258 */
[----:B------:R-:W1:Y:S03]  /*6130*/  LDC R80, c[0x0][0x230] ;  /* 0x00008c00ff507b82 */ /* 0x000e660000000800 */
[----:B--2---:R-:W-:Y:S02]  /*6140*/  IMAD.MOV.U32 R82, RZ, RZ, R214 ;  /* 0x000000ffff527224 */ /* 0x004fe400078e00d6 */
[----:B------:R-:W-:Y:S02]  /*6150*/  IMAD.MOV.U32 R83, RZ, RZ, R215 ;  /* 0x000000ffff537224 */ /* 0x000fe400078e00d7 */
[----:B------:R-:W-:-:S04]  /*6160*/  IMAD.WIDE R214, R218, 0x4, R4 ;  /* 0x00000004dad67825 */ /* 0x000fc800078e0204 */
[--C-:B------:R-:W-:Y:S01]  /*6170*/  IMAD.WIDE R218, R218, 0x4, R86.reuse ;  /* 0x00000004dada7825 */ /* 0x100fe200078e0256 */
[----:B------:R-:W-:Y:S03]  /*6180*/  LDGSTS.E [R249+0x14000], desc[UR16][R214.64], !P5 ;  /* 0x14000000d6f97fae */ /* 0x000fe6000e921850 */
[--C-:B------:R-:W-:Y:S01]  /*6190*/  IMAD.WIDE R224, R224, 0x4, R86.reuse ;  /* 0x00000004e0e07825 */ /* 0x100fe200078e0256 */
[----:B------:R-:W-:Y:S03]  /*61a0*/  LDGSTS.E [R249+0x18000], desc[UR16][R216.64], !P5 ;  /* 0x18000000d8f97fae */ /* 0x000fe6000e921850 */
[----:B------:R-:W-:Y:S01]  /*61b0*/  IMAD.WIDE R230, R230, 0x4, R86 ;  /* 0x00000004e6e67825 */ /* 0x000fe200078e0256 */
[----:B------:R-:W-:Y:S01]  /*61c0*/  LDGSTS.E [R249+0x1c000], desc[UR16][R218.64], !P5 ;  /* 0x1c000000daf97fae */ /* 0x000fe2000e921850 */
[----:B------:R-:W-:-:S02]  /*61d0*/  ISETP.GE.U32.AND P5, PT, R0, 0x7fffffa1, PT ;  /* 0x7fffffa10000780c */ /* 0x000fc40003fa6070 */
[----:B------:R-:W-:Y:S01]  /*61e0*/  IADD3 R0, R79, -0x3d, RZ ;  /* 0xffffffc34f007810 */ /* 0x000fe20007ffe0ff */
[----:B------:R-:W-:Y:S01]  /*61f0*/  LDGSTS.E [R249+0x10004], desc[UR16][R208.64], !P6 ;  /* 0x10004000d0f97fae */ /* 0x000fe2000f121850 */
[----:B---3--:R-:W-:Y:S02]  /*6200*/  VIADD R79, R78, 0xffffffc1 ;  /* 0xffffffc14e4f7836 */ /* 0x008fe40000000000 */
[----:B-1----:R-:W-:Y:S01]  /*6210*/  VIADD R78, R80, 0xffffffc0 ;  /* 0xffffffc0504e7836 */ /* 0x002fe20000000000 */
[----:B------:R-:W-:Y:S04]  /*6220*/  LDGSTS.E [R249+0x14004], desc[UR16][R220.64], !P6 ;  /* 0x14004000dcf97fae */ /* 0x000fe8000f121850 */
[----:B------:R-:W-:Y:S04]  /*6230*/  LDGSTS.E [R249+0x18004], desc[UR16][R222.64], !P6 ;  /* 0x18004000def97fae */ /* 0x000fe8000f121850 */
[----:B------:R-:W-:Y:S01]  /*6240*/  LDGSTS.E [R249+0x1c004], desc[UR16][R224.64], !P6 ;  /* 0x1c004000e0f97fae */ /* 0x000fe2000f121850 */
[----:B------:R-:W-:Y:S01]  /*6250*/  ISETP.GE.U32.AND P6, PT, R0, 0x7fffff84, PT ;  /* 0x7fffff840000780c */ /* 0x000fe20003fc6070 */
[----:B------:R-:W-:-:S02]  /*6260*/  VIADD R0, R3, 0xffffffc2 ;  /* 0xffffffc203007836 */ /* 0x000fc40000000000 */
[----:B------:R-:W-:Y:S01]  /*6270*/  LDGSTS.E [R249+0x10008], desc[UR16][R210.64], !P0 ;  /* 0x10008000d2f97fae */ /* 0x000fe2000c121850 */
[----:B------:R-:W-:-:S03]  /*6280*/  IMAD R3, R2, 0x1d, RZ ;  /* 0x0000001d02037824 */ /* 0x000fc600078e02ff */
[----:B------:R-:W-:Y:S01]  /*6290*/  LDGSTS.E [R249+0x14008], desc[UR16][R226.64], !P0 ;  /* 0x14008000e2f97fae */ /* 0x000fe2000c121850 */
[----:B------:R-:W-:-:S03]  /*62a0*/  IMAD.WIDE R80, R3, 0x4, R86 ;  /* 0x0000000403507825 */ /* 0x000fc600078e0256 */
[----:B------:R-:W-:Y:S04]  /*62b0*/  LDGSTS.E [R249+0x18008], desc[UR16][R228.64], !P0 ;  /* 0x18008000e4f97fae */ /* 0x000fe8000c121850 */
[----:B------:R-:W-:Y:S01]  /*62c0*/  LDGSTS.E [R249+0x1c008], desc[UR16][R230.64], !P0 ;  /* 0x1c008000e6f97fae */ /* 0x000fe2000c121850 */
[----:B------:R-:W-:Y:S01]  /*62d0*/  ISETP.GE.U32.AND P0, PT, R0, 0x7fffff83, PT ;  /* 0x7fffff830000780c */ /* 0x000fe20003f06070 */
[----:B------:R-:W-:Y:S02]  /*62e0*/  IMAD R0, R2, 0x1c, RZ ;  /* 0x0000001c02007824 */ /* 0x000fe400078e02ff */
[----:B------:R-:W-:Y:S02]  /*62f0*/  LDGSTS.E [R249+0x1000c], desc[UR16][R212.64], !P1 ;  /* 0x1000c000d4f97fae */ /* 0x000fe4000c921850 */
[----:B------:R-:W-:-:S02]  /*6300*/  IMAD.WIDE R104, R0, 0x4, R88 ;  /* 0x0000000400687825 */ /* 0x000fc400078e0258 */
[----:B------:R-:W-:Y:S02]  /*6310*/  LDGSTS.E [R249+0x1400c], desc[UR16][R232.64], !P1 ;  /* 0x1400c000e8f97fae */ /* 0x000fe4000c921850 */
[C---:B------:R-:W-:Y:S02]  /*6320*/  IMAD.WIDE R102, R0.reuse, 0x4, R4 ;  /* 0x0000000400667825 */ /* 0x040fe400078e0204 */
[----:B------:R-:W-:Y:S02]  /*6330*/  LDGSTS.E [R249+0x1800c], desc[UR16][R234.64], !P1 ;  /* 0x1800c000eaf97fae */ /* 0x000fe4000c921850 */
[C---:B------:R-:W-:Y:S02]  /*6340*/  IMAD.WIDE R100, R0.reuse, 0x4, R84 ;  /* 0x0000000400647825 */ /* 0x040fe400078e0254 */
[----:B------:R-:W-:Y:S01]  /*6350*/  LDGSTS.E [R249+0x1c00c], desc[UR16][R236.64], !P1 ;  /* 0x1c00c000ecf97fae */ /* 0x000fe2000c921850 */
[----:B------:R-:W-:Y:S01]  /*6360*/  ISETP.GE.AND P1, PT, R11, UR4, PT ;  /* 0x000000040b007c0c */ /* 0x000fe2000bf26270 */
[----:B------:R-:W-:-:S02]  /*6370*/  IMAD.WIDE R98, R0, 0x4, R86 ;  /* 0x0000000400627825 */ /* 0x000fc400078e0256 */
[----:B------:R-:W-:Y:S04]  /*6380*/  STL.64 [R1+0x138], R104 ;  /* 0x0001386801007387 */ /* 0x000fe80000100a00 */
[----:B------:R-:W-:Y:S04]  /*6390*/  LDGSTS.E [R242], desc[UR16][R104.64], !P2 ;  /* 0x0000000068f27fae */ /* 0x000fe8000d121850 */
[----:B------:R1:W-:Y:S04]  /*63a0*/  STL.64 [R1+0x130], R102 ;  /* 0x0001306601007387 */ /* 0x0003e80000100a00 */
[----:B------:R1:W-:Y:S04]  /*63b0*/  LDGSTS.E [R242+0x4000], desc[UR16][R102.64], !P2 ;  /* 0x0400000066f27fae */ /* 0x0003e8000d121850 */
[----:B------:R2:W-:Y:S04]  /*63c0*/  STL.64 [R1+0x128], R100 ;  /* 0x0001286401007387 */ /* 0x0005e80000100a00 */
[----:B------:R2:W-:Y:S01]  /*63d0*/  LDGSTS.E [R242+0x8000], desc[UR16][R100.64], !P2 ;  /* 0x0800000064f27fae */ /* 0x0005e2000d121850 */
[----:B-1----:R-:W-:-:S03]  /*63e0*/  IMAD.WIDE R102, R3, 0x4, R88 ;  /* 0x0000000403667825 */ /* 0x002fc600078e0258 */
[----:B------:R1:W-:Y:S04]  /*63f0*/  STL.64 [R1+0x120], R98 ;  /* 0x0001206201007387 */ /* 0x0003e80000100a00 */
[----:B------:R1:W-:Y:S01]  /*6400*/  LDGSTS.E [R242+0xc000], desc[UR16][R98.64], !P2 ;  /* 0x0c00000062f27fae */ /* 0x0003e2000d121850 */
[----:B------:R-:W-:Y:S01]  /*6410*/  ISETP.GT.AND P2, PT, R96, 0x3f, PT ;  /* 0x0000003f6000780c */ /* 0x000fe20003f44270 */
[----:B--2---:R-:W-:Y:S02]  /*6420*/  IMAD.WIDE R100, R3, 0x4, R4 ;  /* 0x0000000403647825 */ /* 0x004fe400078e0204 */
[----:B------:R-:W-:Y:S01]  /*6430*/  LDGSTS.E [R242+0x4], desc[UR16][R102.64], !P3 ;  /* 0x0000400066f27fae */ /* 0x000fe2000d921850 */
[----:B------:R-:W-:Y:S02]  /*6440*/  SEL R0, RZ, 0x4, !P2 ;  /* 0x00000004ff007807 */ /* 0x000fe40005000000 */
[----:B------:R-:W-:Y:S01]  /*6450*/  ISETP.GE.U32.AND P2, PT, R79, 0x7fffff82, PT ;  /* 0x7fffff824f00780c */ /* 0x000fe20003f46070 */
[----:B------:R2:W-:Y:S01]  /*6460*/  LDGSTS.E [R242+0x4004], desc[UR16][R100.64], !P3 ;  /* 0x0400400064f27fae */ /* 0x0005e2000d921850 */
[----:B------:R-:W3:Y:S01]  /*6470*/  LDC R79, c[0x0][0x230] ;  /* 0x00008c00ff4f7b82 */ /* 0x000ee20000000800 */
[----:B-1----:R-:W-:-:S02]  /*6480*/  IMAD.WIDE R98, R3, 0x4, R84 ;  /* 0x0000000403627825 */ /* 0x002fc400078e0254 */
[----:B------:R-:W-:Y:S01]  /*6490*/  STL.64 [R1+0x4f8], R102 ;  /* 0x0004f86601007387 */ /* 0x000fe20000100a00 */
[----:B------:R-:W-:Y:S02]  /*64a0*/  SEL R3, R0, RZ, !P1 ;  /* 0x000000ff00037207 */ /* 0x000fe40004800000 */
[----:B------:R-:W-:Y:S01]  /*64b0*/  ISETP.GE.U32.AND P1, PT, R78, 0x7fffff81, PT ;  /* 0x7fffff814e00780c */ /* 0x000fe20003f26070 */
[----:B------:R1:W-:Y:S04]  /*64c0*/  LDGSTS.E [R242+0x8004], desc[UR16][R98.64], !P3 ;  /* 0x0800400062f27fae */ /* 0x0003e8000d921850 */
[----:B------:R4:W-:Y:S01]  /*64d0*/  LDGSTS.E [R242+0xc004], desc[UR16][R80.64], !P3 ;  /* 0x0c00400050f27fae */ /* 0x0009e2000d921850 */
[----:B------:R-:W-:Y:S01]  /*64e0*/  ISETP.GE.AND P3, PT, R11, R78, PT ;  /* 0x0000004e0b00720c */ /* 0x000fe20003f66270 */
[----:B------:R-:W-:Y:S01]  /*64f0*/  IMAD R11, R2, 0x1e, RZ ;  /* 0x0000001e020b7824 */ /* 0x000fe200078e02ff */
[----:B------:R-:W3:Y:S01]  /*6500*/  LDC R78, c[0x0][0x230] ;  /* 0x00008c00ff4e7b82 */ /* 0x000ee20000000800 */
[----:B------:R2:W-:Y:S01]  /*6510*/  STL.64 [R1+0x4f0], R100 ;  /* 0x0004f06401007387 */ /* 0x0005e20000100a00 */
[----:B------:R-:W-:-:S02]  /*6520*/  SEL R0, RZ, 0x4, P3 ;  /* 0x00000004ff007807 */ /* 0x000fc40001800000 */
[----:B------:R-:W-:Y:S01]  /*6530*/  ISETP.GT.AND P3, PT, R96, 0x7f, PT ;  /* 0x0000007f6000780c */ /* 0x000fe20003f64270 */
[----:B------:R1:W-:Y:S01]  /*6540*/  STL.64 [R1+0x4e8], R98 ;  /* 0x0004e86201007387 */ /* 0x0003e20000100a00 */
[C---:B------:R-:W-:Y:S02]  /*6550*/  IMAD.WIDE R96, R11.reuse, 0x4, R84 ;  /* 0x000000040b607825 */ /* 0x040fe400078e0254 */
[----:B------:R-:W-:Y:S01]  /*6560*/  SEL R0, R0, RZ, P3 ;  /* 0x000000ff00007207 */ /* 0x000fe20001800000 */
[----:B------:R4:W-:Y:S03]  /*6570*/  STL.64 [R1+0x4e0], R80 ;  /* 0x0004e05001007387 */ /* 0x0009e60000100a00 */
[----:B------:R-:W-:Y:S01]  /*6580*/  ISETP.NE.U32.AND P3, PT, R0, RZ, PT ;  /* 0x000000ff0000720c */ /* 0x000fe20003f65070 */
[----:B--2---:R-:W-:-:S04]  /*6590*/  IMAD.WIDE R100, R11, 0x4, R88 ;  /* 0x000000040b647825 */ /* 0x004fc800078e0258 */
[C---:B-1----:R-:W-:Y:S01]  /*65a0*/  IMAD.WIDE R98, R11.reuse, 0x4, R4 ;  /* 0x000000040b627825 */ /* 0x042fe200078e0204 */
[----:B------:R1:W-:Y:S03]  /*65b0*/  LDGSTS.E [R242+0x8], desc[UR16][R100.64], !P4 ;  /* 0x0000800064f27fae */ /* 0x0003e6000e121850 */
[----:B----4-:R-:W-:Y:S01]  /*65c0*/  IMAD.WIDE R80, R11, 0x4, R86 ;  /* 0x000000040b507825 */ /* 0x010fe200078e0256 */
[----:B------:R2:W-:Y:S01]  /*65d0*/  LDGSTS.E [R242+0x4008], desc[UR16][R98.64], !P4 ;  /* 0x0400800062f27fae */ /* 0x0005e2000e121850 */
[----:B------:R-:W4:Y:S02]  /*65e0*/  LDC R11, c[0x0][0x230] ;  /* 0x00008c00ff0b7b82 */ /* 0x000f240000000800 */
[----:B------:R-:W-:Y:S01]  /*65f0*/  IMAD R0, R2, 0x3c, RZ ;  /* 0x0000003c02007824 */ /* 0x000fe200078e02ff */
[----:B------:R2:W-:Y:S03]  /*6600*/  LDGSTS.E [R242+0x8008], desc[UR16][R96.64], !P4 ;  /* 0x0800800060f27fae */ /* 0x0005e6000e121850 */
[----:B------:R-:W-:Y:S01]  /*6610*/  IMAD.WIDE R102, R0, 0x4, R88 ;  /* 0x0000000400667825 */ /* 0x000fe200078e0258 */
[----:B------:R3:W-:Y:S01]  /*6620*/  LDGSTS.E [R242+0xc008], desc[UR16][R80.64], !P4 ;  /* 0x0c00800050f27fae */ /* 0x0007e2000e121850 */
[----:B------:R-:W-:-:S02]  /*6630*/  ISETP.NE.U32.AND P4, PT, R3, RZ, PT ;  /* 0x000000ff0300720c */ /* 0x000fc40003f85070 */
[----:B------:R-:W-:Y:S01]  /*6640*/  IMAD R3, R2, 0x1f, RZ ;  /* 0x0000001f02037824 */ /* 0x000fe200078e02ff */
[----:B------:R1:W-:Y:S04]  /*6650*/  STL.64 [R1+0x4d8], R100 ;  /* 0x0004d86401007387 */ /* 0x0003e80000100a00 */
[----:B------:R2:W-:Y:S04]  /*6660*/  STL.64 [R1+0x4d0], R98 ;  /* 0x0004d06201007387 */ /* 0x0005e80000100a00 */
[----:B------:R3:W-:Y:S01]  /*6670*/  STL.64 [R1+0x4c8], R96 ;  /* 0x0004c86001007387 */ /* 0x0007e20000100a00 */
[----:B-1----:R-:W-:-:S03]  /*6680*/  IMAD.WIDE R100, R3, 0x4, R88 ;  /* 0x0000000403647825 */ /* 0x002fc600078e0258 */
[----:B------:R1:W-:Y:S01]  /*6690*/  STL.64 [R1+0x4c0], R80 ;  /* 0x0004c05001007387 */ /* 0x0003e20000100a00 */
[----:B--2---:R-:W-:-:S03]  /*66a0*/  IMAD.WIDE R98, R3, 0x4, R4 ;  /* 0x0000000403627825 */ /* 0x004fc600078e0204 */
[----:B------:R2:W-:Y:S01]  /*66b0*/  LDGSTS.E [R242+0xc], desc[UR16][R100.64], !P5 ;  /* 0x0000c00064f27fae */ /* 0x0005e2000e921850 */
[----:B---3--:R-:W-:-:S03]  /*66c0*/  IMAD.WIDE R96, R3, 0x4, R84 ;  /* 0x0000000403607825 */ /* 0x008fc600078e0254 */
[----:B------:R3:W-:Y:S01]  /*66d0*/  LDGSTS.E [R242+0x400c], desc[UR16][R98.64], !P5 ;  /* 0x0400c00062f27fae */ /* 0x0007e2000e921850 */
[----:B-1----:R-:W-:-:S03]  /*66e0*/  IMAD.WIDE R80, R3, 0x4, R86 ;  /* 0x0000000403507825 */ /* 0x002fc600078e0256 */
[----:B------:R2:W-:Y:S01]  /*66f0*/  STL.64 [R1+0x4b8], R100 ;  /* 0x0004b86401007387 */ /* 0x0005e20000100a00 */
[----:B------:R-:W-:-:S03]  /*6700*/  VIADD R3, R79, 0xffffffbf ;  /* 0xffffffbf4f037836 */ /* 0x000fc60000000000 */
[----:B------:R1:W-:Y:S04]  /*6710*/  LDGSTS.E [R242+0x800c], desc[UR16][R96.64], !P5 ;  /* 0x0800c00060f27fae */ /* 0x0003e8000e921850 */
[----:B------:R3:W-:Y:S04]  /*6720*/  STL.64 [R1+0x4b0], R98 ;  /* 0x0004b06201007387 */ /* 0x0007e80000100a00 */
[----:B------:R4:W-:Y:S01]  /*6730*/  LDGSTS.E [R242+0xc00c], desc[UR16][R80.64], !P5 ;  /* 0x0c00c00050f27fae */ /* 0x0009e2000e921850 */
[----:B------:R-:W-:Y:S01]  /*6740*/  ISETP.GE.U32.AND P5, PT, R3, 0x7fffff80, PT ;  /* 0x7fffff800300780c */ /* 0x000fe20003fa6070 */
[----:B--2---:R-:W-:-:S02]  /*6750*/  IMAD.WIDE R100, R0, 0x4, R4 ;  /* 0x0000000400647825 */ /* 0x004fc400078e0204 */
[----:B------:R1:W-:Y:S02]  /*6760*/  STL.64 [R1+0x690], R96 ;  /* 0x0006906001007387 */ /* 0x0003e40000100a00 */
[----:B------:R-:W-:Y:S02]  /*6770*/  IMAD R3, R2, 0x3d, RZ ;  /* 0x0000003d02037824 */ /* 0x000fe400078e02ff */
[----:B------:R4:W-:Y:S01]  /*6780*/  STL.64 [R1+0x6a8], R80 ;  /* 0x0006a85001007387 */ /* 0x0009e20000100a00 */
[----:B---3--:R-:W-:-:S03]  /*6790*/  IMAD.WIDE R98, R0, 0x4, R84 ;  /* 0x0000000400627825 */ /* 0x008fc600078e0254 */
[----:B------:R2:W-:Y:S01]  /*67a0*/  STL.64 [R1+0x4a8], R102 ;  /* 0x0004a86601007387 */ /* 0x0005e20000100a00 */
[----:B------:R-:W-:-:S03]  /*67b0*/  IMAD.WIDE R104, R3, 0x4, R88 ;  /* 0x0000000403687825 */ /* 0x000fc600078e0258 */
[----:B------:R2:W-:Y:S01]  /*67c0*/  LDGSTS.E [R242+0x10000], desc[UR16][R102.64], !P6 ;  /* 0x1000000066f27fae */ /* 0x0005e2000f121850 */
[--C-:B-1----:R-:W-:Y:S01]  /*67d0*/  IMAD.WIDE R96, R0, 0x4, R86.reuse ;  /* 0x0000000400607825 */ /* 0x102fe200078e0256 */
[----:B----4-:R-:W1:Y:S03]  /*67e0*/  LDC R80, c[0x0][0x230] ;  /* 0x00008c00ff507b82 */ /* 0x010e660000000800 */
[----:B------:R-:W-:Y:S01]  /*67f0*/  VIADD R0, R78, 0xffffffbe ;  /* 0xffffffbe4e007836 */ /* 0x000fe20000000000 */
[----:B------:R3:W-:Y:S01]  /*6800*/  STL.64 [R1+0x6d8], R100 ;  /* 0x0006d86401007387 */ /* 0x0007e20000100a00 */
[----:B------:R-:W-:-:S03]  /*6810*/  IMAD.WIDE R78, R3, 0x4, R86 ;  /* 0x00000004034e7825 */ /* 0x000fc600078e0256 */
[----:B------:R3:W-:Y:S01]  /*6820*/  LDGSTS.E [R242+0x14000], desc[UR16][R100.64], !P6 ;  /* 0x1400000064f27fae */ /* 0x0007e2000f121850 */
[----:B--2---:R-:W-:-:S03]  /*6830*/  IMAD.WIDE R102, R3, 0x4, R4 ;  /* 0x0000000403667825 */ /* 0x004fc600078e0204 */
[----:B------:R2:W-:Y:S04]  /*6840*/  STL.64 [R1+0x6d0], R98 ;  /* 0x0006d06201007387 */ /* 0x0005e80000100a00 */
[----:B------:R2:W-:Y:S04]  /*6850*/  LDGSTS.E [R242+0x18000], desc[UR16][R98.64], !P6 ;  /* 0x1800000062f27fae */ /* 0x0005e8000f121850 */
[----:B------:R4:W-:Y:S01]  /*6860*/  STL.64 [R1+0x6c8], R96 ;  /* 0x0006c86001007387 */ /* 0x0009e20000100a00 */
[----:B---3--:R-:W-:Y:S01]  /*6870*/  IMAD.WIDE R100, R3, 0x4, R84 ;  /* 0x0000000403647825 */ /* 0x008fe200078e0254 */
[----:B------:R-:W-:-:S02]  /*6880*/  LOP3.LUT R3, R14, 0x20, RZ, 0x3c, !PT ;  /* 0x000000200e037812 */ /* 0x000fc400078e3cff */
[----:B------:R4:W-:Y:S01]  /*6890*/  LDGSTS.E [R242+0x1c000], desc[UR16][R96.64], !P6 ;  /* 0x1c00000060f27fae */ /* 0x0009e2000f121850 */
[----:B------:R-:W-:Y:S02]  /*68a0*/  ISETP.GE.U32.AND P6, PT, R0, 0x7fffff7f, PT ;  /* 0x7fffff7f0000780c */ /* 0x000fe40003fc6070 */
[----:B------:R-:W-:Y:S01]  /*68b0*/  IADD3 R0, R11, -0x43, RZ ;  /* 0xffffffbd0b007810 */ /* 0x000fe20007ffe0ff */
[----:B------:R3:W-:Y:S01]  /*68c0*/  LDGSTS.E [R242+0x10004], desc[UR16][R104.64], !P0 ;  /* 0x1000400068f27fae */ /* 0x0007e2000c121850 */
[----:B--2---:R-:W-:Y:S01]  /*68d0*/  MOV R98, R108 ;  /* 0x0000006c00627202 */ /* 0x004fe20000000f00 */
[----:B------:R-:W-:Y:S01]  /*68e0*/  IMAD.MOV.U32 R99, RZ, RZ, R109 ;  /* 0x000000ffff637224 */ /* 0x000fe200078e006d */
[C---:B------:R-:W-:Y:S01]  /*68f0*/  LOP3.LUT R11, R14.reuse, 0x40, RZ, 0x3c, !PT ;  /* 0x000000400e0b7812 */ /* 0x040fe200078e3cff */
[----:B------:R2:W-:Y:S01]  /*6900*/  LDGSTS.E [R242+0x14004], desc[UR16][R102.64], !P0 ;  /* 0x1400400066f27fae */ /* 0x0005e2000c121850 */
[----:B------:R-:W-:Y:S01]  /*6910*/  IMAD.MOV.U32 R108, RZ, RZ, R94 ;  /* 0x000000ffff6c7224 */ /* 0x000fe200078e005e */
[----:B------:R-:W-:Y:S01]  /*6920*/  MOV R94, R250 ;  /* 0x000000fa005e7202 */ /* 0x000fe20000000f00 */
[----:B------:R-:W-:Y:S01]  /*6930*/  IMAD.MOV.U32 R109, RZ, RZ, R95 ;  /* 0x000000ffff6d7224 */ /* 0x000fe200078e005f */
[----:B----4-:R-:W4:Y:S01]  /*6940*/  LDC R96, c[0x0][0x230] ;  /* 0x00008c00ff607b82 */ /* 0x010f220000000800 */
[----:B------:R1:W-:Y:S01]  /*6950*/  LDGSTS.E [R242+0x18004], desc[UR16][R100.64], !P0 ;  /* 0x1800400064f27fae */ /* 0x0003e2000c121850 */
[----:B------:R-:W-:Y:S01]  /*6960*/  IMAD.MOV.U32 R95, RZ, RZ, R251 ;  /* 0x000000ffff5f7224 */ /* 0x000fe200078e00fb */
[----:B------:R-:W-:Y:S01]  /*6970*/  LOP3.LUT R97, R14, 0x60, RZ, 0x3c, !PT ;  /* 0x000000600e617812 */ /* 0x000fe200078e3cff */
[----:B------:R-:W-:Y:S01]  /*6980*/  IMAD.MOV.U32 R250, RZ, RZ, R238 ;  /* 0x000000fffffa7224 */ /* 0x000fe200078e00ee */
[----:B------:R1:W-:Y:S01]  /*6990*/  LDGSTS.E [R242+0x1c004], desc[UR16][R78.64], !P0 ;  /* 0x1c0040004ef27fae */ /* 0x0003e2000c121850 */
[----:B------:R-:W-:Y:S01]  /*69a0*/  ISETP.GE.U32.AND P0, PT, R0, 0x7fffff7e, PT ;  /* 0x7fffff7e0000780c */ /* 0x000fe20003f06070 */
[----:B------:R-:W-:-:S02]  /*69b0*/  IMAD R0, R2, 0x3e, RZ ;  /* 0x0000003e02007824 */ /* 0x000fc400078e02ff */
[----:B------:R3:W-:Y:S01]  /*69c0*/  STL.64 [R1+0x4a0], R104 ;  /* 0x0004a06801007387 */ /* 0x0007e20000100a00 */
[----:B------:R-:W-:Y:S02]  /*69d0*/  IMAD R2, R2, 0x3f, RZ ;  /* 0x0000003f02027824 */ /* 0x000fe400078e02ff */
[----:B------:R-:W-:Y:S01]  /*69e0*/  IMAD.MOV.U32 R251, RZ, RZ, R239 ;  /* 0x000000fffffb7224 */ /* 0x000fe200078e00ef */
[----:B------:R2:W-:Y:S01]  /*69f0*/  STL.64 [R1+0x6c0], R102 ;  /* 0x0006c06601007387 */ /* 0x0005e20000100a00 */
[----:B------:R-:W-:Y:S01]  /*6a00*/  IMAD.MOV.U32 R110, RZ, RZ, R250 ;  /* 0x000000ffff6e7224 */ /* 0x000fe200078e00fa */
[----:B------:R-:W-:Y:S01]  /*6a10*/  MOV R250, R82 ;  /* 0x0000005200fa7202 */ /* 0x000fe20000000f00 */
[----:B------:R-:W-:Y:S01]  /*6a20*/  IMAD.MOV.U32 R111, RZ, RZ, R251 ;  /* 0x000000ffff6f7224 */ /* 0x000fe200078e00fb */
[----:B------:R1:W-:Y:S01]  /*6a30*/  STL.64 [R1+0x6b8], R100 ;  /* 0x0006b86401007387 */ /* 0x0003e20000100a00 */
[----:B------:R-:W-:Y:S01]  /*6a40*/  IMAD.MOV.U32 R251, RZ, RZ, R83 ;  /* 0x000000fffffb7224 */ /* 0x000fe200078e0053 */
[----:B------:R-:W4:Y:S01]  /*6a50*/  LDC.64 R238, c[0x0][0x238] ;  /* 0x00008e00ffee7b82 */ /* 0x000f220000000a00 */
[----:B------:R-:W-:Y:S01]  /*6a60*/  IMAD.WIDE R82, R2, 0x4, R86 ;  /* 0x0000000402527825 */ /* 0x000fe200078e0256 */
[----:B------:R1:W-:Y:S03]  /*6a70*/  STL.64 [R1+0x6b0], R78 ;  /* 0x0006b04e01007387 */ /* 0x0003e60000100a00 */
[----:B---3--:R-:W-:-:S04]  /*6a80*/  IMAD.WIDE R104, R0, 0x4, R4 ;  /* 0x0000000400687825 */ /* 0x008fc800078e0204 */
[C---:B--2---:R-:W-:Y:S01]  /*6a90*/  IMAD.WIDE R102, R0.reuse, 0x4, R84 ;  /* 0x0000000400667825 */ /* 0x044fe200078e0254 */
[----:B------:R2:W-:Y:S03]  /*6aa0*/  STL.64 [R1+0x6a0], R104 ;  /* 0x0006a06801007387 */ /* 0x0005e60000100a00 */
[C---:B-1----:R-:W-:Y:S01]  /*6ab0*/  IMAD.WIDE R100, R0.reuse, 0x4, R86 ;  /* 0x0000000400647825 */ /* 0x042fe200078e0256 */
[----:B------:R1:W-:Y:S03]  /*6ac0*/  STL.64 [R1+0x698], R102 ;  /* 0x0006986601007387 */ /* 0x0003e60000100a00 */
[--C-:B------:R-:W-:Y:S01]  /*6ad0*/  IMAD.WIDE R78, R0, 0x4, R88.reuse ;  /* 0x00000004004e7825 */ /* 0x100fe200078e0258 */
[----:B------:R3:W-:Y:S03]  /*6ae0*/  STL.64 [R1+0x680], R100 ;  /* 0x0006806401007387 */ /* 0x0007e60000100a00 */
[----:B------:R-:W-:Y:S01]  /*6af0*/  VIADD R0, R80, 0xffffffbc ;  /* 0xffffffbc50007836 */ /* 0x000fe20000000000 */
[----:B------:R-:W-:Y:S01]  /*6b00*/  LDGSTS.E [R242+0x10008], desc[UR16][R78.64], !P2 ;  /* 0x100080004ef27fae */ /* 0x000fe2000d121850 */
[----:B------:R-:W-:-:S03]  /*6b10*/  IMAD.WIDE R80, R2, 0x4, R88 ;  /* 0x0000000402507825 */ /* 0x000fc600078e0258 */
[----:B------:R2:W-:Y:S01]  /*6b20*/  LDGSTS.E [R242+0x14008], desc[UR16][R104.64], !P2 ;  /* 0x1400800068f27fae */ /* 0x0005e2000d121850 */
[----:B------:R-:W-:Y:S02]  /*6b30*/  VIADD R3, R3, UR12 ;  /* 0x0000000c03037c36 */ /* 0x000fe40008000000 */
[----:B------:R-:W-:Y:S01]  /*6b40*/  VIADD R11, R11, UR12 ;  /* 0x0000000c0b0b7c36 */ /* 0x000fe20008000000 */
[----:B------:R1:W-:Y:S04]  /*6b50*/  LDGSTS.E [R242+0x18008], desc[UR16][R102.64], !P2 ;  /* 0x1800800066f27fae */ /* 0x0003e8000d121850 */
[----:B------:R3:W-:Y:S01]  /*6b60*/  LDGSTS.E [R242+0x1c008], desc[UR16][R100.64], !P2 ;  /* 0x1c00800064f27fae */ /* 0x0007e2000d121850 */
[----:B------:R-:W-:Y:S01]  /*6b70*/  ISETP.GE.U32.AND P2, PT, R0, 0x7fffff7d, PT ;  /* 0x7fffff7d0000780c */ /* 0x000fe20003f46070 */
[----:B----4-:R-:W-:-:S02]  /*6b80*/  VIADD R0, R96, 0xffffffbb ;  /* 0xffffffbb60007836 */ /* 0x010fc40000000000 */
[----:B------:R-:W-:Y:S01]  /*6b90*/  LDGSTS.E [R242+0x1000c], desc[UR16][R80.64], !P1 ;  /* 0x1000c00050f27fae */ /* 0x000fe2000c921850 */
[----:B------:R-:W4:Y:S01]  /*6ba0*/  LDC R96, c[0x0][0x230] ;  /* 0x00008c00ff607b82 */ /* 0x000f220000000800 */
[----:B--2---:R-:W-:Y:S01]  /*6bb0*/  IMAD.MOV.U32 R104, RZ, RZ, R110 ;  /* 0x000000ffff687224 */ /* 0x004fe200078e006e */
[----:B-1----:R-:W-:Y:S01]  /*6bc0*/  MOV R102, R94 ;  /* 0x0000005e00667202 */ /* 0x002fe20000000f00 */
[----:B------:R-:W-:Y:S01]  /*6bd0*/  IMAD.MOV.U32 R103, RZ, RZ, R95 ;  /* 0x000000ffff677224 */ /* 0x000fe200078e005f */
[----:B------:R-:W2:Y:S01]  /*6be0*/  LDL.64 R130, [R1+0x480] ;  /* 0x0004800001827983 */ /* 0x000ea20000100a00 */
[----:B------:R-:W-:Y:S02]  /*6bf0*/  IMAD.MOV.U32 R94, RZ, RZ, R16 ;  /* 0x000000ffff5e7224 */ /* 0x000fe400078e0010 */
[----:B---3--:R-:W-:Y:S01]  /*6c00*/  IMAD.MOV.U32 R100, RZ, RZ, R108 ;  /* 0x000000ffff647224 */ /* 0x008fe200078e006c */
[----:B------:R-:W-:Y:S01]  /*6c10*/  MOV R108, R12 ;  /* 0x0000000c006c7202 */ /* 0x000fe20000000f00 */
[----:B------:R-:W-:Y:S01]  /*6c20*/  IMAD.MOV.U32 R101, RZ, RZ, R109 ;  /* 0x000000ffff657224 */ /* 0x000fe200078e006d */
[----:B------:R-:W1:Y:S01]  /*6c30*/  LDC R110, c[0x0][0x230] ;  /* 0x00008c00ff6e7b82 */ /* 0x000e620000000800 */
[----:B------:R-:W-:-:S02]  /*6c40*/  IMAD.MOV.U32 R95, RZ, RZ, R17 ;  /* 0x000000ffff5f7224 */ /* 0x000fc400078e0011 */
[----:B------:R-:W-:Y:S02]  /*6c50*/  IMAD.MOV.U32 R109, RZ, RZ, R13 ;  /* 0x000000ffff6d7224 */ /* 0x000fe400078e000d */
[----:B------:R-:W-:-:S04]  /*6c60*/  IMAD.WIDE R16, R2, 0x4, R4 ;  /* 0x0000000402107825 */ /* 0x000fc800078e0204 */
[----:B------:R-:W-:Y:S01]  /*6c70*/  IMAD.WIDE R12, R2, 0x4, R84 ;  /* 0x00000004020c7825 */ /* 0x000fe200078e0254 */
[----:B------:R-:W-:Y:S03]  /*6c80*/  LDGSTS.E [R242+0x1400c], desc[UR16][R16.64], !P1 ;  /* 0x1400c00010f27fae */ /* 0x000fe6000c921850 */
[----:B------:R-:W-:Y:S01]  /*6c90*/  IMAD.SHL.U32 R2, R238, 0x40, RZ ;  /* 0x00000040ee027824 */ /* 0x000fe200078e00ff */
[----:B------:R-:W-:Y:S01]  /*6ca0*/  LDGSTS.E [R242+0x1800c], desc[UR16][R12.64], !P1 ;  /* 0x1800c0000cf27fae */ /* 0x000fe2000c921850 */
[----:B------:R-:W-:Y:S01]  /*6cb0*/  IADD3 R238, R97, UR12, RZ ;  /* 0x0000000c61ee7c10 */ /* 0x000fe2000fffe0ff */
[----:B------:R-:W-:Y:S02]  /*6cc0*/  IMAD.MOV.U32 R105, RZ, RZ, R111 ;  /* 0x000000ffff697224 */ /* 0x000fe400078e006f */
[----:B------:R-:W-:Y:S01]  /*6cd0*/  LDGSTS.E [R242+0x1c00c], desc[UR16][R82.64], !P1 ;  /* 0x1c00c00052f27fae */ /* 0x000fe2000c921850 */
[----:B------:R-:W-:Y:S01]  /*6ce0*/  ISETP.GE.U32.AND P1, PT, R0, 0x7fffff7c, PT ;  /* 0x7fffff7c0000780c */ /* 0x000fe20003f26070 */
[----:B------:R-:W-:-:S02]  /*6cf0*/  VIADD R0, R14, UR12 ;  /* 0x0000000c0e007c36 */ /* 0x000fc40008000000 */
[----:B------:R-:W0:Y:S04]  /*6d00*/  LDGDEPBAR ;  /* 0x00000000000079af */ /* 0x000e280000000000 */
[----:B------:R-:W-:Y:S04]  /*6d10*/  LDGSTS.E [R0+0x60000], desc[UR16][R20.64], P4 ;  /* 0x6000000014007fae */ /* 0x000fe8000a121850 */
        /* <DEDUP_REMOVED lines=31> */
[----:B------:R-:W0:Y:S01]  /*6f10*/  LDGDEPBAR ;  /* 0x00000000000079af */ /* 0x000e220000000000 */
[----:B------:R-:W-:Y:S01]  /*6f20*/  ISETP.GE.U32.AND P4, PT, R252, 0x7fffff7b, PT ;  /* 0x7fffff7bfc00780c */ /* 0x000fe20003f86070 */
[----:B----4-:R-:W-:Y:S01]  /*6f30*/  VIADD R252, R96, 0xffffffb9 ;  /* 0xffffffb960fc7836 */ /* 0x010fe20000000000 */
[----:B------:R-:W-:Y:S01]  /*6f40*/  MOV R96, R108 ;  /* 0x0000006c00607202 */ /* 0x000fe20000000f00 */
[----:B------:R-:W-:-:S02]  /*6f50*/  IMAD.MOV.U32 R97, RZ, RZ, R109 ;  /* 0x000000ffff617224 */ /* 0x000fc400078e006d */
[----:B------:R-:W-:Y:S02]  /*6f60*/  IMAD.MOV.U32 R108, RZ, RZ, R250 ;  /* 0x000000ffff6c7224 */ /* 0x000fe400078e00fa */
[----:B------:R-:W-:Y:S02]  /*6f70*/  IMAD.MOV.U32 R109, RZ, RZ, R251 ;  /* 0x000000ffff6d7224 */ /* 0x000fe400078e00fb */
[C---:B------:R-:W-:Y:S01]  /*6f80*/  IMAD.WIDE R250, R2.reuse, 0x4, R88 ;  /* 0x0000000402fa7825 */ /* 0x040fe200078e0258 */
[----:B------:R-:W-:Y:S03]  /*6f90*/  BAR.SYNC.DEFER_BLOCKING 0x0 ;  /* 0x0000000000007b1d */ /* 0x000fe60000010000 */
[----:B------:R-:W-:-:S03]  /*6fa0*/  IMAD.WIDE R4, R2, 0x4, R4 ;  /* 0x0000000402047825 */ /* 0x000fc600078e0204 */
[----:B------:R-:W3:Y:S01]  /*6fb0*/  LDL.LU.64 R88, [R1+0x488] ;  /* 0x0004880001587983 */ /* 0x000ee20000300a00 */
[----:B------:R-:W-:-:S04]  /*6fc0*/  IMAD.WIDE R84, R2, 0x4, R84 ;  /* 0x0000000402547825 */ /* 0x000fc800078e0254 */
[C---:B------:R-:W-:Y:S01]  /*6fd0*/  IMAD.WIDE R86, R2.reuse, 0x4, R86 ;  /* 0x0000000402567825 */ /* 0x040fe200078e0256 */
[----:B------:R4:W-:Y:S04]  /*6fe0*/  STL.64 [R1+0x6e0], R250 ;  /* 0x0006e0fa01007387 */ /* 0x0009e80000100a00 */
[----:B------:R1:W-:Y:S04]  /*6ff0*/  STL.64 [R1+0x6e8], R4 ;  /* 0x0006e80401007387 */ /* 0x0003e80000100a00 */
[----:B------:R1:W-:Y:S04]  /*7000*/  STL.64 [R1+0x6f0], R84 ;  /* 0x0006f05401007387 */ /* 0x0003e80000100a00 */
[----:B------:R-:W-:Y:S01]  /*7010*/  @!PT LDS RZ, [RZ] ;  /* 0x00000000fffff984 */ /* 0x000fe20000000800 */
[----:B------:R-:W-:Y:S01]  /*7020*/  @!PT LDS RZ, [RZ] ;  /* 0x00000000fffff984 */ /* 0x000fe20000000800 */
[----:B------:R-:W-:Y:S01]  /*7030*/  @!PT LDS RZ, [RZ] ;  /* 0x00000000fffff984 */ /* 0x000fe20000000800 */
[----:B------:R-:W-:Y:S04]  /*7040*/  LDGSTS.E [R244+0x20000], desc[UR16][R250.64], !P5 ;  /* 0x20000000faf47fae */ /* 0x000fe8000e921850 */
[----:B------:R2:W-:Y:S01]  /*7050*/  STL.64 [R1+0x6f8], R86 ;  /* 0x0006f85601007387 */ /* 0x0005e20000100a00 */
[----:B------:R-:W-:-:S03]  /*7060*/  IMAD.WIDE R104, R2, 0x4, R104 ;  /* 0x0000000402687825 */ /* 0x000fc600078e0268 */
[----:B------:R1:W-:Y:S04]  /*7070*/  LDGSTS.E [R244+0x24000], desc[UR16][R4.64], !P5 ;  /* 0x2400000004f47fae */ /* 0x0003e8000e921850 */
[----:B----4-:R-:W4:Y:S01]  /*7080*/  LDL.LU.64 R250, [R1+0x460] ;  /* 0x0004600001fa7983 */ /* 0x010f220000300a00 */
[----:B------:R-:W-:-:S03]  /*7090*/  IMAD.WIDE R102, R2, 0x4, R102 ;  /* 0x0000000402667825 */ /* 0x000fc600078e0266 */
[----:B------:R1:W-:Y:S01]  /*70a0*/  LDGSTS.E [R244+0x28000], desc[UR16][R84.64], !P5 ;  /* 0x2800000054f47fae */ /* 0x0003e2000e921850 */
[----:B------:R-:W-:-:S03]  /*70b0*/  IMAD.WIDE R96, R2, 0x4, R96 ;  /* 0x0000000402607825 */ /* 0x000fc600078e0260 */
[----:B------:R2:W-:Y:S01]  /*70c0*/  LDGSTS.E [R244+0x2c000], desc[UR16][R86.64], !P5 ;  /* 0x2c00000056f47fae */ /* 0x0005e2000e921850 */
[----:B------:R-:W-:Y:S01]  /*70d0*/  IMAD.WIDE R94, R2, 0x4, R94 ;  /* 0x00000004025e7825 */ /* 0x000fe200078e025e */
[----:B-1----:R-:W1:Y:S02]  /*70e0*/  LDC R5, c[0x0][0x230] ;  /* 0x00008c00ff057b82 */ /* 0x002e640000000800 */
[----:B------:R3:W-:Y:S04]  /*70f0*/  STL.64 [R1+0x498], R104 ;  /* 0x0004986801007387 */ /* 0x0007e80000100a00 */
[----:B------:R-:W-:Y:S01]  /*7100*/  STL.64 [R1+0x510], R102 ;  /* 0x0005106601007387 */ /* 0x000fe20000100a00 */
[----:B------:R-:W-:Y:S01]  /*7110*/  IADD3 R4, R106, -0x48, RZ ;  /* 0xffffffb86a047810 */ /* 0x000fe20007ffe0ff */
[C---:B------:R-:W-:Y:S01]  /*7120*/  IMAD.WIDE R92, R2.reuse, 0x4, R92 ;  /* 0x00000004025c7825 */ /* 0x040fe200078e025c */
[----:B------:R-:W1:Y:S01]  /*7130*/  LDC R85, c[0x0][0x230] ;  /* 0x00008c00ff557b82 */ /* 0x000e620000000800 */
[----:B------:R-:W-:Y:S04]  /*7140*/  LDGSTS.E [R244+0x20004], desc[UR16][R104.64], !P6 ;  /* 0x2000400068f47fae */ /* 0x000fe8000f121850 */
[----:B------:R-:W-:Y:S01]  /*7150*/  LDGSTS.E [R244+0x24004], desc[UR16][R102.64], !P6 ;  /* 0x2400400066f47fae */ /* 0x000fe2000f121850 */
[----:B------:R-:W-:-:S02]  /*7160*/  IMAD.WIDE R90, R2, 0x4, R90 ;  /* 0x00000004025a7825 */ /* 0x000fc400078e025a */
[----:B------:R-:W1:Y:S02]  /*7170*/  LDC R84, c[0x0][0x230] ;  /* 0x00008c00ff547b82 */ /* 0x000e640000000800 */
[----:B--2---:R-:W-:-:S04]  /*7180*/  IMAD.WIDE R86, R2, 0x4, R130 ;  /* 0x0000000402567825 */ /* 0x004fc800078e0282 */
[----:B---3--:R-:W-:-:S05]  /*7190*/  IMAD.WIDE R88, R2, 0x4, R88 ;  /* 0x0000000402587825 */ /* 0x008fca00078e0258 */
[----:B------:R2:W-:Y:S04]  /*71a0*/  STL.64 [R1+0x538], R88 ;  /* 0x0005385801007387 */ /* 0x0005e80000100a00 */
[----:B------:R4:W-:Y:S04]  /*71b0*/  STL.64 [R1+0x560], R86 ;  /* 0x0005605601007387 */ /* 0x0009e80000100a00 */
[----:B------:R2:W-:Y:S04]  /*71c0*/  LDGSTS.E [R244+0x28004], desc[UR16][R88.64], !P6 ;  /* 0x2800400058f47fae */ /* 0x0005e8000f121850 */
[----:B------:R-:W3:Y:S04]  /*71d0*/  LDL.LU.64 R104, [R1+0x118] ;  /* 0x0001180001687983 */ /* 0x000ee80000300a00 */
[----:B------:R4:W-:Y:S01]  /*71e0*/  LDGSTS.E [R244+0x2c004], desc[UR16][R86.64], !P6 ;  /* 0x2c00400056f47fae */ /* 0x0009e2000f121850 */
[----:B--2---:R-:W-:-:S03]  /*71f0*/  IMAD.WIDE R88, R2, 0x4, R108 ;  /* 0x0000000402587825 */ /* 0x004fc600078e026c */
[----:B------:R2:W-:Y:S04]  /*7200*/  STL.64 [R1+0x590], R96 ;  /* 0x0005906001007387 */ /* 0x0005e80000100a00 */
[----:B------:R-:W3:Y:S01]  /*7210*/  LDL.LU.64 R102, [R1+0x110] ;  /* 0x0001100001667983 */ /* 0x000ee20000300a00 */
[----:B----4-:R-:W-:-:S03]  /*7220*/  IMAD.WIDE R86, R2, 0x4, R250 ;  /* 0x0000000402567825 */ /* 0x010fc600078e02fa */
[----:B------:R4:W-:Y:S01]  /*7230*/  STL.64 [R1+0x5c8], R94 ;  /* 0x0005c85e01007387 */ /* 0x0009e20000100a00 */
[----:B------:R-:W-:-:S03]  /*7240*/  ISETP.GE.U32.AND P6, PT, R4, 0x7fffff79, PT ;  /* 0x7fffff790400780c */ /* 0x000fc60003fc6070 */
[----:B------:R-:W3:Y:S01]  /*7250*/  LDL.LU.64 R106, [R1+0x108] ;  /* 0x00010800016a7983 */ /* 0x000ee20000300a00 */
[----:B------:R-:W-:-:S03]  /*7260*/  VIADD R4, R110, 0xffffff9f ;  /* 0xffffff9f6e047836 */ /* 0x000fc60000000000 */
[----:B------:R1:W-:Y:S04]  /*7270*/  STL.64 [R1+0x5f8], R88 ;  /* 0x0005f85801007387 */ /* 0x0003e80000100a00 */
[----:B------:R-:W3:Y:S04]  /*7280*/  LDL.LU.64 R108, [R1+0x100] ;  /* 0x00010000016c7983 */ /* 0x000ee80000300a00 */
[----:B------:R1:W-:Y:S04]  /*7290*/  STL.64 [R1+0x620], R86 ;  /* 0x0006205601007387 */ /* 0x0003e80000100a00 */
[----:B------:R-:W3:Y:S04]  /*72a0*/  LDL.LU.64 R110, [R1+0xf8] ;  /* 0x0000f800016e7983 */ /* 0x000ee80000300a00 */
[----:B------:R-:W-:Y:S04]  /*72b0*/  LDGSTS.E [R244+0x20008], desc[UR16][R96.64], !P0 ;  /* 0x2000800060f47fae */ /* 0x000fe8000c121850 */
[----:B------:R-:W-:Y:S04]  /*72c0*/  LDGSTS.E [R244+0x24008], desc[UR16][R94.64], !P0 ;  /* 0x240080005ef47fae */ /* 0x000fe8000c121850 */
[----:B------:R1:W-:Y:S04]  /*72d0*/  LDGSTS.E [R244+0x28008], desc[UR16][R88.64], !P0 ;  /* 0x2800800058f47fae */ /* 0x0003e8000c121850 */
[----:B--2---:R-:W2:Y:S04]  /*72e0*/  LDL.LU.64 R96, [R1+0xf0] ;  /* 0x0000f00001607983 */ /* 0x004ea80000300a00 */
[----:B----4-:R-:W4:Y:S04]  /*72f0*/  LDL.LU.64 R94, [R1+0xe8] ;  /* 0x0000e800015e7983 */ /* 0x010f280000300a00 */
[----:B------:R-:W4:Y:S01]  /*7300*/  LDL.LU.64 R250, [R1+0xe0] ;  /* 0x0000e00001fa7983 */ /* 0x000f220000300a00 */
[----:B-1----:R-:W-:-:S03]  /*7310*/  IMAD.WIDE R88, R2, 0x4, R100 ;  /* 0x0000000402587825 */ /* 0x002fc600078e0264 */
[----:B------:R1:W-:Y:S01]  /*7320*/  LDGSTS.E [R244+0x2c008], desc[UR16][R86.64], !P0 ;  /* 0x2c00800056f47fae */ /* 0x0003e2000c121850 */
[----:B------:R-:W-:-:S03]  /*7330*/  ISETP.GE.U32.AND P0, PT, R4, 0x7fffff60, PT ;  /* 0x7fffff600400780c */ /* 0x000fc60003f06070 */
[----:B------:R1:W-:Y:S04]  /*7340*/  STL.64 [R1+0x640], R92 ;  /* 0x0006405c01007387 */ /* 0x0003e80000100a00 */
[----:B------:R1:W-:Y:S02]  /*7350*/  STL.64 [R1+0x658], R90 ;  /* 0x0006585a01007387 */ /* 0x0003e40000100a00 */
[C---:B-1----:R-:W-:Y:S02]  /*7360*/  IMAD.WIDE R86, R2.reuse, 0x4, R98 ;  /* 0x0000000402567825 */ /* 0x042fe400078e0262 */
[----:B------:R1:W-:Y:S04]  /*7370*/  STL.64 [R1+0x678], R88 ;  /* 0x0006785801007387 */ /* 0x0003e80000100a00 */
[----:B------:R1:W-:Y:S04]  /*7380*/  STL.64 [R1+0x688], R86 ;  /* 0x0006885601007387 */ /* 0x0003e80000100a00 */
[----:B------:R-:W4:Y:S04]  /*7390*/  LDL.LU.64 R100, [R1+0xd8] ;  /* 0x0000d80001647983 */ /* 0x000f280000300a00 */
[----:B------:R-:W-:Y:S04]  /*73a0*/  LDGSTS.E [R244+0x2000c], desc[UR16][R92.64], !P2 ;  /* 0x2000c0005cf47fae */ /* 0x000fe8000d121850 */
[----:B------:R-:W4:Y:S04]  /*73b0*/  LDL.LU.64 R98, [R1+0xd0] ;  /* 0x0000d00001627983 */ /* 0x000f280000300a00 */
[----:B------:R-:W-:Y:S04]  /*73c0*/  LDGSTS.E [R244+0x2400c], desc[UR16][R90.64], !P2 ;  /* 0x2400c0005af47fae */ /* 0x000fe8000d121850 */
[----:B------:R1:W-:Y:S04]  /*73d0*/  LDGSTS.E [R244+0x2800c], desc[UR16][R88.64], !P2 ;  /* 0x2800c00058f47fae */ /* 0x0003e8000d121850 */
[----:B------:R-:W4:Y:S04]  /*73e0*/  LDL.LU.64 R92, [R1+0xc8] ;  /* 0x0000c800015c7983 */ /* 0x000f280000300a00 */
[----:B------:R1:W-:Y:S04]  /*73f0*/  LDGSTS.E [R244+0x2c00c], desc[UR16][R86.64], !P2 ;  /* 0x2c00c00056f47fae */ /* 0x0003e8000d121850 */
[----:B------:R-:W4:Y:S01]  /*7400*/  LDL.LU.64 R90, [R1+0xc0] ;  /* 0x0000c000015a7983 */ /* 0x000f220000300a00 */
[----:B---3--:R-:W-:-:S05]  /*7410*/  IMAD.WIDE R104, R2, 0x4, R104 ;  /* 0x0000000402687825 */ /* 0x008fca00078e0268 */
[----:B------:R-:W-:Y:S04]  /*7420*/  STL.64 [R1+0x7f8], R104 ;  /* 0x0007f86801007387 */ /* 0x000fe80000100a00 */
[----:B------:R-:W-:Y:S01]  /*7430*/  LDGSTS.E [R244+0x30000], desc[UR16][R104.64], !P0 ;  /* 0x3000000068f47fae */ /* 0x000fe2000c121850 */
[----:B------:R-:W-:-:S04]  /*7440*/  IMAD.WIDE R102, R2, 0x4, R102 ;  /* 0x0000000402667825 */ /* 0x000fc800078e0266 */
[C---:B-1----:R-:W-:Y:S01]  /*7450*/  IMAD.WIDE R88, R2.reuse, 0x4, R106 ;  /* 0x0000000402587825 */ /* 0x042fe200078e026a */
[----:B------:R2:W-:Y:S04]  /*7460*/  STL.64 [R1+0x850], R102 ;  /* 0x0008506601007387 */ /* 0x0005e80000100a00 */
[----:B------:R2:W-:Y:S01]  /*7470*/  LDGSTS.E [R244+0x34000], desc[UR16][R102.64], !P0 ;  /* 0x3400000066f47fae */ /* 0x0005e2000c121850 */
[----:B------:R-:W-:-:S03]  /*7480*/  IMAD.WIDE R86, R2, 0x4, R108 ;  /* 0x0000000402567825 */ /* 0x000fc600078e026c */
[----:B------:R4:W-:Y:S04]  /*7490*/  STL.64 [R1+0x890], R88 ;  /* 0x0008905801007387 */ /* 0x0009e80000100a00 */
[----:B------:R1:W-:Y:S01]  /*74a0*/  STL.64 [R1+0x8d0], R86 ;  /* 0x0008d05601007387 */ /* 0x0003e20000100a00 */
[----:B------:R-:W-:-:S03]  /*74b0*/  IMAD.WIDE R106, R2, 0x4, R110 ;  /* 0x00000004026a7825 */ /* 0x000fc600078e026e */
[----:B------:R4:W-:Y:S04]  /*74c0*/  LDGSTS.E [R244+0x38000], desc[UR16][R88.64], !P0 ;  /* 0x3800000058f47fae */ /* 0x0009e8000c121850 */
[----:B------:R-:W3:Y:S04]  /*74d0*/  LDL.LU.64 R108, [R1+0xb8] ;  /* 0x0000b800016c7983 */ /* 0x000ee80000300a00 */
[----:B------:R-:W-:Y:S04]  /*74e0*/  STL.64 [R1+0x908], R106 ;  /* 0x0009086a01007387 */ /* 0x000fe80000100a00 */
[----:B------:R1:W-:Y:S01]  /*74f0*/  LDGSTS.E [R244+0x3c000], desc[UR16][R86.64], !P0 ;  /* 0x3c00000056f47fae */ /* 0x0003e2000c121850 */
[----:B--2---:R-:W-:-:S03]  /*7500*/  IMAD.WIDE R102, R2, 0x4, R96 ;  /* 0x0000000402667825 */ /* 0x004fc600078e0260 */
[----:B------:R-:W2:Y:S01]  /*7510*/  LDL.LU.64 R96, [R1+0xb0] ;  /* 0x0000b00001607983 */ /* 0x000ea20000300a00 */
[----:B----4-:R-:W-:-:S03]  /*7520*/  IMAD.WIDE R88, R2, 0x4, R94 ;  /* 0x0000000402587825 */ /* 0x010fc600078e025e */
[----:B------:R-:W-:Y:S04]  /*7530*/  STL.64 [R1+0x948], R102 ;  /* 0x0009486601007387 */ /* 0x000fe80000100a00 */
[----:B------:R-:W4:Y:S01]  /*7540*/  LDL.LU.64 R94, [R1+0xa8] ;  /* 0x0000a800015e7983 */ /* 0x000f220000300a00 */
[----:B-1----:R-:W-:-:S03]  /*7550*/  IMAD.WIDE R86, R2, 0x4, R250 ;  /* 0x0000000402567825 */ /* 0x002fc600078e02fa */
[----:B------:R1:W-:Y:S04]  /*7560*/  STL.64 [R1+0x980], R88 ;  /* 0x0009805801007387 */ /* 0x0003e80000100a00 */
[----:B------:R-:W4:Y:S04]  /*7570*/  LDL.LU.64 R104, [R1+0xa0] ;  /* 0x0000a00001687983 */ /* 0x000f280000300a00 */
[----:B------:R1:W-:Y:S04]  /*7580*/  STL.64 [R1+0x9c0], R86 ;  /* 0x0009c05601007387 */ /* 0x0003e80000100a00 */
[----:B------:R-:W4:Y:S01]  /*7590*/  LDL.LU.64 R250, [R1+0x438] ;  /* 0x0004380001fa7983 */ /* 0x000f220000300a00 */
[----:B------:R-:W-:-:S02]  /*75a0*/  VIADD R4, R85, 0xffffff9e ;  /* 0xffffff9e55047836 */ /* 0x000fc40000000000 */
[----:B------:R-:W4:Y:S03]  /*75b0*/  LDC R85, c[0x0][0x230] ;  /* 0x00008c00ff557b82 */ /* 0x000f260000000800 */
[----:B------:R-:W-:Y:S01]  /*75c0*/  ISETP.GE.U32.AND P2, PT, R4, 0x7fffff5f, PT ;  /* 0x7fffff5f0400780c */ /* 0x000fe20003f46070 */
[----:B------:R-:W-:Y:S02]  /*75d0*/  VIADD R4, R84, 0xffffff9d ;  /* 0xffffff9d54047836 */ /* 0x000fe40000000000 */
[----:B------:R-:W-:Y:S02]  /*75e0*/  IMAD.WIDE R100, R2, 0x4, R100 ;  /* 0x0000000402647825 */ /* 0x000fe400078e0264 */
[----:B------:R-:W4:Y:S01]  /*75f0*/  LDC R84, c[0x0][0x230] ;  /* 0x00008c00ff547b82 */ /* 0x000f220000000800 */
[----:B------:R-:W-:Y:S01]  /*7600*/  ISETP.GE.U32.AND P0, PT, R4, 0x7fffff5e, PT ;  /* 0x7fffff5e0400780c */ /* 0x000fe20003f06070 */
[----:B------:R-:W-:-:S06]  /*7610*/  IMAD.WIDE R98, R2, 0x4, R98 ;  /* 0x0000000402627825 */ /* 0x000fcc00078e0262 */
[----:B------:R-:W-:Y:S04]  /*7620*/  LDGSTS.E [R244+0x30004], desc[UR16][R106.64], !P2 ;  /* 0x300040006af47fae */ /* 0x000fe8000d121850 */
[----:B------:R-:W-:Y:S01]  /*7630*/  LDGSTS.E [R244+0x34004], desc[UR16][R102.64], !P2 ;  /* 0x3400400066f47fae */ /* 0x000fe2000d121850 */
[----:B------:R-:W-:Y:S02]  /*7640*/  IADD3 R4, R5, -0x64, RZ ;  /* 0xffffff9c05047810 */ /* 0x000fe40007ffe0ff */
[----:B------:R-:W4:Y:S01]  /*7650*/  LDC R5, c[0x0][0x230] ;  /* 0x00008c00ff057b82 */ /* 0x000f220000000800 */
[----:B------:R1:W-:Y:S04]  /*7660*/  LDGSTS.E [R244+0x38004], desc[UR16][R88.64], !P2 ;  /* 0x3800400058f47fae */ /* 0x0003e8000d121850 */
[----:B------:R-:W-:Y:S04]  /*7670*/  STL.64 [R1+0x9f8], R100 ;  /* 0x0009f86401007387 */ /* 0x000fe80000100a00 */
[----:B------:R1:W-:Y:S02]  /*7680*/  LDGSTS.E [R244+0x3c004], desc[UR16][R86.64], !P2 ;  /* 0x3c00400056f47fae */ /* 0x0003e4000d121850 */
[----:B-1----:R-:W-:Y:S01]  /*7690*/  IMAD.WIDE R88, R2, 0x4, R92 ;  /* 0x0000000402587825 */ /* 0x002fe200078e025c */
[----:B------:R-:W-:Y:S01]  /*76a0*/  ISETP.GE.U32.AND P2, PT, R4, 0x7fffff5d, PT ;  /* 0x7fffff5d0400780c */ /* 0x000fe20003f46070 */
[----:B------:R-:W4:Y:S04]  /*76b0*/  LDL.LU.64 R92, [R1+0x430] ;  /* 0x00043000015c7983 */ /* 0x000f280000300a00 */
[----:B------:R-:W-:Y:S01]  /*76c0*/  STL.64 [R1+0xa30], R98 ;  /* 0x000a306201007387 */ /* 0x000fe20000100a00 */
[----:B------:R-:W-:-:S03]  /*76d0*/  IMAD.WIDE R86, R2, 0x4, R90 ;  /* 0x0000000402567825 */ /* 0x000fc600078e025a */
[----:B------:R-:W4:Y:S04]  /*76e0*/  LDL.LU.64 R90, [R1+0x428] ;  /* 0x00042800015a7983 */ /* 0x000f280000300a00 */
[----:B------:R-:W-:Y:S04]  /*76f0*/  STL.64 [R1+0xa68], R88 ;  /* 0x000a685801007387 */ /* 0x000fe80000100a00 */
[----:B------:R-:W4:Y:S04]  /*7700*/  LDL.LU.64 R106, [R1+0x420] ;  /* 0x00042000016a7983 */ /* 0x000f280000300a00 */
[----:B------:R-:W-:Y:S04]  /*7710*/  LDGSTS.E [R244+0x30008], desc[UR16][R100.64], !P0 ;  /* 0x3000800064f47fae */ /* 0x000fe8000c121850 */
[----:B------:R1:W-:Y:S04]  /*7720*/  STL.64 [R1+0xa90], R86 ;  /* 0x000a905601007387 */ /* 0x0003e80000100a00 */
[----:B------:R-:W-:Y:S04]  /*7730*/  LDGSTS.E [R244+0x34008], desc[UR16][R98.64], !P0 ;  /* 0x3400800062f47fae */ /* 0x000fe8000c121850 */
[----:B------:R-:W-:Y:S04]  /*7740*/  LDGSTS.E [R244+0x38008], desc[UR16][R88.64], !P0 ;  /* 0x3800800058f47fae */ /* 0x000fe8000c121850 */
[----:B------:R1:W-:Y:S01]  /*7750*/  LDGSTS.E [R244+0x3c008], desc[UR16][R86.64], !P0 ;  /* 0x3c00800056f47fae */ /* 0x0003e2000c121850 */
[C---:B--2---:R-:W-:Y:S01]  /*7760*/  IMAD.WIDE R96, R2.reuse, 0x4, R96 ;  /* 0x0000000402607825 */ /* 0x044fe200078e0260 */
[----:B-1----:R-:W1:Y:S03]  /*7770*/  LDC R86, c[0x0][0x230] ;  /* 0x00008c00ff567b82 */ /* 0x002e660000000800 */
[----:B---3--:R-:W-:-:S02]  /*7780*/  IMAD.WIDE R100, R2, 0x4, R108 ;  /* 0x0000000402647825 */ /* 0x008fc400078e026c */
[----:B------:R-:W2:Y:S02]  /*7790*/  LDL.LU.64 R108, [R1+0x418] ;  /* 0x00041800016c7983 */ /* 0x000ea40000300a00 */
[C---:B----4-:R-:W-:Y:S02]  /*77a0*/  IMAD.WIDE R94, R2.reuse, 0x4, R94 ;  /* 0x00000004025e7825 */ /* 0x050fe400078e025e */
[----:B------:R-:W3:Y:S04]  /*77b0*/  LDL.64 R102, [R1+0x410] ;  /* 0x0004100001667983 */ /* 0x000ee80000100a00 */
[----:B------:R-:W4:Y:S01]  /*77c0*/  LDL.LU.64 R98, [R1+0x408] ;  /* 0x0004080001627983 */ /* 0x000f220000300a00 */
[----:B------:R-:W-:-:S03]  /*77d0*/  IMAD.WIDE R88, R2, 0x4, R104 ;  /* 0x0000000402587825 */ /* 0x000fc600078e0268 */
[----:B------:R1:W-:Y:S04]  /*77e0*/  STL.64 [R1+0xab8], R100 ;  /* 0x000ab86401007387 */ /* 0x0003e80000100a00 */
[----:B------:R-:W4:Y:S04]  /*77f0*/  LDL.LU.64 R110, [R1+0x400] ;  /* 0x00040000016e7983 */ /* 0x000f280000300a00 */
[----:B------:R-:W-:Y:S01]  /*7800*/  STL.64 [R1+0xad0], R96 ;  /* 0x000ad06001007387 */ /* 0x000fe20000100a00 */
[----:B------:R-:W-:-:S03]  /*7810*/  IMAD.WIDE R104, R2, 0x4, R250 ;  /* 0x0000000402687825 */ /* 0x000fc600078e02fa */
[----:B------:R1:W-:Y:S04]  /*7820*/  STL.64 [R1+0xae8], R94 ;  /* 0x000ae85e01007387 */ /* 0x0003e80000100a00 */
[----:B------:R-:W-:Y:S04]  /*7830*/  LDGSTS.E [R244+0x3000c], desc[UR16][R100.64], !P2 ;  /* 0x3000c00064f47fae */ /* 0x000fe8000d121850 */
[----:B------:R1:W-:Y:S04]  /*7840*/  STL.64 [R1+0xaf0], R88 ;  /* 0x000af05801007387 */ /* 0x0003e80000100a00 */
[----:B------:R-:W-:Y:S04]  /*7850*/  LDGSTS.E [R244+0x3400c], desc[UR16][R96.64], !P2 ;  /* 0x3400c00060f47fae */ /* 0x000fe8000d121850 */
[----:B-1----:R-:W4:Y:S04]  /*7860*/  LDL.LU.64 R100, [R1+0x3f8] ;  /* 0x0003f80001647983 */ /* 0x002f280000300a00 */
[----:B------:R-:W-:Y:S01]  /*7870*/  LDGSTS.E [R244+0x3800c], desc[UR16][R94.64], !P2 ;  /* 0x3800c0005ef47fae */ /* 0x000fe2000d121850 */
[----:B------:R-:W-:-:S02]  /*7880*/  VIADD R4, R85, 0xffffffb7 ;  /* 0xffffffb755047836 */ /* 0x000fc40000000000 */
[----:B------:R-:W1:Y:S01]  /*7890*/  LDC R85, c[0x0][0x230] ;  /* 0x00008c00ff557b82 */ /* 0x000e620000000800 */
[----:B------:R1:W-:Y:S04]  /*78a0*/  LDGSTS.E [R244+0x3c00c], desc[UR16][R88.64], !P2 ;  /* 0x3c00c00058f47fae */ /* 0x0003e8000d121850 */
[----:B------:R-:W-:Y:S04]  /*78b0*/  LDGSTS.E [R243+0x20000], desc[UR16][R104.64], !P1 ;  /* 0x2000000068f37fae */ /* 0x000fe8000c921850 */
[----:B------:R-:W4:Y:S04]  /*78c0*/  LDL.LU.64 R94, [R1+0x3f0] ;  /* 0x0003f000015e7983 */ /* 0x000f280000300a00 */
[----:B------:R-:W4:Y:S04]  /*78d0*/  LDL.LU.64 R96, [R1+0x3e8] ;  /* 0x0003e80001607983 */ /* 0x000f280000300a00 */
[----:B------:R-:W-:Y:S04]  /*78e0*/  STL.64 [R1+0xd8], R104 ;  /* 0x0000d86801007387 */ /* 0x000fe80000100a00 */
[----:B------:R-:W4:Y:S01]  /*78f0*/  LDL.LU.64 R250, [R1+0x3e0] ;  /* 0x0003e00001fa7983 */ /* 0x000f220000300a00 */
[----:B------:R-:W-:-:S04]  /*7900*/  IMAD.WIDE R92, R2, 0x4, R92 ;  /* 0x00000004025c7825 */ /* 0x000fc800078e025c */
[C---:B------:R-:W-:Y:S01]  /*7910*/  IMAD.WIDE R90, R2.reuse, 0x4, R90 ;  /* 0x00000004025a7825 */ /* 0x040fe200078e025a */
[----:B------:R1:W-:Y:S03]  /*7920*/  STL.64 [R1+0xe0], R92 ;  /* 0x0000e05c01007387 */ /* 0x0003e60000100a00 */
[----:B-1----:R-:W-:Y:S01]  /*7930*/  IMAD.WIDE R88, R2, 0x4, R106 ;  /* 0x0000000402587825 */ /* 0x002fe200078e026a */
[----:B------:R1:W-:Y:S01]  /*7940*/  STL.64 [R1+0xe8], R90 ;  /* 0x0000e85a01007387 */ /* 0x0003e20000100a00 */
[----:B------:R-:W-:-:S03]  /*7950*/  ISETP.GE.U32.AND P0, PT, R4, 0x7fffff78, PT ;  /* 0x7fffff780400780c */ /* 0x000fc60003f06070 */
[----:B------:R-:W-:Y:S01]  /*7960*/  LDGSTS.E [R243+0x24000], desc[UR16][R92.64], !P1 ;  /* 0x240000005cf37fae */ /* 0x000fe2000c921850 */
[----:B------:R-:W-:Y:S01]  /*7970*/  VIADD R4, R84, 0xffffffb6 ;  /* 0xffffffb654047836 */ /* 0x000fe20000000000 */
[----:B------:R-:W-:Y:S01]  /*7980*/  ISETP.GE.U32.AND P5, PT, R252, 0x7fffff7a, PT ;  /* 0x7fffff7afc00780c */ /* 0x000fe20003fa6070 */
[----:B------:R-:W4:Y:S01]  /*7990*/  LDC R84, c[0x0][0x230] ;  /* 0x00008c00ff547b82 */ /* 0x000f220000000800 */
[----:B------:R4:W-:Y:S04]  /*79a0*/  STL.64 [R1+0xf0], R88 ;  /* 0x0000f05801007387 */ /* 0x0009e80000100a00 */
[----:B------:R-:W-:Y:S04]  /*79b0*/  LDGSTS.E [R243+0x28000], desc[UR16][R90.64], !P1 ;  /* 0x280000005af37fae */ /* 0x000fe8000c921850 */
[----:B------:R-:W4:Y:S04]  /*79c0*/  LDL.LU.64 R92, [R1+0x3d8] ;  /* 0x0003d800015c7983 */ /* 0x000f280000300a00 */
[----:B------:R4:W-:Y:S04]  /*79d0*/  LDGSTS.E [R243+0x2c000], desc[UR16][R88.64], !P1 ;  /* 0x2c00000058f37fae */ /* 0x0009e8000c921850 */
[----:B-1----:R-:W4:Y:S01]  /*79e0*/  LDL.LU.64 R90, [R1+0x3d0] ;  /* 0x0003d000015a7983 */ /* 0x002f220000300a00 */
[----:B------:R-:W-:Y:S01]  /*79f0*/  ISETP.GE.U32.AND P2, PT, R4, 0x7fffff77, PT ;  /* 0x7fffff770400780c */ /* 0x000fe20003f46070 */
[----:B------:R-:W-:-:S02]  /*7a00*/  VIADD R4, R5, 0xffffffb5 ;  /* 0xffffffb505047836 */ /* 0x000fc40000000000 */
[----:B------:R-:W1:Y:S03]  /*7a10*/  LDC R5, c[0x0][0x230] ;  /* 0x00008c00ff057b82 */ /* 0x000e660000000800 */
[----:B------:R-:W-:Y:S02]  /*7a20*/  ISETP.GE.U32.AND P1, PT, R4, 0x7fffff76, PT ;  /* 0x7fffff760400780c */ /* 0x000fe40003f26070 */
[----:B------:R-:W-:Y:S01]  /*7a30*/  IADD3 R4, R86, -0x4c, RZ ;  /* 0xffffffb456047810 */ /* 0x000fe20007ffe0ff */
[----:B--2---:R-:W-:-:S04]  /*7a40*/  IMAD.WIDE R108, R2, 0x4, R108 ;  /* 0x00000004026c7825 */ /* 0x004fc800078e026c */
[C---:B---3--:R-:W-:Y:S01]  /*7a50*/  IMAD.WIDE R102, R2.reuse, 0x4, R102 ;  /* 0x0000000402667825 */ /* 0x048fe200078e0266 */
[----:B------:R-:W-:Y:S03]  /*7a60*/  STL.64 [R1+0xf8], R108 ;  /* 0x0000f86c01007387 */ /* 0x000fe60000100a00 */
[C---:B----4-:R-:W-:Y:S01]  /*7a70*/  IMAD.WIDE R98, R2.reuse, 0x4, R98 ;  /* 0x0000000402627825 */ /* 0x050fe200078e0262 */
[----:B------:R-:W2:Y:S04]  /*7a80*/  LDL.LU.64 R106, [R1+0x3c8] ;  /* 0x0003c800016a7983 */ /* 0x000ea80000300a00 */
[----:B------:R-:W-:Y:S01]  /*7a90*/  STL.64 [R1+0x100], R102 ;  /* 0x0001006601007387 */ /* 0x000fe20000100a00 */
[----:B------:R-:W-:-:S03]  /*7aa0*/  IMAD.WIDE R88, R2, 0x4, R110 ;  /* 0x0000000402587825 */ /* 0x000fc600078e026e */
[----:B------:R-:W3:Y:S04]  /*7ab0*/  LDL.LU.64 R104, [R1+0x3c0] ;  /* 0x0003c00001687983 */ /* 0x000ee80000300a00 */
[----:B------:R-:W-:Y:S04]  /*7ac0*/  LDGSTS.E [R243+0x20004], desc[UR16][R108.64], !P4 ;  /* 0x200040006cf37fae */ /* 0x000fe8000e121850 */
[----:B------:R4:W-:Y:S04]  /*7ad0*/  STL.64 [R1+0x108], R98 ;  /* 0x0001086201007387 */ /* 0x0009e80000100a00 */
[----:B------:R-:W-:Y:S04]  /*7ae0*/  LDGSTS.E [R243+0x24004], desc[UR16][R102.64], !P4 ;  /* 0x2400400066f37fae */ /* 0x000fe8000e121850 */
[----:B------:R1:W-:Y:S04]  /*7af0*/  STL.64 [R1+0x110], R88 ;  /* 0x0001105801007387 */ /* 0x0003e80000100a00 */
[----:B------:R-:W-:Y:S01]  /*7b00*/  LDGSTS.E [R243+0x28004], desc[UR16][R98.64], !P4 ;  /* 0x2800400062f37fae */ /* 0x000fe2000e121850 */
[----:B------:R-:W-:-:S03]  /*7b10*/  IMAD.WIDE R100, R2, 0x4, R100 ;  /* 0x0000000402647825 */ /* 0x000fc600078e0264 */
[----:B------:R1:W-:Y:S04]  /*7b20*/  LDGSTS.E [R243+0x2c004], desc[UR16][R88.64], !P4 ;  /* 0x2c00400058f37fae */ /* 0x0003e8000e121850 */
[----:B----4-:R-:W4:Y:S04]  /*7b30*/  LDL.LU.64 R98, [R1+0x98] ;  /* 0x0000980001627983 */ /* 0x010f280000300a00 */
[----:B------:R-:W4:Y:S01]  /*7b40*/  LDL.LU.64 R108, [R1+0x90] ;  /* 0x00009000016c7983 */ /* 0x000f220000300a00 */
[----:B------:R-:W-:-:S03]  /*7b50*/  IMAD.WIDE R94, R2, 0x4, R94 ;  /* 0x00000004025e7825 */ /* 0x000fc600078e025e */
[----:B------:R1:W-:Y:S02]  /*7b60*/  STL.64 [R1+0x118], R100 ;  /* 0x0001186401007387 */ /* 0x0003e40000100a00 */
[----:B-1----:R-:W-:-:S04]  /*7b70*/  IMAD.WIDE R88, R2, 0x4, R96 ;  /* 0x0000000402587825 */ /* 0x002fc800078e0260 */
[----:B------:R-:W-:Y:S01]  /*7b80*/  IMAD.WIDE R86, R2, 0x4, R250 ;  /* 0x0000000402567825 */ /* 0x000fe200078e02fa */
[----:B------:R-:W4:Y:S04]  /*7b90*/  LDL.LU.64 R96, [R1+0x88] ;  /* 0x0000880001607983 */ /* 0x000f280000300a00 */
[----:B------:R1:W-:Y:S04]  /*7ba0*/  STL.64 [R1+0x588], R94 ;  /* 0x0005885e01007387 */ /* 0x0003e80000100a00 */
[----:B------:R-:W4:Y:S01]  /*7bb0*/  LDL.LU.64 R250, [R1+0x80] ;  /* 0x0000800001fa7983 */ /* 0x000f220000300a00 */
[----:B------:R-:W-:Y:S01]  /*7bc0*/  ISETP.GE.U32.AND P4, PT, R4, 0x7fffff75, PT ;  /* 0x7fffff750400780c */ /* 0x000fe20003f86070 */
[----:B------:R-:W-:-:S02]  /*7bd0*/  VIADD R4, R85, 0xffffff9b ;  /* 0xffffff9b55047836 */ /* 0x000fc40000000000 */
[----:B------:R2:W-:Y:S01]  /*7be0*/  STL.64 [R1+0x5c0], R88 ;  /* 0x0005c05801007387 */ /* 0x0005e20000100a00 */
[----:B------:R-:W4:Y:S03]  /*7bf0*/  LDC R85, c[0x0][0x230] ;  /* 0x00008c00ff557b82 */ /* 0x000f260000000800 */
[----:B------:R1:W-:Y:S04]  /*7c00*/  LDGSTS.E [R243+0x20008], desc[UR16][R100.64], !P5 ;  /* 0x2000800064f37fae */ /* 0x0003e8000e921850 */
[----:B------:R3:W-:Y:S04]  /*7c10*/  STL.64 [R1+0x5f0], R86 ;  /* 0x0005f05601007387 */ /* 0x0007e80000100a00 */
[----:B------:R-:W-:Y:S01]  /*7c20*/  LDGSTS.E [R243+0x24008], desc[UR16][R94.64], !P5 ;  /* 0x240080005ef37fae */ /* 0x000fe2000e921850 */
[----:B------:R-:W-:-:S03]  /*7c30*/  IMAD.WIDE R102, R2, 0x4, R92 ;  /* 0x0000000402667825 */ /* 0x000fc600078e025c */
[----:B------:R2:W-:Y:S04]  /*7c40*/  LDGSTS.E [R243+0x28008], desc[UR16][R88.64], !P5 ;  /* 0x2800800058f37fae */ /* 0x0005e8000e921850 */
[----:B------:R3:W-:Y:S01]  /*7c50*/  LDGSTS.E [R243+0x2c008], desc[UR16][R86.64], !P5 ;  /* 0x2c00800056f37fae */ /* 0x0007e2000e921850 */
[----:B-1----:R-:W-:-:S03]  /*7c60*/  IMAD.WIDE R100, R2, 0x4, R90 ;  /* 0x0000000402647825 */ /* 0x002fc600078e025a */
[----:B------:R-:W4:Y:S01]  /*7c70*/  LDL.LU.64 R94, [R1+0x78] ;  /* 0x00007800015e7983 */ /* 0x000f220000300a00 */
[----:B------:R-:W-:-:S03]  /*7c80*/  ISETP.GE.U32.AND P5, PT, R4, 0x7fffff5c, PT ;  /* 0x7fffff5c0400780c */ /* 0x000fc60003fa6070 */
[----:B------:R-:W4:Y:S04]  /*7c90*/  LDL.LU.64 R92, [R1+0x70] ;  /* 0x00007000015c7983 */ /* 0x000f280000300a00 */
[----:B------:R1:W-:Y:S04]  /*7ca0*/  STL.64 [R1+0x618], R102 ;  /* 0x0006186601007387 */ /* 0x0003e80000100a00 */
[----:B------:R-:W4:Y:S04]  /*7cb0*/  LDL.LU.64 R90, [R1+0x68] ;  /* 0x00006800015a7983 */ /* 0x000f280000300a00 */
[----:B------:R-:W-:Y:S04]  /*7cc0*/  STL.64 [R1+0x638], R100 ;  /* 0x0006386401007387 */ /* 0x000fe80000100a00 */
[----:B------:R-:W4:Y:S04]  /*7cd0*/  LDL.LU.64 R110, [R1+0x60] ;  /* 0x00006000016e7983 */ /* 0x000f280000300a00 */
[----:B------:R-:W-:Y:S04]  /*7ce0*/  LDGSTS.E [R243+0x2000c], desc[UR16][R102.64], !P6 ;  /* 0x2000c00066f37fae */ /* 0x000fe8000f121850 */
[----:B------:R-:W-:Y:S01]  /*7cf0*/  LDGSTS.E [R243+0x2400c], desc[UR16][R100.64], !P6 ;  /* 0x2400c00064f37fae */ /* 0x000fe2000f121850 */
[----:B--2---:R-:W-:-:S04]  /*7d00*/  IMAD.WIDE R88, R2, 0x4, R106 ;  /* 0x0000000402587825 */ /* 0x004fc800078e026a */
[C---:B---3--:R-:W-:Y:S01]  /*7d10*/  IMAD.WIDE R86, R2.reuse, 0x4, R104 ;  /* 0x0000000402567825 */ /* 0x048fe200078e0268 */
[----:B------:R-:W-:Y:S04]  /*7d20*/  STL.64 [R1+0x650], R88 ;  /* 0x0006505801007387 */ /* 0x000fe80000100a00 */
[----:B------:R2:W-:Y:S04]  /*7d30*/  STL.64 [R1+0x668], R86 ;  /* 0x0006685601007387 */ /* 0x0005e80000100a00 */
[----:B------:R-:W3:Y:S04]  /*7d40*/  LDL.LU.64 R104, [R1+0x58] ;  /* 0x0000580001687983 */ /* 0x000ee80000300a00 */
[----:B-1----:R-:W3:Y:S04]  /*7d50*/  LDL.LU.64 R102, [R1+0x50] ;  /* 0x0000500001667983 */ /* 0x002ee80000300a00 */
[----:B------:R-:W-:Y:S04]  /*7d60*/  LDGSTS.E [R243+0x2800c], desc[UR16][R88.64], !P6 ;  /* 0x2800c00058f37fae */ /* 0x000fe8000f121850 */
[----:B------:R2:W-:Y:S01]  /*7d70*/  LDGSTS.E [R243+0x2c00c], desc[UR16][R86.64], !P6 ;  /* 0x2c00c00056f37fae */ /* 0x0005e2000f121850 */
[C---:B----4-:R-:W-:Y:S01]  /*7d80*/  IMAD.WIDE R106, R2.reuse, 0x4, R98 ;  /* 0x00000004026a7825 */ /* 0x050fe200078e0262 */
[----:B--2---:R-:W1:Y:S03]  /*7d90*/  LDC R86, c[0x0][0x230] ;  /* 0x00008c00ff567b82 */ /* 0x004e660000000800 */
[C---:B------:R-:W-:Y:S01]  /*7da0*/  IMAD.WIDE R98, R2.reuse, 0x4, R108 ;  /* 0x0000000402627825 */ /* 0x040fe200078e026c */
[----:B------:R-:W-:Y:S04]  /*7db0*/  STL.64 [R1+0x7a0], R106 ;  /* 0x0007a06a01007387 */ /* 0x000fe80000100a00 */
[----:B------:R-:W2:Y:S04]  /*7dc0*/  LDL.LU.64 R100, [R1+0x48] ;  /* 0x0000480001647983 */ /* 0x000ea80000300a00 */
[----:B------:R4:W-:Y:S04]  /*7dd0*/  STL.64 [R1+0x7d0], R98 ;  /* 0x0007d06201007387 */ /* 0x0009e80000100a00 */
[----:B------:R-:W2:Y:S01]  /*7de0*/  LDL.LU.64 R108, [R1+0x40] ;  /* 0x00004000016c7983 */ /* 0x000ea20000300a00 */
[----:B------:R-:W-:-:S03]  /*7df0*/  IMAD.WIDE R96, R2, 0x4, R96 ;  /* 0x0000000402607825 */ /* 0x000fc600078e0260 */
[----:B------:R-:W-:Y:S01]  /*7e00*/  LDGSTS.E [R243+0x30000], desc[UR16][R106.64], !P5 ;  /* 0x300000006af37fae */ /* 0x000fe2000e921850 */
[----:B------:R-:W-:-:S03]  /*7e10*/  IMAD.WIDE R88, R2, 0x4, R250 ;  /* 0x0000000402587825 */ /* 0x000fc600078e02fa */
[----:B------:R1:W-:Y:S04]  /*7e20*/  STL.64 [R1+0x848], R96 ;  /* 0x0008486001007387 */ /* 0x0003e80000100a00 */
[----:B------:R-:W-:Y:S04]  /*7e30*/  LDGSTS.E [R243+0x34000], desc[UR16][R98.64], !P5 ;  /* 0x3400000062f37fae */ /* 0x000fe8000e921850 */
[----:B------:R1:W-:Y:S04]  /*7e40*/  STL.64 [R1+0x888], R88 ;  /* 0x0008885801007387 */ /* 0x0003e80000100a00 */
[----:B------:R-:W-:Y:S04]  /*7e50*/  LDGSTS.E [R243+0x38000], desc[UR16][R96.64], !P5 ;  /* 0x3800000060f37fae */ /* 0x000fe8000e921850 */
[----:B----4-:R-:W4:Y:S01]  /*7e60*/  LDL.LU.64 R98, [R1+0x38] ;  /* 0x0000380001627983 */ /* 0x010f220000300a00 */
[----:B------:R-:W-:-:S02]  /*7e70*/  VIADD R4, R84, 0xffffff9a ;  /* 0xffffff9a54047836 */ /* 0x000fc40000000000 */
[----:B------:R-:W4:Y:S01]  /*7e80*/  LDC R84, c[0x0][0x230] ;  /* 0x00008c00ff547b82 */ /* 0x000f220000000800 */
[----:B------:R1:W-:Y:S04]  /*7e90*/  LDGSTS.E [R243+0x3c000], desc[UR16][R88.64], !P5 ;  /* 0x3c00000058f37fae */ /* 0x0003e8000e921850 */
[----:B-1----:R-:W4:Y:S04]  /*7ea0*/  LDL.LU.64 R96, [R1+0x30] ;  /* 0x0000300001607983 */ /* 0x002f280000300a00 */
[----:B------:R-:W4:Y:S01]  /*7eb0*/  LDL.LU.64 R250, [R1+0x28] ;  /* 0x0000280001fa7983 */ /* 0x000f220000300a00 */
[----:B------:R-:W-:Y:S01]  /*7ec0*/  ISETP.GE.U32.AND P6, PT, R4, 0x7fffff5b, PT ;  /* 0x7fffff5b0400780c */ /* 0x000fe20003fc6070 */
[----:B------:R-:W-:-:S02]  /*7ed0*/  VIADD R4, R5, 0xffffff99 ;  /* 0xffffff9905047836 */ /* 0x000fc40000000000 */
[----:B------:R-:W-:Y:S01]  /*7ee0*/  IMAD.WIDE R94, R2, 0x4, R94 ;  /* 0x00000004025e7825 */ /* 0x000fe200078e025e */
[----:B------:R-:W1:Y:S02]  /*7ef0*/  LDC R5, c[0x0][0x230] ;  /* 0x00008c00ff057b82 */ /* 0x000e640000000800 */
[----:B------:R-:W-:Y:S01]  /*7f00*/  ISETP.GE.U32.AND P5, PT, R4, 0x7fffff5a, PT ;  /* 0x7fffff5a0400780c */ /* 0x000fe20003fa6070 */
[C---:B------:R-:W-:Y:S01]  /*7f10*/  IMAD.WIDE R92, R2.reuse, 0x4, R92 ;  /* 0x00000004025c7825 */ /* 0x040fe200078e025c */
[----:B------:R1:W-:Y:S03]  /*7f20*/  STL.64 [R1+0x8c8], R94 ;  /* 0x0008c85e01007387 */ /* 0x0003e60000100a00 */
[C---:B------:R-:W-:Y:S01]  /*7f30*/  IMAD.WIDE R90, R2.reuse, 0x4, R90 ;  /* 0x00000004025a7825 */ /* 0x040fe200078e025a */
[----:B------:R1:W-:Y:S03]  /*7f40*/  STL.64 [R1+0x900], R92 ;  /* 0x0009005c01007387 */ /* 0x0003e60000100a00 */
[C---:B------:R-:W-:Y:S01]  /*7f50*/  IMAD.WIDE R88, R2.reuse, 0x4, R110 ;  /* 0x0000000402587825 */ /* 0x040fe200078e026e */
[----:B------:R1:W-:Y:S04]  /*7f60*/  STL.64 [R1+0x940], R90 ;  /* 0x0009405a01007387 */ /* 0x0003e80000100a00 */
[----:B------:R-:W4:Y:S04]  /*7f70*/  LDL.LU.64 R110, [R1+0x20] ;  /* 0x00002000016e7983 */ /* 0x000f280000300a00 */
[----:B------:R-:W-:Y:S04]  /*7f80*/  LDGSTS.E [R243+0x30004], desc[UR16][R94.64], !P6 ;  /* 0x300040005ef37fae */ /* 0x000fe8000f121850 */
[----:B------:R2:W-:Y:S04]  /*7f90*/  STL.64 [R1+0x978], R88 ;  /* 0x0009785801007387 */ /* 0x0005e80000100a00 */
[----:B------:R-:W-:Y:S04]  /*7fa0*/  LDGSTS.E [R243+0x34004], desc[UR16][R92.64], !P6 ;  /* 0x340040005cf37fae */ /* 0x000fe8000f121850 */
[----:B-1----:R-:W4:Y:S04]  /*7fb0*/  LDL.LU.64 R94, [R1+0x3b8] ;  /* 0x0003b800015e7983 */ /* 0x002f280000300a00 */
[----:B------:R-:W-:Y:S04]  /*7fc0*/  LDGSTS.E [R243+0x38004], desc[UR16][R90.64], !P6 ;  /* 0x380040005af37fae */ /* 0x000fe8000f121850 */
[----:B------:R-:W4:Y:S04]  /*7fd0*/  LDL.LU.64 R92, [R1+0x3b0] ;  /* 0x0003b000015c7983 */ /* 0x000f280000300a00 */
[----:B------:R1:W-:Y:S04]  /*7fe0*/  LDGSTS.E [R243+0x3c004], desc[UR16][R88.64], !P6 ;  /* 0x3c00400058f37fae */ /* 0x0003e8000f121850 */
[----:B------:R-:W4:Y:S01]  /*7ff0*/  LDL.LU.64 R90, [R1+0x3a8] ;  /* 0x0003a800015a7983 */ /* 0x000f220000300a00 */
[----:B---3--:R-:W-:-:S04]  /*8000*/  IMAD.WIDE R104, R2, 0x4, R104 ;  /* 0x0000000402687825 */ /* 0x008fc800078e0268 */
[C---:B------:R-:W-:Y:S01]  /*8010*/  IMAD.WIDE R102, R2.reuse, 0x4, R102 ;  /* 0x0000000402667825 */ /* 0x040fe200078e0266 */
[----:B------:R-:W-:Y:S04]  /*8020*/  STL.64 [R1+0x9b8], R104 ;  /* 0x0009b86801007387 */ /* 0x000fe80000100a00 */
[----:B------:R-:W-:Y:S04]  /*8030*/  LDGSTS.E [R243+0x30008], desc[UR16][R104.64], !P5 ;  /* 0x3000800068f37fae */ /* 0x000fe8000e921850 */
[----:B------:R-:W-:Y:S04]  /*8040*/  STL.64 [R1+0x9f0], R102 ;  /* 0x0009f06601007387 */ /* 0x000fe80000100a00 */
[----:B------:R-:W-:Y:S01]  /*8050*/  LDGSTS.E [R243+0x34008], desc[UR16][R102.64], !P5 ;  /* 0x3400800066f37fae */ /* 0x000fe2000e921850 */
[----:B--2---:R-:W-:-:S05]  /*8060*/  IMAD.WIDE R100, R2, 0x4, R100 ;  /* 0x0000000402647825 */ /* 0x004fca00078e0264 */
[----:B------:R4:W-:Y:S01]  /*8070*/  STL.64 [R1+0xa28], R100 ;  /* 0x000a286401007387 */ /* 0x0009e20000100a00 */
[----:B-1----:R-:W-:-:S03]  /*8080*/  IMAD.WIDE R88, R2, 0x4, R108 ;  /* 0x0000000402587825 */ /* 0x002fc600078e026c */
[----:B------:R4:W-:Y:S04]  /*8090*/  LDGSTS.E [R243+0x38008], desc[UR16][R100.64], !P5 ;  /* 0x3800800064f37fae */ /* 0x0009e8000e921850 */
[----:B------:R-:W2:Y:S04]  /*80a0*/  LDL.LU.64 R108, [R1+0x3a0] ;  /* 0x0003a000016c7983 */ /* 0x000ea80000300a00 */
[----:B------:R1:W-:Y:S04]  /*80b0*/  STL.64 [R1+0xa60], R88 ;  /* 0x000a605801007387 */ /* 0x0003e80000100a00 */
[----:B------:R-:W3:Y:S01]  /*80c0*/  LDL.LU.64 R106, [R1+0x398] ;  /* 0x00039800016a7983 */ /* 0x000ee20000300a00 */
[----:B------:R-:W-:-:S02]  /*80d0*/  IADD3 R4, R85, -0x68, RZ ;  /* 0xffffff9855047810 */ /* 0x000fc40007ffe0ff */
[----:B------:R-:W3:Y:S01]  /*80e0*/  LDC R85, c[0x0][0x230] ;  /* 0x00008c00ff557b82 */ /* 0x000ee20000000800 */
[----:B------:R1:W-:Y:S01]  /*80f0*/  LDGSTS.E [R243+0x3c008], desc[UR16][R88.64], !P5 ;  /* 0x3c00800058f37fae */ /* 0x0003e2000e921850 */
[----:B----4-:R-:W-:-:S05]  /*8100*/  IMAD.WIDE R100, R2, 0x4, R98 ;  /* 0x0000000402647825 */ /* 0x010fca00078e0262 */
[----:B------:R4:W-:Y:S01]  /*8110*/  STL.64 [R1+0xa88], R100 ;  /* 0x000a886401007387 */ /* 0x0009e20000100a00 */
[----:B------:R-:W-:-:S03]  /*8120*/  IMAD.WIDE R98, R2, 0x4, R96 ;  /* 0x0000000402627825 */ /* 0x000fc600078e0260 */
[----:B------:R-:W3:Y:S01]  /*8130*/  LDL.LU.64 R104, [R1+0x390] ;  /* 0x0003900001687983 */ /* 0x000ee20000300a00 */
[----:B------:R-:W-:-:S03]  /*8140*/  IMAD.WIDE R96, R2, 0x4, R250 ;  /* 0x0000000402607825 */ /* 0x000fc600078e02fa */
[----:B------:R4:W-:Y:S04]  /*8150*/  STL.64 [R1+0xab0], R98 ;  /* 0x000ab06201007387 */ /* 0x0009e80000100a00 */
[----:B------:R-:W3:Y:S04]  /*8160*/  LDL.LU.64 R102, [R1+0x388] ;  /* 0x0003880001667983 */ /* 0x000ee80000300a00 */
[----:B------:R4:W-:Y:S04]  /*8170*/  STL.64 [R1+0xac8], R96 ;  /* 0x000ac86001007387 */ /* 0x0009e80000100a00 */
[----:B------:R-:W3:Y:S01]  /*8180*/  LDL.LU.64 R250, [R1+0x380] ;  /* 0x0003800001fa7983 */ /* 0x000ee20000300a00 */
[----:B------:R-:W-:Y:S01]  /*8190*/  ISETP.GE.U32.AND P6, PT, R4, 0x7fffff59, PT ;  /* 0x7fffff590400780c */ /* 0x000fe20003fc6070 */
[----:B-1----:R-:W-:-:S12]  /*81a0*/  IMAD.WIDE R88, R2, 0x4, R110 ;  /* 0x0000000402587825 */ /* 0x002fd800078e026e */
[----:B------:R-:W-:Y:S04]  /*81b0*/  LDGSTS.E [R243+0x3000c], desc[UR16][R100.64], !P6 ;  /* 0x3000c00064f37fae */ /* 0x000fe8000f121850 */
[----:B------:R2:W-:Y:S04]  /*81c0*/  STL.64 [R1+0xae0], R88 ;  /* 0x000ae05801007387 */ /* 0x0005e80000100a00 */
[----:B------:R-:W3:Y:S04]  /*81d0*/  LDL.LU.64 R110, [R1+0x378] ;  /* 0x00037800016e7983 */ /* 0x000ee80000300a00 */
[----:B------:R-:W-:Y:S01]  /*81e0*/  LDGSTS.E [R243+0x3400c], desc[UR16][R98.64], !P6 ;  /* 0x3400c00062f37fae */ /* 0x000fe2000f121850 */
[----:B------:R-:W-:-:S03]  /*81f0*/  IMAD.WIDE R94, R2, 0x4, R94 ;  /* 0x00000004025e7825 */ /* 0x000fc600078e025e */
[----:B------:R-:W-:Y:S01]  /*8200*/  LDGSTS.E [R243+0x3800c], desc[UR16][R96.64], !P6 ;  /* 0x3800c00060f37fae */ /* 0x000fe2000f121850 */
[----:B------:R-:W-:-:S03]  /*8210*/  IMAD.WIDE R92, R2, 0x4, R92 ;  /* 0x00000004025c7825 */ /* 0x000fc600078e025c */
[----:B------:R1:W-:Y:S04]  /*8220*/  STL.64 [R1+0x3b8], R94 ;  /* 0x0003b85e01007387 */ /* 0x0003e80000100a00 */
[----:B----4-:R-:W4:Y:S01]  /*8230*/  LDL.LU.64 R100, [R1+0x370] ;  /* 0x0003700001647983 */ /* 0x010f220000300a00 */
[----:B------:R-:W-:-:S03]  /*8240*/  IMAD.WIDE R90, R2, 0x4, R90 ;  /* 0x00000004025a7825 */ /* 0x000fc600078e025a */
[----:B------:R2:W-:Y:S04]  /*8250*/  LDGSTS.E [R243+0x3c00c], desc[UR16][R88.64], !P6 ;  /* 0x3c00c00058f37fae */ /* 0x0005e8000f121850 */
[----:B------:R-:W-:Y:S04]  /*8260*/  STL.64 [R1+0x3b0], R92 ;  /* 0x0003b05c01007387 */ /* 0x000fe80000100a00 */
[----:B------:R-:W4:Y:S04]  /*8270*/  LDL.LU.64 R98, [R1+0x368] ;  /* 0x0003680001627983 */ /* 0x000f280000300a00 */
[----:B------:R-:W-:Y:S04]  /*8280*/  STL.64 [R1+0x3c8], R90 ;  /* 0x0003c85a01007387 */ /* 0x000fe80000100a00 */
[----:B------:R-:W4:Y:S04]  /*8290*/  LDL.LU.64 R96, [R1+0x360] ;  /* 0x0003600001607983 */ /* 0x000f280000300a00 */
[----:B------:R-:W-:Y:S04]  /*82a0*/  LDGSTS.E [R245+0x20000], desc[UR16][R94.64], !P0 ;  /* 0x200000005ef57fae */ /* 0x000fe8000c121850 */
[----:B------:R-:W-:Y:S04]  /*82b0*/  LDGSTS.E [R245+0x24000], desc[UR16][R92.64], !P0 ;  /* 0x240000005cf57fae */ /* 0x000fe8000c121850 */
[----:B------:R-:W-:Y:S01]  /*82c0*/  LDGSTS.E [R245+0x28000], desc[UR16][R90.64], !P0 ;  /* 0x280000005af57fae */ /* 0x000fe2000c121850 */
[----:B--2---:R-:W-:-:S05]  /*82d0*/  IMAD.WIDE R88, R2, 0x4, R108 ;  /* 0x0000000402587825 */ /* 0x004fca00078e026c */
[----:B------:R3:W-:Y:S04]  /*82e0*/  STL.64 [R1+0x3d0], R88 ;  /* 0x0003d05801007387 */ /* 0x0007e80000100a00 */
[----:B------:R3:W-:Y:S04]  /*82f0*/  LDGSTS.E [R245+0x2c000], desc[UR16][R88.64], !P0 ;  /* 0x2c00000058f57fae */ /* 0x0007e8000c121850 */
[----:B------:R-:W2:Y:S04]  /*8300*/  LDL.LU.64 R108, [R1+0x358] ;  /* 0x00035800016c7983 */ /* 0x000ea80000300a00 */
[----:B-1----:R-:W2:Y:S01]  /*8310*/  LDL.LU.64 R94, [R1+0x350] ;  /* 0x00035000015e7983 */ /* 0x002ea20000300a00 */
[----:B---3--:R-:W-:-:S03]  /*8320*/  IMAD.WIDE R88, R2, 0x4, R106 ;  /* 0x0000000402587825 */ /* 0x008fc600078e026a */
[----:B------:R-:W3:Y:S04]  /*8330*/  LDL.LU.64 R92, [R1+0x348] ;  /* 0x00034800015c7983 */ /* 0x000ee80000300a00 */
[----:B------:R-:W3:Y:S01]  /*8340*/  LDL.LU.64 R90, [R1+0x340] ;  /* 0x00034000015a7983 */ /* 0x000ee20000300a00 */
[----:B------:R-:W-:-:S03]  /*8350*/  IMAD.WIDE R106, R2, 0x4, R104 ;  /* 0x00000004026a7825 */ /* 0x000fc600078e0268 */
[----:B------:R1:W-:Y:S01]  /*8360*/  STL.64 [R1+0x438], R88 ;  /* 0x0004385801007387 */ /* 0x0003e20000100a00 */
[----:B------:R-:W-:-:S03]  /*8370*/  VIADD R4, R86, 0xffffffb3 ;  /* 0xffffffb356047836 */ /* 0x000fc60000000000 */
[----:B------:R3:W-:Y:S01]  /*8380*/  LDGSTS.E [R245+0x20004], desc[UR16][R88.64], !P2 ;  /* 0x2000400058f57fae */ /* 0x0007e2000d121850 */
[----:B------:R-:W4:Y:S01]  /*8390*/  LDC R86, c[0x0][0x230] ;  /* 0x00008c00ff567b82 */ /* 0x000f220000000800 */
[C---:B------:R-:W-:Y:S02]  /*83a0*/  IMAD.WIDE R104, R2.reuse, 0x4, R102 ;  /* 0x0000000402687825 */ /* 0x040fe400078e0266 */
[----:B------:R4:W-:Y:S04]  /*83b0*/  STL.64 [R1+0x458], R106 ;  /* 0x0004586a01007387 */ /* 0x0009e80000100a00 */
[----:B------:R4:W-:Y:S01]  /*83c0*/  STL.64 [R1+0x478], R104 ;  /* 0x0004786801007387 */ /* 0x0009e20000100a00 */
[----:B------:R-:W-:Y:S01]  /*83d0*/  IMAD.WIDE R102, R2, 0x4, R250 ;  /* 0x0000000402667825 */ /* 0x000fe200078e02fa */
[----:B------:R-:W-:-:S02]  /*83e0*/  ISETP.GE.U32.AND P5, PT, R4, 0x7fffff74, PT ;  /* 0x7fffff740400780c */ /* 0x000fc40003fa6070 */
[----:B------:R-:W3:Y:S04]  /*83f0*/  LDL.LU.64 R250, [R1+0x18] ;  /* 0x0000180001fa7983 */ /* 0x000ee80000300a00 */
[----:B------:R4:W-:Y:S04]  /*8400*/  STL.64 [R1+0x508], R102 ;  /* 0x0005086601007387 */ /* 0x0009e80000100a00 */
[----:B------:R-:W3:Y:S01]  /*8410*/  LDL.LU.64 R130, [R1+0x10] ;  /* 0x0000100001827983 */ /* 0x000ee20000300a00 */
[----:B------:R-:W-:Y:S02]  /*8420*/  VIADD R4, R5, 0xffffffb2 ;  /* 0xffffffb205047836 */ /* 0x000fe40000000000 */
[----:B------:R-:W4:Y:S01]  /*8430*/  LDC R5, c[0x0][0x230] ;  /* 0x00008c00ff057b82 */ /* 0x000f220000000800 */
[----:B-1----:R-:W3:Y:S02]  /*8440*/  LDL.LU.64 R88, [R1+0x8] ;  /* 0x0000080001587983 */ /* 0x002ee40000300a00 */
[----:B------:R-:W-:Y:S01]  /*8450*/  ISETP.GE.U32.AND P6, PT, R4, 0x7fffff73, PT ;  /* 0x7fffff730400780c */ /* 0x000fe20003fc6070 */
[----:B------:R-:W-:Y:S01]  /*8460*/  VIADD R4, R84, 0xffffffb1 ;  /* 0xffffffb154047836 */ /* 0x000fe20000000000 */
[----:B------:R-:W-:Y:S03]  /*8470*/  LDGSTS.E [R245+0x24004], desc[UR16][R106.64], !P2 ;  /* 0x240040006af57fae */ /* 0x000fe6000d121850 */
[----:B------:R-:W1:Y:S01]  /*8480*/  LDC R84, c[0x0][0x230] ;  /* 0x00008c00ff547b82 */ /* 0x000e620000000800 */
[----:B------:R-:W-:Y:S01]  /*8490*/  ISETP.GE.U32.AND P0, PT, R4, 0x7fffff72, PT ;  /* 0x7fffff720400780c */ /* 0x000fe20003f06070 */
[----:B------:R-:W-:Y:S01]  /*84a0*/  IMAD.WIDE R110, R2, 0x4, R110 ;  /* 0x00000004026e7825 */ /* 0x000fe200078e026e */
[----:B----4-:R-:W-:Y:S01]  /*84b0*/  IADD3 R4, R86, -0x50, RZ ;  /* 0xffffffb056047810 */ /* 0x010fe20007ffe0ff */
[----:B------:R-:W-:Y:S04]  /*84c0*/  LDGSTS.E [R245+0x28004], desc[UR16][R104.64], !P2 ;  /* 0x2800400068f57fae */ /* 0x000fe8000d121850 */
[----:B------:R-:W4:Y:S04]  /*84d0*/  LDL.LU.64 R86, [R1] ;  /* 0x0000000001567983 */ /* 0x000f280000300a00 */
[----:B------:R-:W4:Y:S04]  /*84e0*/  LDL.LU.64 R106, [R1+0xc70] ;  /* 0x000c7000016a7983 */ /* 0x000f280000300a00 */
[----:B------:R-:W-:Y:S01]  /*84f0*/  LDGSTS.E [R245+0x2c004], desc[UR16][R102.64], !P2 ;  /* 0x2c00400066f57fae */ /* 0x000fe2000d121850 */
[----:B------:R-:W-:Y:S01]  /*8500*/  ISETP.GE.U32.AND P2, PT, R4, 0x7fffff71, PT ;  /* 0x7fffff710400780c */ /* 0x000fe20003f46070 */
[----:B------:R-:W-:-:S02]  /*8510*/  IMAD.WIDE R100, R2, 0x4, R100 ;  /* 0x0000000402647825 */ /* 0x000fc400078e0264 */
[----:B------:R-:W4:Y:S02]  /*8520*/  LDL.LU.64 R104, [R1+0xc68] ;  /* 0x000c680001687983 */ /* 0x000f240000300a00 */
[----:B------:R-:W-:Y:S02]  /*8530*/  VIADD R4, R5, 0xffffff97 ;  /* 0xffffff9705047836 */ /* 0x000fe40000000000 */
[----:B------:R-:W-:Y:S01]  /*8540*/  LDGSTS.E [R245+0x20008], desc[UR16][R110.64], !P1 ;  /* 0x200080006ef57fae */ /* 0x000fe2000c921850 */
[----:B------:R-:W1:Y:S03]  /*8550*/  LDC R5, c[0x0][0x230] ;  /* 0x00008c00ff057b82 */ /* 0x000e660000000800 */
[----:B------:R-:W4:Y:S01]  /*8560*/  LDL.LU.64 R102, [R1+0xc60] ;  /* 0x000c600001667983 */ /* 0x000f220000300a00 */
[----:B------:R-:W-:-:S03]  /*8570*/  IMAD.WIDE R98, R2, 0x4, R98 ;  /* 0x0000000402627825 */ /* 0x000fc600078e0262 */
[----:B------:R1:W-:Y:S04]  /*8580*/  STL.64 [R1+0x530], R110 ;  /* 0x0005306e01007387 */ /* 0x0003e80000100a00 */
[----:B------:R1:W-:Y:S01]  /*8590*/  STL.64 [R1+0x558], R100 ;  /* 0x0005586401007387 */ /* 0x0003e20000100a00 */
[----:B------:R-:W-:-:S03]  /*85a0*/  IMAD.WIDE R96, R2, 0x4, R96 ;  /* 0x0000000402607825 */ /* 0x000fc600078e0260 */
[----:B------:R-:W-:Y:S04]  /*85b0*/  LDGSTS.E [R245+0x24008], desc[UR16][R100.64], !P1 ;  /* 0x2400800064f57fae */ /* 0x000fe8000c921850 */
[----:B-1----:R-:W4:Y:S04]  /*85c0*/  LDL.LU.64 R110, [R1+0xc58] ;  /* 0x000c5800016e7983 */ /* 0x002f280000300a00 */
[----:B------:R-:W-:Y:S04]  /*85d0*/  LDGSTS.E [R245+0x28008], desc[UR16][R98.64], !P1 ;  /* 0x2800800062f57fae */ /* 0x000fe8000c921850 */
[----:B------:R1:W-:Y:S04]  /*85e0*/  STL.64 [R1+0x580], R98 ;  /* 0x0005806201007387 */ /* 0x0003e80000100a00 */
[----:B------:R-:W-:Y:S01]  /*85f0*/  LDGSTS.E [R245+0x2c008], desc[UR16][R96.64], !P1 ;  /* 0x2c00800060f57fae */ /* 0x000fe2000c921850 */
[----:B------:R-:W-:-:S03]  /*8600*/  ISETP.GE.U32.AND P1, PT, R4, 0x7fffff58, PT ;  /* 0x7fffff580400780c */ /* 0x000fc60003f26070 */
[----:B------:R-:W4:Y:S04]  /*8610*/  LDL.LU.64 R100, [R1+0xc50] ;  /* 0x000c500001647983 */ /* 0x000f280000300a00 */
[----:B------:R1:W-:Y:S04]  /*8620*/  STL.64 [R1+0x5b8], R96 ;  /* 0x0005b86001007387 */ /* 0x0003e80000100a00 */
[----:B-1----:R-:W4:Y:S04]  /*8630*/  LDL.LU.64 R98, [R1+0xc48] ;  /* 0x000c480001627983 */ /* 0x002f280000300a00 */
[----:B------:R-:W4:Y:S01]  /*8640*/  LDL.LU.64 R96, [R1+0xc40] ;  /* 0x000c400001607983 */ /* 0x000f220000300a00 */
[----:B--2---:R-:W-:-:S04]  /*8650*/  IMAD.WIDE R108, R2, 0x4, R108 ;  /* 0x00000004026c7825 */ /* 0x004fc800078e026c */
[C---:B------:R-:W-:Y:S01]  /*8660*/  IMAD.WIDE R94, R2.reuse, 0x4, R94 ;  /* 0x00000004025e7825 */ /* 0x040fe200078e025e */
[----:B------:R1:W-:Y:S03]  /*8670*/  STL.64 [R1+0x5e8], R108 ;  /* 0x0005e86c01007387 */ /* 0x0003e60000100a00 */
[C---:B---3--:R-:W-:Y:S01]  /*8680*/  IMAD.WIDE R92, R2.reuse, 0x4, R92 ;  /* 0x00000004025c7825 */ /* 0x048fe200078e025c */
[----:B------:R2:W-:Y:S03]  /*8690*/  STL.64 [R1+0x610], R94 ;  /* 0x0006105e01007387 */ /* 0x0005e60000100a00 */
[C---:B------:R-:W-:Y:S01]  /*86a0*/  IMAD.WIDE R90, R2.reuse, 0x4, R90 ;  /* 0x00000004025a7825 */ /* 0x040fe200078e025a */
[----:B------:R-:W-:Y:S04]  /*86b0*/  LDGSTS.E [R245+0x2000c], desc[UR16][R108.64], !P4 ;  /* 0x2000c0006cf57fae */ /* 0x000fe8000e121850 */
[----:B------:R-:W-:Y:S04]  /*86c0*/  LDGSTS.E [R245+0x2400c], desc[UR16][R94.64], !P4 ;  /* 0x2400c0005ef57fae */ /* 0x000fe8000e121850 */
[----:B------:R-:W-:Y:S04]  /*86d0*/  LDGSTS.E [R245+0x2800c], desc[UR16][R92.64], !P4 ;  /* 0x2800c0005cf57fae */ /* 0x000fe8000e121850 */
[----:B-1----:R-:W3:Y:S04]  /*86e0*/  LDL.LU.64 R108, [R1+0xc38] ;  /* 0x000c3800016c7983 */ /* 0x002ee80000300a00 */
[----:B------:R1:W-:Y:S04]  /*86f0*/  STL.64 [R1+0x630], R92 ;  /* 0x0006305c01007387 */ /* 0x0003e80000100a00 */
[----:B--2---:R-:W2:Y:S01]  /*8700*/  LDL.LU.64 R94, [R1+0xc30] ;  /* 0x000c3000015e7983 */ /* 0x004ea20000300a00 */
[----:B------:R-:W-:-:S03]  /*8710*/  IMAD.WIDE R250, R2, 0x4, R250 ;  /* 0x0000000402fa7825 */ /* 0x000fc600078e02fa */
[----:B------:R1:W-:Y:S04]  /*8720*/  STL.64 [R1+0x648], R90 ;  /* 0x0006485a01007387 */ /* 0x0003e80000100a00 */
[----:B-1----:R-:W3:Y:S01]  /*8730*/  LDL.LU.64 R92, [R1+0xc28] ;  /* 0x000c2800015c7983 */ /* 0x002ee20000300a00 */
[----:B------:R-:W-:-:S03]  /*8740*/  IMAD.WIDE R130, R2, 0x4, R130 ;  /* 0x0000000402827825 */ /* 0x000fc600078e0282 */
[----:B------:R-:W-:Y:S04]  /*8750*/  LDGSTS.E [R245+0x2c00c], desc[UR16][R90.64], !P4 ;  /* 0x2c00c0005af57fae */ /* 0x000fe8000e121850 */
[----:B------:R-:W-:Y:S01]  /*8760*/  LDGSTS.E [R245+0x30000], desc[UR16][R250.64], !P1 ;  /* 0x30000000faf57fae */ /* 0x000fe2000c921850 */
[----:B------:R-:W-:Y:S02]  /*8770*/  VIADD R4, R85, 0xffffff96 ;  /* 0xffffff9655047836 */ /* 0x000fe40000000000 */
[----:B------:R-:W-:Y:S01]  /*8780*/  IMAD.WIDE R88, R2, 0x4, R88 ;  /* 0x0000000402587825 */ /* 0x000fe200078e0258 */
[----:B------:R-:W-:Y:S01]  /*8790*/  LDGSTS.E [R245+0x34000], desc[UR16][R130.64], !P1 ;  /* 0x3400000082f57fae */ /* 0x000fe2000c921850 */
[----:B------:R-:W1:Y:S03]  /*87a0*/  LDC R85, c[0x0][0x230] ;  /* 0x00008c00ff557b82 */ /* 0x000e660000000800 */
[----:B------:R-:W3:Y:S04]  /*87b0*/  LDL.LU.64 R90, [R1+0xc20] ;  /* 0x000c2000015a7983 */ /* 0x000ee80000300a00 */
[----:B------:R4:W-:Y:S04]  /*87c0*/  STL.64 [R1+0x748], R250 ;  /* 0x000748fa01007387 */ /* 0x0009e80000100a00 */
[----:B------:R-:W-:Y:S01]  /*87d0*/  STL.64 [R1+0x798], R130 ;  /* 0x0007988201007387 */ /* 0x000fe20000100a00 */
[----:B------:R-:W-:Y:S01]  /*87e0*/  ISETP.GE.U32.AND P4, PT, R4, 0x7fffff57, PT ;  /* 0x7fffff570400780c */ /* 0x000fe20003f86070 */
[----:B----4-:R-:W-:-:S02]  /*87f0*/  IMAD.WIDE R86, R2, 0x4, R86 ;  /* 0x0000000402567825 */ /* 0x010fc400078e0256 */
[----:B------:R-:W-:Y:S04]  /*8800*/  LDGSTS.E [R245+0x38000], desc[UR16][R88.64], !P1 ;  /* 0x3800000058f57fae */ /* 0x000fe8000c921850 */
[----:B------:R-:W4:Y:S04]  /*8810*/  LDL.LU.64 R250, [R1+0xc18] ;  /* 0x000c180001fa7983 */ /* 0x000f280000300a00 */
[----:B------:R-:W-:Y:S04]  /*8820*/  STL.64 [R1+0x7c8], R88 ;  /* 0x0007c85801007387 */ /* 0x000fe80000100a00 */
[----:B------:R2:W-:Y:S04]  /*8830*/  STL.64 [R1+0x840], R86 ;  /* 0x0008405601007387 */ /* 0x0005e80000100a00 */
[----:B------:R2:W-:Y:S02]  /*8840*/  LDGSTS.E [R245+0x3c000], desc[UR16][R86.64], !P1 ;  /* 0x3c00000056f57fae */ /* 0x0005e4000c921850 */
[----:B--2---:R-:W-:-:S04]  /*8850*/  IMAD.WIDE R86, R2, 0x4, R94 ;  /* 0x0000000402567825 */ /* 0x004fc800078e025e */
[----:B---3--:R-:W-:-:S04]  /*8860*/  IMAD.WIDE R88, R2, 0x4, R92 ;  /* 0x0000000402587825 */ /* 0x008fc800078e025c */
[----:B------:R-:W-:-:S04]  /*8870*/  IMAD.WIDE R90, R2, 0x4, R90 ;  /* 0x00000004025a7825 */ /* 0x000fc800078e025a */
[----:B----4-:R-:W-:-:S05]  /*8880*/  IMAD.WIDE R130, R2, 0x4, R250 ;  /* 0x0000000402827825 */ /* 0x010fca00078e02fa */
[----:B------:R-:W-:Y:S04]  /*8890*/  STL.64 [R1+0x880], R130 ;  /* 0x0008808201007387 */ /* 0x000fe80000100a00 */
[----:B------:R-:W-:Y:S04]  /*88a0*/  STL.64 [R1+0x8c0], R90 ;  /* 0x0008c05a01007387 */ /* 0x000fe80000100a00 */
[----:B------:R-:W-:Y:S04]  /*88b0*/  LDGSTS.E [R245+0x30004], desc[UR16][R130.64], !P4 ;  /* 0x3000400082f57fae */ /* 0x000fe8000e121850 */
[----:B------:R2:W-:Y:S04]  /*88c0*/  STL.64 [R1+0x8f8], R88 ;  /* 0x0008f85801007387 */ /* 0x0005e80000100a00 */
[----:B------:R-:W-:Y:S04]  /*88d0*/  LDGSTS.E [R245+0x34004], desc[UR16][R90.64], !P4 ;  /* 0x340040005af57fae */ /* 0x000fe8000e121850 */
[----:B------:R3:W-:Y:S04]  /*88e0*/  STL.64 [R1+0x938], R86 ;  /* 0x0009385601007387 */ /* 0x0007e80000100a00 */
[----:B------:R-:W-:Y:S01]  /*88f0*/  LDGSTS.E [R245+0x38004], desc[UR16][R88.64], !P4 ;  /* 0x3800400058f57fae */ /* 0x000fe2000e121850 */
[----:B------:R-:W-:-:S02]  /*8900*/  VIADD R4, R84, 0xffffff95 ;  /* 0xffffff9554047836 */ /* 0x000fc40000000000 */
[----:B------:R-:W-:Y:S01]  /*8910*/  IMAD.WIDE R108, R2, 0x4, R108 ;  /* 0x00000004026c7825 */ /* 0x000fe200078e026c */
[----:B------:R3:W-:Y:S01]  /*8920*/  LDGSTS.E [R245+0x3c004], desc[UR16][R86.64], !P4 ;  /* 0x3c00400056f57fae */ /* 0x0007e2000e121850 */
[----:B------:R-:W4:Y:S03]  /*8930*/  LDC R84, c[0x0][0x230] ;  /* 0x00008c00ff547b82 */ /* 0x000f260000000800 */
[----:B--2---:R-:W2:Y:S04]  /*8940*/  LDL.LU.64 R88, [R1+0x338] ;  /* 0x0003380001587983 */ /* 0x004ea80000300a00 */
[----:B------:R-:W4:Y:S04]  /*8950*/  LDL.LU.64 R130, [R1+0x330] ;  /* 0x0003300001827983 */ /* 0x000f280000300a00 */
[----:B------:R-:W4:Y:S04]  /*8960*/  LDL.LU.64 R90, [R1+0x328] ;  /* 0x00032800015a7983 */ /* 0x000f280000300a00 */
[----:B------:R-:W4:Y:S01]  /*8970*/  LDL.LU.64 R250, [R1+0x320] ;  /* 0x0003200001fa7983 */ /* 0x000f220000300a00 */
[----:B------:R-:W-:-:S02]  /*8980*/  ISETP.GE.U32.AND P1, PT, R4, 0x7fffff56, PT ;  /* 0x7fffff560400780c */ /* 0x000fc40003f26070 */
[----:B------:R-:W-:Y:S01]  /*8990*/  IADD3 R4, R5, -0x6c, RZ ;  /* 0xffffff9405047810 */ /* 0x000fe20007ffe0ff */
[----:B------:R-:W-:Y:S01]  /*89a0*/  IMAD.WIDE R94, R2, 0x4, R96 ;  /* 0x00000004025e7825 */ /* 0x000fe200078e0260 */
[----:B------:R-:W-:Y:S01]  /*89b0*/  STL.64 [R1+0x970], R108 ;  /* 0x0009706c01007387 */ /* 0x000fe20000100a00 */
[----:B------:R-:W1:Y:S01]  /*89c0*/  LDC R5, c[0x0][0x230] ;  /* 0x00008c00ff057b82 */ /* 0x000e620000000800 */
[----:B------:R-:W-:Y:S01]  /*89d0*/  ISETP.GE.U32.AND P4, PT, R4, 0x7fffff55, PT ;  /* 0x7fffff550400780c */ /* 0x000fe20003f86070 */
[C---:B------:R-:W-:Y:S01]  /*89e0*/  IMAD.WIDE R92, R2.reuse, 0x4, R98 ;  /* 0x00000004025c7825 */ /* 0x040fe200078e0262 */
[----:B------:R3:W-:Y:S03]  /*89f0*/  STL.64 [R1+0x9b0], R94 ;  /* 0x0009b05e01007387 */ /* 0x0007e60000100a00 */
[C---:B---3--:R-:W-:Y:S01]  /*8a00*/  IMAD.WIDE R86, R2.reuse, 0x4, R100 ;  /* 0x0000000402567825 */ /* 0x048fe200078e0264 */
[----:B------:R3:W-:Y:S03]  /*8a10*/  STL.64 [R1+0x9e8], R92 ;  /* 0x0009e85c01007387 */ /* 0x0007e60000100a00 */
[C---:B------:R-:W-:Y:S01]  /*8a20*/  IMAD.WIDE R98, R2.reuse, 0x4, R110 ;  /* 0x0000000402627825 */ /* 0x040fe200078e026e */
[----:B------:R-:W-:Y:S03]  /*8a30*/  LDGSTS.E [R245+0x30008], desc[UR16][R108.64], !P1 ;  /* 0x300080006cf57fae */ /* 0x000fe6000c921850 */
[C---:B------:R-:W-:Y:S01]  /*8a40*/  IMAD.WIDE R96, R2.reuse, 0x4, R102 ;  /* 0x0000000402607825 */ /* 0x040fe200078e0266 */
[----:B------:R3:W-:Y:S04]  /*8a50*/  STL.64 [R1+0xa20], R86 ;  /* 0x000a205601007387 */ /* 0x0007e80000100a00 */
[----:B------:R3:W-:Y:S04]  /*8a60*/  LDGSTS.E [R245+0x34008], desc[UR16][R94.64], !P1 ;  /* 0x340080005ef57fae */ /* 0x0007e8000c921850 */
[----:B------:R-:W4:Y:S04]  /*8a70*/  LDL.LU.64 R100, [R1+0x300] ;  /* 0x0003000001647983 */ /* 0x000f280000300a00 */
[----:B------:R3:W-:Y:S04]  /*8a80*/  LDGSTS.E [R245+0x38008], desc[UR16][R92.64], !P1 ;  /* 0x380080005cf57fae */ /* 0x0007e8000c921850 */
[----:B------:R-:W4:Y:S01]  /*8a90*/  LDL.LU.64 R110, [R1+0x308] ;  /* 0x00030800016e7983 */ /* 0x000f220000300a00 */
[----:B---3--:R-:W-:-:S03]  /*8aa0*/  IMAD.WIDE R94, R2, 0x4, R104 ;  /* 0x00000004025e7825 */ /* 0x008fc600078e0268 */
[----:B------:R-:W3:Y:S01]  /*8ab0*/  LDL.LU.64 R102, [R1+0x310] ;  /* 0x0003100001667983 */ /* 0x000ee20000300a00 */
[----:B------:R-:W-:-:S03]  /*8ac0*/  IMAD.WIDE R92, R2, 0x4, R106 ;  /* 0x00000004025c7825 */ /* 0x000fc600078e026a */
[----:B------:R1:W-:Y:S04]  /*8ad0*/  STL.64 [R1+0xa58], R98 ;  /* 0x000a586201007387 */ /* 0x0003e80000100a00 */
[----:B------:R1:W-:Y:S04]  /*8ae0*/  LDGSTS.E [R245+0x3c008], desc[UR16][R86.64], !P1 ;  /* 0x3c00800056f57fae */ /* 0x0003e8000c921850 */
[----:B------:R-:W3:Y:S04]  /*8af0*/  LDL.LU.64 R104, [R1+0x318] ;  /* 0x0003180001687983 */ /* 0x000ee80000300a00 */
[----:B------:R1:W-:Y:S04]  /*8b00*/  STL.64 [R1+0xa80], R96 ;  /* 0x000a806001007387 */ /* 0x0003e80000100a00 */
[----:B------:R-:W-:Y:S01]  /*8b10*/  LDGSTS.E [R245+0x3000c], desc[UR16][R98.64], !P4 ;  /* 0x3000c00062f57fae */ /* 0x000fe2000e121850 */
[----:B-1----:R-:W1:Y:S03]  /*8b20*/  LDC R86, c[0x0][0x230] ;  /* 0x00008c00ff567b82 */ /* 0x002e660000000800 */
[----:B------:R1:W-:Y:S04]  /*8b30*/  STL.64 [R1+0xaa8], R94 ;  /* 0x000aa85e01007387 */ /* 0x0003e80000100a00 */
[----:B------:R-:W-:Y:S04]  /*8b40*/  LDGSTS.E [R245+0x3400c], desc[UR16][R96.64], !P4 ;  /* 0x3400c00060f57fae */ /* 0x000fe8000e121850 */
[----:B------:R4:W-:Y:S04]  /*8b50*/  STL.64 [R1+0xac0], R92 ;  /* 0x000ac05c01007387 */ /* 0x0009e80000100a00 */
[----:B------:R-:W-:Y:S04]  /*8b60*/  LDGSTS.E [R245+0x3800c], desc[UR16][R94.64], !P4 ;  /* 0x3800c0005ef57fae */ /* 0x000fe8000e121850 */
[----:B------:R4:W-:Y:S04]  /*8b70*/  LDGSTS.E [R245+0x3c00c], desc[UR16][R92.64], !P4 ;  /* 0x3c00c0005cf57fae */ /* 0x0009e8000e121850 */
[----:B------:R-:W3:Y:S04]  /*8b80*/  LDL.LU.64 R98, [R1+0x2f8] ;  /* 0x0002f80001627983 */ /* 0x000ee80000300a00 */
[----:B------:R-:W3:Y:S04]  /*8b90*/  LDL.LU.64 R96, [R1+0x2f0] ;  /* 0x0002f00001607983 */ /* 0x000ee80000300a00 */
[----:B-1----:R-:W3:Y:S04]  /*8ba0*/  LDL.LU.64 R94, [R1+0x2e8] ;  /* 0x0002e800015e7983 */ /* 0x002ee80000300a00 */
[----:B------:R-:W3:Y:S01]  /*8bb0*/  LDL.LU.64 R108, [R1+0x2e0] ;  /* 0x0002e000016c7983 */ /* 0x000ee20000300a00 */
[----:B--2---:R-:W-:-:S04]  /*8bc0*/  IMAD.WIDE R88, R2, 0x4, R88 ;  /* 0x0000000402587825 */ /* 0x004fc800078e0258 */
[C---:B----4-:R-:W-:Y:S01]  /*8bd0*/  IMAD.WIDE R130, R2.reuse, 0x4, R130 ;  /* 0x0000000402827825 */ /* 0x050fe200078e0282 */
[----:B------:R1:W-:Y:S03]  /*8be0*/  STL.64 [R1+0x338], R88 ;  /* 0x0003385801007387 */ /* 0x0003e60000100a00 */
[C---:B------:R-:W-:Y:S01]  /*8bf0*/  IMAD.WIDE R244, R2.reuse, 0x4, R90 ;  /* 0x0000000402f47825 */ /* 0x040fe200078e025a */
[----:B------:R2:W-:Y:S03]  /*8c00*/  STL.64 [R1+0x330], R130 ;  /* 0x0003308201007387 */ /* 0x0005e60000100a00 */
[----:B------:R-:W-:Y:S01]  /*8c10*/  IMAD.WIDE R106, R2, 0x4, R250 ;  /* 0x00000004026a7825 */ /* 0x000fe200078e02fa */
[----:B------:R-:W-:Y:S04]  /*8c20*/  STL.64 [R1+0x328], R244 ;  /* 0x000328f401007387 */ /* 0x000fe80000100a00 */
[----:B------:R-:W4:Y:S04]  /*8c30*/  LDL.LU.64 R92, [R1+0x2d8] ;  /* 0x0002d800015c7983 */ /* 0x000f280000300a00 */
[----:B------:R3:W-:Y:S04]  /*8c40*/  STL.64 [R1+0x320], R106 ;  /* 0x0003206a01007387 */ /* 0x0007e80000100a00 */
[----:B------:R-:W-:Y:S04]  /*8c50*/  LDGSTS.E [R246+0x20000], desc[UR16][R88.64], !P5 ;  /* 0x2000000058f67fae */ /* 0x000fe8000e921850 */
[----:B------:R-:W4:Y:S04]  /*8c60*/  LDL.LU.64 R90, [R1+0x2d0] ;  /* 0x0002d000015a7983 */ /* 0x000f280000300a00 */
[----:B------:R-:W-:Y:S04]  /*8c70*/  LDGSTS.E [R246+0x24000], desc[UR16][R130.64], !P5 ;  /* 0x2400000082f67fae */ /* 0x000fe8000e921850 */
[----:B-1----:R-:W4:Y:S04]  /*8c80*/  LDL.LU.64 R88, [R1+0x2c8] ;  /* 0x0002c80001587983 */ /* 0x002f280000300a00 */
[----:B------:R-:W4:Y:S04]  /*8c90*/  LDL.LU.64 R250, [R1+0x2c0] ;  /* 0x0002c00001fa7983 */ /* 0x000f280000300a00 */
[----:B--2---:R-:W2:Y:S01]  /*8ca0*/  LDL.LU.64 R130, [R1+0xc10] ;  /* 0x000c100001827983 */ /* 0x004ea20000300a00 */
[----:B------:R-:W-:-:S02]  /*8cb0*/  VIADD R4, R85, 0xffffffaf ;  /* 0xffffffaf55047836 */ /* 0x000fc40000000000 */
[----:B------:R-:W1:Y:S01]  /*8cc0*/  LDC R85, c[0x0][0x230] ;  /* 0x00008c00ff557b82 */ /* 0x000e620000000800 */
[----:B------:R-:W-:Y:S02]  /*8cd0*/  LDGSTS.E [R246+0x28000], desc[UR16][R244.64], !P5 ;  /* 0x28000000f4f67fae */ /* 0x000fe4000e921850 */
[----:B------:R-:W-:Y:S01]  /*8ce0*/  ISETP.GE.U32.AND P1, PT, R4, 0x7fffff70, PT ;  /* 0x7fffff700400780c */ /* 0x000fe20003f26070 */
[----:B------:R-:W-:Y:S01]  /*8cf0*/  VIADD R4, R84, 0xffffffae ;  /* 0xffffffae54047836 */ /* 0x000fe20000000000 */
[----:B------:R3:W-:Y:S03]  /*8d00*/  LDGSTS.E [R246+0x2c000], desc[UR16][R106.64], !P5 ;  /* 0x2c0000006af67fae */ /* 0x0007e6000e921850 */
[----:B------:R-:W1:Y:S01]  /*8d10*/  LDC R84, c[0x0][0x230] ;  /* 0x00008c00ff547b82 */ /* 0x000e620000000800 */
[----:B------:R-:W-:Y:S01]  /*8d20*/  ISETP.GE.U32.AND P4, PT, R4, 0x7fffff6f, PT ;  /* 0x7fffff6f0400780c */ /* 0x000fe20003f86070 */
[----:B------:R-:W-:-:S02]  /*8d30*/  VIADD R4, R5, 0xffffffad ;  /* 0xffffffad05047836 */ /* 0x000fc40000000000 */
[----:B------:R-:W-:-:S04]  /*8d40*/  IMAD.WIDE R100, R2, 0x4, R100 ;  /* 0x0000000402647825 */ /* 0x000fc800078e0264 */
[----:B---3--:R-:W-:Y:S01]  /*8d50*/  IMAD.WIDE R106, R2, 0x4, R104 ;  /* 0x00000004026a7825 */ /* 0x008fe200078e0268 */
[----:B------:R-:W-:Y:S01]  /*8d60*/  ISETP.GE.U32.AND P5, PT, R4, 0x7fffff6e, PT ;  /* 0x7fffff6e0400780c */ /* 0x000fe20003fa6070 */
[----:B------:R-:W3:Y:S02]  /*8d70*/  LDC R5, c[0x0][0x230] ;  /* 0x00008c00ff057b82 */ /* 0x000ee40000000800 */
[----:B------:R-:W-:Y:S01]  /*8d80*/  IMAD.WIDE R104, R2, 0x4, R102 ;  /* 0x0000000402687825 */ /* 0x000fe200078e0266 */
[----:B------:R-:W-:Y:S01]  /*8d90*/  IADD3 R4, R86, -0x54, RZ ;  /* 0xffffffac56047810 */ /* 0x000fe20007ffe0ff */
[----:B------:R-:W-:Y:S02]  /*8da0*/  LDGSTS.E [R246+0x20004], desc[UR16][R106.64], !P6 ;  /* 0x200040006af67fae */ /* 0x000fe4000f121850 */
[----:B------:R-:W-:Y:S02]  /*8db0*/  IMAD.WIDE R102, R2, 0x4, R110 ;  /* 0x0000000402667825 */ /* 0x000fe400078e026e */
[----:B------:R-:W-:Y:S04]  /*8dc0*/  LDGSTS.E [R246+0x24004], desc[UR16][R104.64], !P6 ;  /* 0x2400400068f67fae */ /* 0x000fe8000f121850 */
[----:B------:R-:W-:Y:S04]  /*8dd0*/  STL.64 [R1+0x318], R106 ;  /* 0x0003186a01007387 */ /* 0x000fe80000100a00 */
[----:B------:R-:W-:Y:S04]  /*8de0*/  LDGSTS.E [R246+0x28004], desc[UR16][R102.64], !P6 ;  /* 0x2800400066f67fae */ /* 0x000fe8000f121850 */
[----:B------:R-:W-:Y:S04]  /*8df0*/  STL.64 [R1+0x340], R104 ;  /* 0x0003406801007387 */ /* 0x000fe80000100a00 */
[----:B------:R-:W-:Y:S01]  /*8e00*/  LDGSTS.E [R246+0x2c004], desc[UR16][R100.64], !P6 ;  /* 0x2c00400064f67fae */ /* 0x000fe2000f121850 */
[----:B------:R-:W-:Y:S01]  /*8e10*/  ISETP.GE.U32.AND P6, PT, R4, 0x7fffff6d, PT ;  /* 0x7fffff6d0400780c */ /* 0x000fe20003fc6070 */
[----:B-1----:R-:W-:-:S02]  /*8e20*/  VIADD R4, R85, 0xffffff93 ;  /* 0xffffff9355047836 */ /* 0x002fc40000000000 */
[C---:B------:R-:W-:Y:S01]  /*8e30*/  IMAD.WIDE R98, R2.reuse, 0x4, R98 ;  /* 0x0000000402627825 */ /* 0x040fe200078e0262 */
[----:B------:R-:W-:Y:S01]  /*8e40*/  STL.64 [R1+0x350], R102 ;  /* 0x0003506601007387 */ /* 0x000fe20000100a00 */
[----:B------:R-:W1:Y:S02]  /*8e50*/  LDC R85, c[0x0][0x230] ;  /* 0x00008c00ff557b82 */ /* 0x000e640000000800 */
[C---:B------:R-:W-:Y:S01]  /*8e60*/  IMAD.WIDE R96, R2.reuse, 0x4, R96 ;  /* 0x0000000402607825 */ /* 0x040fe200078e0260 */
[----:B------:R-:W-:Y:S03]  /*8e70*/  STL.64 [R1+0x470], R100 ;  /* 0x0004706401007387 */ /* 0x000fe60000100a00 */
[C---:B------:R-:W-:Y:S01]  /*8e80*/  IMAD.WIDE R94, R2.reuse, 0x4, R94 ;  /* 0x00000004025e7825 */ /* 0x040fe200078e025e */
[----:B------:R-:W-:Y:S03]  /*8e90*/  STL.64 [R1+0x500], R98 ;  /* 0x0005006201007387 */ /* 0x000fe60000100a00 */
[----:B------:R-:W-:Y:S01]  /*8ea0*/  IMAD.WIDE R86, R2, 0x4, R108 ;  /* 0x0000000402567825 */ /* 0x000fe200078e026c */
[----:B------:R-:W-:Y:S04]  /*8eb0*/  LDGSTS.E [R246+0x20008], desc[UR16][R98.64], !P0 ;  /* 0x2000800062f67fae */ /* 0x000fe8000c121850 */
[----:B------:R-:W-:Y:S04]  /*8ec0*/  STL.64 [R1+0x528], R96 ;  /* 0x0005286001007387 */ /* 0x000fe80000100a00 */
[----:B------:R-:W-:Y:S04]  /*8ed0*/  LDGSTS.E [R246+0x24008], desc[UR16][R96.64], !P0 ;  /* 0x2400800060f67fae */ /* 0x000fe8000c121850 */
[----:B------:R-:W-:Y:S04]  /*8ee0*/  STL.64 [R1+0x550], R94 ;  /* 0x0005505e01007387 */ /* 0x000fe80000100a00 */
[----:B------:R-:W-:Y:S04]  /*8ef0*/  LDGSTS.E [R246+0x28008], desc[UR16][R94.64], !P0 ;  /* 0x280080005ef67fae */ /* 0x000fe8000c121850 */
[----:B------:R3:W-:Y:S04]  /*8f00*/  STL.64 [R1+0x578], R86 ;  /* 0x0005785601007387 */ /* 0x0007e80000100a00 */
[----:B------:R3:W-:Y:S01]  /*8f10*/  LDGSTS.E [R246+0x2c008], desc[UR16][R86.64], !P0 ;  /* 0x2c00800056f67fae */ /* 0x0007e2000c121850 */
[----:B------:R-:W-:Y:S01]  /*8f20*/  ISETP.GE.U32.AND P0, PT, R4, 0x7fffff54, PT ;  /* 0x7fffff540400780c */ /* 0x000fe20003f06070 */
[----:B------:R-:W-:-:S02]  /*8f30*/  VIADD R4, R84, 0xffffff92 ;  /* 0xffffff9254047836 */ /* 0x000fc40000000000 */
[C---:B----4-:R-:W-:Y:S01]  /*8f40*/  IMAD.WIDE R92, R2.reuse, 0x4, R92 ;  /* 0x00000004025c7825 */ /* 0x050fe200078e025c */
[----:B------:R-:W4:Y:S04]  /*8f50*/  LDC R84, c[0x0][0x230] ;  /* 0x00008c00ff547b82 */ /* 0x000f280000000800 */
[----:B------:R1:W-:Y:S01]  /*8f60*/  LDGSTS.E [R246+0x2000c], desc[UR16][R92.64], !P2 ;  /* 0x2000c0005cf67fae */ /* 0x0003e2000d121850 */
[----:B------:R-:W-:-:S05]  /*8f70*/  IMAD.WIDE R90, R2, 0x4, R90 ;  /* 0x00000004025a7825 */ /* 0x000fca00078e025a */
[----:B------:R1:W-:Y:S01]  /*8f80*/  LDGSTS.E [R246+0x2400c], desc[UR16][R90.64], !P2 ;  /* 0x2400c0005af67fae */ /* 0x0003e2000d121850 */
[----:B------:R-:W-:-:S04]  /*8f90*/  IMAD.WIDE R88, R2, 0x4, R88 ;  /* 0x0000000402587825 */ /* 0x000fc800078e0258 */
[----:B---3--:R-:W-:Y:S01]  /*8fa0*/  IMAD.WIDE R86, R2, 0x4, R250 ;  /* 0x0000000402567825 */ /* 0x008fe200078e02fa */
[----:B------:R3:W-:Y:S04]  /*8fb0*/  LDGSTS.E [R246+0x2800c], desc[UR16][R88.64], !P2 ;  /* 0x2800c00058f67fae */ /* 0x0007e8000d121850 */
[----:B------:R4:W-:Y:S01]  /*8fc0*/  LDGSTS.E [R246+0x2c00c], desc[UR16][R86.64], !P2 ;  /* 0x2c00c00056f67fae */ /* 0x0009e2000d121850 */
[----:B------:R-:W-:Y:S01]  /*8fd0*/  ISETP.GE.U32.AND P2, PT, R4, 0x7fffff53, PT ;  /* 0x7fffff530400780c */ /* 0x000fe20003f46070 */
[C---:B--2---:R-:W-:Y:S02]  /*8fe0*/  IMAD.WIDE R94, R2.reuse, 0x4, R130 ;  /* 0x00000004025e7825 */ /* 0x044fe400078e0282 */
[----:B------:R1:W-:Y:S04]  /*8ff0*/  STL.64 [R1+0x5b0], R92 ;  /* 0x0005b05c01007387 */ /* 0x0003e80000100a00 */
[----:B------:R2:W-:Y:S04]  /*9000*/  STL.64 [R1+0x5e0], R90 ;  /* 0x0005e05a01007387 */ /* 0x0005e80000100a00 */
[----:B------:R3:W-:Y:S01]  /*9010*/  STL.64 [R1+0x608], R88 ;  /* 0x0006085801007387 */ /* 0x0007e20000100a00 */
[----:B-1----:R-:W-:-:S03]  /*9020*/  IMAD.WIDE R92, R2, 0x4, R112 ;  /* 0x00000004025c7825 */ /* 0x002fc600078e0270 */
[----:B------:R4:W-:Y:S01]  /*9030*/  STL.64 [R1+0x628], R86 ;  /* 0x0006285601007387 */ /* 0x0009e20000100a00 */
[----:B--2---:R-:W-:-:S03]  /*9040*/  IMAD.WIDE R90, R2, 0x4, R114 ;  /* 0x00000004025a7825 */ /* 0x004fc600078e0272 */
[----:B------:R1:W-:Y:S01]  /*9050*/  STL.64 [R1+0x728], R94 ;  /* 0x0007285e01007387 */ /* 0x0003e20000100a00 */
[----:B---3--:R-:W-:-:S03]  /*9060*/  IMAD.WIDE R88, R2, 0x4, R116 ;  /* 0x0000000402587825 */ /* 0x008fc600078e0274 */
[----:B------:R1:W-:Y:S04]  /*9070*/  LDGSTS.E [R246+0x30000], desc[UR16][R94.64], !P0 ;  /* 0x300000005ef67fae */ /* 0x0003e8000c121850 */
[----:B------:R2:W-:Y:S01]  /*9080*/  STL.64 [R1+0x740], R92 ;  /* 0x0007405c01007387 */ /* 0x0005e20000100a00 */
[----:B------:R-:W-:Y:S01]  /*9090*/  VIADD R4, R5, 0xffffff91 ;  /* 0xffffff9105047836 */ /* 0x000fe20000000000 */
[----:B----4-:R-:W3:Y:S02]  /*90a0*/  LDC R86, c[0x0][0x230] ;  /* 0x00008c00ff567b82 */ /* 0x010ee40000000800 */
[----:B------:R2:W-:Y:S01]  /*90b0*/  LDGSTS.E [R246+0x34000], desc[UR16][R92.64], !P0 ;  /* 0x340000005cf67fae */ /* 0x0005e2000c121850 */
[----:B-1----:R-:W-:-:S03]  /*90c0*/  IMAD.WIDE R94, R2, 0x4, R138 ;  /* 0x00000004025e7825 */ /* 0x002fc600078e028a */
[----:B------:R1:W-:Y:S02]  /*90d0*/  STL.64 [R1+0x778], R90 ;  /* 0x0007785a01007387 */ /* 0x0003e40000100a00 */
[----:B------:R-:W4:Y:S02]  /*90e0*/  LDC R5, c[0x0][0x230] ;  /* 0x00008c00ff057b82 */ /* 0x000f240000000800 */
[----:B------:R1:W-:Y:S01]  /*90f0*/  LDGSTS.E [R246+0x38000], desc[UR16][R90.64], !P0 ;  /* 0x380000005af67fae */ /* 0x0003e2000c121850 */
[----:B--2---:R-:W-:-:S03]  /*9100*/  IMAD.WIDE R92, R2, 0x4, R118 ;  /* 0x00000004025c7825 */ /* 0x004fc600078e0276 */
[----:B------:R2:W-:Y:S04]  /*9110*/  STL.64 [R1+0x7c0], R88 ;  /* 0x0007c05801007387 */ /* 0x0005e80000100a00 */
[----:B------:R2:W-:Y:S01]  /*9120*/  LDGSTS.E [R246+0x3c000], desc[UR16][R88.64], !P0 ;  /* 0x3c00000058f67fae */ /* 0x0005e2000c121850 */
[----:B-1----:R-:W-:-:S03]  /*9130*/  IMAD.WIDE R90, R2, 0x4, R120 ;  /* 0x00000004025a7825 */ /* 0x002fc600078e0278 */
[----:B------:R-:W-:Y:S04]  /*9140*/  STL.64 [R1+0x838], R94 ;  /* 0x0008385e01007387 */ /* 0x000fe80000100a00 */
[----:B------:R1:W-:Y:S01]  /*9150*/  LDGSTS.E [R246+0x30004], desc[UR16][R94.64], !P2 ;  /* 0x300040005ef67fae */ /* 0x0003e2000d121850 */
[----:B--2---:R-:W-:-:S03]  /*9160*/  IMAD.WIDE R88, R2, 0x4, R122 ;  /* 0x0000000402587825 */ /* 0x004fc600078e027a */
[----:B------:R-:W-:Y:S04]  /*9170*/  STL.64 [R1+0x878], R92 ;  /* 0x0008785c01007387 */ /* 0x000fe80000100a00 */
[----:B------:R-:W-:Y:S04]  /*9180*/  LDGSTS.E [R246+0x34004], desc[UR16][R92.64], !P2 ;  /* 0x340040005cf67fae */ /* 0x000fe8000d121850 */
[----:B------:R-:W-:Y:S04]  /*9190*/  STL.64 [R1+0x8b8], R90 ;  /* 0x0008b85a01007387 */ /* 0x000fe80000100a00 */
[----:B------:R-:W-:Y:S04]  /*91a0*/  LDGSTS.E [R246+0x38004], desc[UR16][R90.64], !P2 ;  /* 0x380040005af67fae */ /* 0x000fe8000d121850 */
[----:B------:R2:W-:Y:S04]  /*91b0*/  STL.64 [R1+0x8f0], R88 ;  /* 0x0008f05801007387 */ /* 0x0005e80000100a00 */
[----:B------:R-:W-:Y:S04]  /*91c0*/  LDGSTS.E [R246+0x3c004], desc[UR16][R88.64], !P2 ;  /* 0x3c00400058f67fae */ /* 0x000fe8000d121850 */
[----:B--2---:R-:W2:Y:S04]  /*91d0*/  LDL.LU.64 R88, [R1+0x2b8] ;  /* 0x0002b80001587983 */ /* 0x004ea80000300a00 */
[----:B------:R-:W3:Y:S04]  /*91e0*/  LDL.LU.64 R92, [R1+0x2b0] ;  /* 0x0002b000015c7983 */ /* 0x000ee80000300a00 */
[----:B------:R-:W4:Y:S04]  /*91f0*/  LDL.LU.64 R90, [R1+0x2a8] ;  /* 0x0002a800015a7983 */ /* 0x000f280000300a00 */
[----:B------:R-:W4:Y:S01]  /*9200*/  LDL.LU.64 R250, [R1+0x2a0] ;  /* 0x0002a00001fa7983 */ /* 0x000f220000300a00 */
[----:B------:R-:W-:-:S02]  /*9210*/  ISETP.GE.U32.AND P0, PT, R4, 0x7fffff52, PT ;  /* 0x7fffff520400780c */ /* 0x000fc40003f06070 */
[----:B------:R-:W-:Y:S01]  /*9220*/  IADD3 R4, R85, -0x70, RZ ;  /* 0xffffff9055047810 */ /* 0x000fe20007ffe0ff */
[----:B------:R-:W-:Y:S01]  /*9230*/  IMAD.WIDE R100, R2, 0x4, R140 ;  /* 0x0000000402647825 */ /* 0x000fe200078e028c */
[----:B------:R-:W4:Y:S02]  /*9240*/  LDC R85, c[0x0][0x230] ;  /* 0x00008c00ff557b82 */ /* 0x000f240000000800 */
[----:B------:R-:W-:Y:S01]  /*9250*/  ISETP.GE.U32.AND P2, PT, R4, 0x7fffff51, PT ;  /* 0x7fffff510400780c */ /* 0x000fe20003f46070 */
[C---:B------:R-:W-:Y:S01]  /*9260*/  IMAD.WIDE R98, R2.reuse, 0x4, R124 ;  /* 0x0000000402627825 */ /* 0x040fe200078e027c */
[----:B------:R-:W-:Y:S03]  /*9270*/  STL.64 [R1+0x930], R100 ;  /* 0x0009306401007387 */ /* 0x000fe60000100a00 */
[C---:B------:R-:W-:Y:S01]  /*9280*/  IMAD.WIDE R96, R2.reuse, 0x4, R126 ;  /* 0x0000000402607825 */ /* 0x040fe200078e027e */
[----:B------:R1:W-:Y:S03]  /*9290*/  STL.64 [R1+0x968], R98 ;  /* 0x0009686201007387 */ /* 0x0003e60000100a00 */
[C---:B-1----:R-:W-:Y:S01]  /*92a0*/  IMAD.WIDE R94, R2.reuse, 0x4, R128 ;  /* 0x00000004025e7825 */ /* 0x042fe200078e0280 */
[----:B------:R-:W-:Y:S03]  /*92b0*/  LDGSTS.E [R246+0x30008], desc[UR16][R100.64], !P0 ;  /* 0x3000800064f67fae */ /* 0x000fe6000c121850 */
[C---:B------:R-:W-:Y:S01]  /*92c0*/  IMAD.WIDE R106, R2.reuse, 0x4, R142 ;  /* 0x00000004026a7825 */ /* 0x040fe200078e028e */
[----:B------:R1:W-:Y:S04]  /*92d0*/  STL.64 [R1+0x9a8], R96 ;  /* 0x0009a86001007387 */ /* 0x0003e80000100a00 */
[----:B------:R1:W-:Y:S04]  /*92e0*/  LDGSTS.E [R246+0x34008], desc[UR16][R98.64], !P0 ;  /* 0x3400800062f67fae */ /* 0x0003e8000c121850 */
[----:B------:R1:W-:Y:S04]  /*92f0*/  STL.64 [R1+0x9e0], R94 ;  /* 0x0009e05e01007387 */ /* 0x0003e80000100a00 */
[----:B------:R1:W-:Y:S04]  /*9300*/  LDGSTS.E [R246+0x38008], desc[UR16][R96.64], !P0 ;  /* 0x3800800060f67fae */ /* 0x0003e8000c121850 */
[----:B------:R-:W4:Y:S01]  /*9310*/  LDL.LU.64 R104, [R1+0x298] ;  /* 0x0002980001687983 */ /* 0x000f220000300a00 */
[----:B-1----:R-:W-:-:S03]  /*9320*/  IMAD.WIDE R98, R2, 0x4, R132 ;  /* 0x0000000402627825 */ /* 0x002fc600078e0284 */
[----:B------:R1:W-:Y:S04]  /*9330*/  LDGSTS.E [R246+0x3c008], desc[UR16][R94.64], !P0 ;  /* 0x3c0080005ef67fae */ /* 0x0003e8000c121850 */
[----:B------:R-:W4:Y:S01]  /*9340*/  LDL.LU.64 R102, [R1+0x290] ;  /* 0x0002900001667983 */ /* 0x000f220000300a00 */
[----:B------:R-:W-:-:S03]  /*9350*/  IMAD.WIDE R96, R2, 0x4, R134 ;  /* 0x0000000402607825 */ /* 0x000fc600078e0286 */
[----:B------:R-:W4:Y:S01]  /*9360*/  LDL.LU.64 R110, [R1+0x288] ;  /* 0x00028800016e7983 */ /* 0x000f220000300a00 */
[----:B-1----:R-:W-:-:S03]  /*9370*/  IMAD.WIDE R94, R2, 0x4, R136 ;  /* 0x00000004025e7825 */ /* 0x002fc600078e0288 */
[----:B------:R-:W4:Y:S04]  /*9380*/  LDL.LU.64 R100, [R1+0x280] ;  /* 0x0002800001647983 */ /* 0x000f280000300a00 */
[----:B------:R-:W-:Y:S04]  /*9390*/  STL.64 [R1+0xa18], R106 ;  /* 0x000a186a01007387 */ /* 0x000fe80000100a00 */
[----:B------:R1:W-:Y:S04]  /*93a0*/  STL.64 [R1+0xa50], R98 ;  /* 0x000a506201007387 */ /* 0x0003e80000100a00 */
[----:B------:R4:W-:Y:S04]  /*93b0*/  LDGSTS.E [R246+0x3000c], desc[UR16][R106.64], !P2 ;  /* 0x3000c0006af67fae */ /* 0x0009e8000d121850 */
[----:B------:R1:W-:Y:S04]  /*93c0*/  STL.64 [R1+0xa78], R96 ;  /* 0x000a786001007387 */ /* 0x0003e80000100a00 */
[----:B------:R-:W-:Y:S04]  /*93d0*/  LDGSTS.E [R246+0x3400c], desc[UR16][R98.64], !P2 ;  /* 0x3400c00062f67fae */ /* 0x000fe8000d121850 */
[----:B------:R1:W-:Y:S04]  /*93e0*/  STL.64 [R1+0xaa0], R94 ;  /* 0x000aa05e01007387 */ /* 0x0003e80000100a00 */
[----:B------:R-:W-:Y:S04]  /*93f0*/  LDGSTS.E [R246+0x3800c], desc[UR16][R96.64], !P2 ;  /* 0x3800c00060f67fae */ /* 0x000fe8000d121850 */
[----:B-1----:R-:W4:Y:S04]  /*9400*/  LDL.LU.64 R98, [R1+0x278] ;  /* 0x0002780001627983 */ /* 0x002f280000300a00 */
[----:B------:R-:W-:Y:S04]  /*9410*/  LDGSTS.E [R246+0x3c00c], desc[UR16][R94.64], !P2 ;  /* 0x3c00c0005ef67fae */ /* 0x000fe8000d121850 */
[----:B------:R-:W4:Y:S04]  /*9420*/  LDL.LU.64 R96, [R1+0x270] ;  /* 0x0002700001607983 */ /* 0x000f280000300a00 */
[----:B------:R-:W4:Y:S04]  /*9430*/  LDL.LU.64 R94, [R1+0x268] ;  /* 0x00026800015e7983 */ /* 0x000f280000300a00 */
[----:B------:R-:W4:Y:S01]  /*9440*/  LDL.LU.64 R108, [R1+0x260] ;  /* 0x00026000016c7983 */ /* 0x000f220000300a00 */
[----:B--2---:R-:W-:-:S04]  /*9450*/  IMAD.WIDE R88, R2, 0x4, R88 ;  /* 0x0000000402587825 */ /* 0x004fc800078e0258 */
[C---:B---3--:R-:W-:Y:S01]  /*9460*/  IMAD.WIDE R114, R2.reuse, 0x4, R92 ;  /* 0x0000000402727825 */ /* 0x048fe200078e025c */
[----:B------:R1:W-:Y:S03]  /*9470*/  STL.64 [R1+0x2b8], R88 ;  /* 0x0002b85801007387 */ /* 0x0003e60000100a00 */
[C---:B----4-:R-:W-:Y:S01]  /*9480*/  IMAD.WIDE R112, R2.reuse, 0x4, R90 ;  /* 0x0000000402707825 */ /* 0x050fe200078e025a */
[----:B------:R-:W-:Y:S03]  /*9490*/  STL.64 [R1+0x2b0], R114 ;  /* 0x0002b07201007387 */ /* 0x000fe60000100a00 */
[----:B------:R-:W-:Y:S01]  /*94a0*/  IMAD.WIDE R106, R2, 0x4, R250 ;  /* 0x00000004026a7825 */ /* 0x000fe200078e02fa */
[----:B------:R-:W-:Y:S04]  /*94b0*/  STL.64 [R1+0x2a8], R112 ;  /* 0x0002a87001007387 */ /* 0x000fe80000100a00 */
[----:B------:R-:W2:Y:S04]  /*94c0*/  LDL.LU.64 R92, [R1+0x258] ;  /* 0x00025800015c7983 */ /* 0x000ea80000300a00 */
[----:B------:R3:W-:Y:S04]  /*94d0*/  STL.64 [R1+0x2a0], R106 ;  /* 0x0002a06a01007387 */ /* 0x0007e80000100a00 */
[----:B------:R-:W-:Y:S04]  /*94e0*/  LDGSTS.E [R247+0x20000], desc[UR16][R88.64], !P1 ;  /* 0x2000000058f77fae */ /* 0x000fe8000c921850 */
[----:B------:R-:W4:Y:S01]  /*94f0*/  LDL.LU.64 R90, [R1+0x250] ;  /* 0x00025000015a7983 */ /* 0x000f220000300a00 */
[----:B------:R-:W-:-:S02]  /*9500*/  VIADD R4, R86, 0xffffffab ;  /* 0xffffffab56047836 */ /* 0x000fc40000000000 */
[----:B------:R-:W3:Y:S01]  /*9510*/  LDC R86, c[0x0][0x230] ;  /* 0x00008c00ff567b82 */ /* 0x000ee20000000800 */
[----:B------:R-:W-:Y:S04]  /*9520*/  LDGSTS.E [R247+0x24000], desc[UR16][R114.64], !P1 ;  /* 0x2400000072f77fae */ /* 0x000fe8000c921850 */
[----:B-1----:R-:W4:Y:S04]  /*9530*/  LDL.LU.64 R88, [R1+0x248] ;  /* 0x0002480001587983 */ /* 0x002f280000300a00 */
[----:B------:R-:W4:Y:S01]  /*9540*/  LDL.LU.64 R250, [R1+0x240] ;  /* 0x0002400001fa7983 */ /* 0x000f220000300a00 */
[----:B------:R-:W-:Y:S01]  /*9550*/  ISETP.GE.U32.AND P0, PT, R4, 0x7fffff6c, PT ;  /* 0x7fffff6c0400780c */ /* 0x000fe20003f06070 */
[----:B------:R-:W-:-:S02]  /*9560*/  VIADD R4, R5, 0xffffffaa ;  /* 0xffffffaa05047836 */ /* 0x000fc40000000000 */
[----:B------:R-:W1:Y:S01]  /*9570*/  LDC R5, c[0x0][0x230] ;  /* 0x00008c00ff057b82 */ /* 0x000e620000000800 */
[----:B------:R-:W-:Y:S02]  /*9580*/  LDGSTS.E [R247+0x28000], desc[UR16][R112.64], !P1 ;  /* 0x2800000070f77fae */ /* 0x000fe4000c921850 */
[----:B------:R-:W-:Y:S01]  /*9590*/  ISETP.GE.U32.AND P2, PT, R4, 0x7fffff6b, PT ;  /* 0x7fffff6b0400780c */ /* 0x000fe20003f46070 */
[----:B------:R-:W-:Y:S01]  /*95a0*/  VIADD R4, R84, 0xffffffa9 ;  /* 0xffffffa954047836 */ /* 0x000fe20000000000 */
[----:B------:R3:W-:Y:S03]  /*95b0*/  LDGSTS.E [R247+0x2c000], desc[UR16][R106.64], !P1 ;  /* 0x2c0000006af77fae */ /* 0x0007e6000c921850 */
[----:B------:R-:W4:Y:S01]  /*95c0*/  LDC R84, c[0x0][0x230] ;  /* 0x00008c00ff547b82 */ /* 0x000f220000000800 */
[----:B------:R-:W-:Y:S02]  /*95d0*/  ISETP.GE.U32.AND P1, PT, R4, 0x7fffff6a, PT ;  /* 0x7fffff6a0400780c */ /* 0x000fe40003f26070 */
[----:B---3--:R-:W-:Y:S01]  /*95e0*/  IADD3 R4, R86, -0x58, RZ ;  /* 0xffffffa856047810 */ /* 0x008fe20007ffe0ff */
[----:B------:R-:W-:-:S04]  /*95f0*/  IMAD.WIDE R106, R2, 0x4, R104 ;  /* 0x00000004026a7825 */ /* 0x000fc800078e0268 */
[C---:B------:R-:W-:Y:S01]  /*9600*/  IMAD.WIDE R104, R2.reuse, 0x4, R102 ;  /* 0x0000000402687825 */ /* 0x040fe200078e0266 */
[----:B------:R-:W-:Y:S03]  /*9610*/  LDGSTS.E [R247+0x20004], desc[UR16][R106.64], !P4 ;  /* 0x200040006af77fae */ /* 0x000fe6000e121850 */
[C---:B------:R-:W-:Y:S01]  /*9620*/  IMAD.WIDE R102, R2.reuse, 0x4, R110 ;  /* 0x0000000402667825 */ /* 0x040fe200078e026e */
[----:B------:R-:W-:Y:S03]  /*9630*/  LDGSTS.E [R247+0x24004], desc[UR16][R104.64], !P4 ;  /* 0x2400400068f77fae */ /* 0x000fe6000e121850 */
[----:B------:R-:W-:Y:S01]  /*9640*/  IMAD.WIDE R100, R2, 0x4, R100 ;  /* 0x0000000402647825 */ /* 0x000fe200078e0264 */
[----:B------:R-:W-:Y:S04]  /*9650*/  LDGSTS.E [R247+0x28004], desc[UR16][R102.64], !P4 ;  /* 0x2800400066f77fae */ /* 0x000fe8000e121850 */
[----:B------:R-:W-:Y:S04]  /*9660*/  STL.64 [R1+0x298], R106 ;  /* 0x0002986a01007387 */ /* 0x000fe80000100a00 */
[----:B------:R-:W-:Y:S01]  /*9670*/  LDGSTS.E [R247+0x2c004], desc[UR16][R100.64], !P4 ;  /* 0x2c00400064f77fae */ /* 0x000fe2000e121850 */
[----:B------:R-:W-:Y:S01]  /*9680*/  ISETP.GE.U32.AND P4, PT, R4, 0x7fffff69, PT ;  /* 0x7fffff690400780c */ /* 0x000fe20003f86070 */
[----:B-1----:R-:W-:-:S02]  /*9690*/  VIADD R4, R5, 0xffffff8f ;  /* 0xffffff8f05047836 */ /* 0x002fc40000000000 */
[----:B------:R-:W-:Y:S01]  /*96a0*/  STL.64 [R1+0x290], R104 ;  /* 0x0002906801007387 */ /* 0x000fe20000100a00 */
[----:B------:R-:W1:Y:S03]  /*96b0*/  LDC R5, c[0x0][0x230] ;  /* 0x00008c00ff057b82 */ /* 0x000e660000000800 */
[----:B------:R-:W-:Y:S01]  /*96c0*/  STL.64 [R1+0x288], R102 ;  /* 0x0002886601007387 */ /* 0x000fe20000100a00 */
[----:B------:R-:W-:-:S03]  /*96d0*/  IMAD.WIDE R98, R2, 0x4, R98 ;  /* 0x0000000402627825 */ /* 0x000fc600078e0262 */
[----:B------:R-:W-:Y:S04]  /*96e0*/  STL.64 [R1+0x2c0], R100 ;  /* 0x0002c06401007387 */ /* 0x000fe80000100a00 */
[----:B------:R-:W-:Y:S01]  /*96f0*/  LDGSTS.E [R247+0x20008], desc[UR16][R98.64], !P5 ;  /* 0x2000800062f77fae */ /* 0x000fe2000e921850 */
[----:B------:R-:W-:-:S03]  /*9700*/  IMAD.WIDE R96, R2, 0x4, R96 ;  /* 0x0000000402607825 */ /* 0x000fc600078e0260 */
[----:B------:R-:W-:Y:S04]  /*9710*/  STL.64 [R1+0x2c8], R98 ;  /* 0x0002c86201007387 */ /* 0x000fe80000100a00 */
[----:B------:R-:W-:Y:S01]  /*9720*/  LDGSTS.E [R247+0x24008], desc[UR16][R96.64], !P5 ;  /* 0x2400800060f77fae */ /* 0x000fe2000e921850 */
[----:B------:R-:W-:-:S04]  /*9730*/  IMAD.WIDE R94, R2, 0x4, R94 ;  /* 0x00000004025e7825 */ /* 0x000fc800078e025e */
[----:B------:R-:W-:Y:S01]  /*9740*/  IMAD.WIDE R86, R2, 0x4, R108 ;  /* 0x0000000402567825 */ /* 0x000fe200078e026c */
[----:B------:R-:W-:Y:S04]  /*9750*/  STL.64 [R1+0x2d0], R96 ;  /* 0x0002d06001007387 */ /* 0x000fe80000100a00 */
[----:B------:R-:W-:Y:S04]  /*9760*/  LDGSTS.E [R247+0x28008], desc[UR16][R94.64], !P5 ;  /* 0x280080005ef77fae */ /* 0x000fe8000e921850 */
[----:B------:R-:W-:Y:S04]  /*9770*/  STL.64 [R1+0x520], R94 ;  /* 0x0005205e01007387 */ /* 0x000fe80000100a00 */
[----:B------:R3:W-:Y:S01]  /*9780*/  LDGSTS.E [R247+0x2c008], desc[UR16][R86.64], !P5 ;  /* 0x2c00800056f77fae */ /* 0x0007e2000e921850 */
[----:B------:R-:W-:Y:S01]  /*9790*/  ISETP.GE.U32.AND P5, PT, R4, 0x7fffff50, PT ;  /* 0x7fffff500400780c */ /* 0x000fe20003fa6070 */
[----:B------:R-:W-:-:S02]  /*97a0*/  VIADD R4, R85, 0xffffff8e ;  /* 0xffffff8e55047836 */ /* 0x000fc40000000000 */
[----:B------:R3:W-:Y:S01]  /*97b0*/  STL.64 [R1+0x548], R86 ;  /* 0x0005485601007387 */ /* 0x0007e20000100a00 */
[C---:B--2---:R-:W-:Y:S01]  /*97c0*/  IMAD.WIDE R92, R2.reuse, 0x4, R92 ;  /* 0x00000004025c7825 */ /* 0x044fe200078e025c */
[----:B------:R-:W2:Y:S04]  /*97d0*/  LDC R85, c[0x0][0x230] ;  /* 0x00008c00ff557b82 */ /* 0x000ea80000000800 */
[----:B------:R1:W-:Y:S01]  /*97e0*/  LDGSTS.E [R247+0x2000c], desc[UR16][R92.64], !P6 ;  /* 0x2000c0005cf77fae */ /* 0x0003e2000f121850 */
[----:B----4-:R-:W-:-:S03]  /*97f0*/  IMAD.WIDE R90, R2, 0x4, R90 ;  /* 0x00000004025a7825 */ /* 0x010fc600078e025a */
[----:B------:R1:W-:Y:S04]  /*9800*/  STL.64 [R1+0x570], R92 ;  /* 0x0005705c01007387 */ /* 0x0003e80000100a00 */
[----:B------:R4:W-:Y:S01]  /*9810*/  LDGSTS.E [R247+0x2400c], desc[UR16][R90.64], !P6 ;  /* 0x2400c0005af77fae */ /* 0x0009e2000f121850 */
[----:B------:R-:W-:-:S04]  /*9820*/  IMAD.WIDE R88, R2, 0x4, R88 ;  /* 0x0000000402587825 */ /* 0x000fc800078e0258 */
[----:B---3--:R-:W-:Y:S01]  /*9830*/  IMAD.WIDE R86, R2, 0x4, R250 ;  /* 0x0000000402567825 */ /* 0x008fe200078e02fa */
[----:B------:R3:W-:Y:S04]  /*9840*/  LDGSTS.E [R247+0x2800c], desc[UR16][R88.64], !P6 ;  /* 0x2800c00058f77fae */ /* 0x0007e8000f121850 */
[----:B------:R3:W-:Y:S01]  /*9850*/  LDGSTS.E [R247+0x2c00c], desc[UR16][R86.64], !P6 ;  /* 0x2c00c00056f77fae */ /* 0x0007e2000f121850 */
[----:B------:R-:W-:Y:S01]  /*9860*/  ISETP.GE.U32.AND P6, PT, R4, 0x7fffff4f, PT ;  /* 0x7fffff4f0400780c */ /* 0x000fe20003fc6070 */
[C---:B-1----:R-:W-:Y:S02]  /*9870*/  IMAD.WIDE R92, R2.reuse, 0x4, R162 ;  /* 0x00000004025c7825 */ /* 0x042fe400078e02a2 */
[----:B------:R4:W-:Y:S04]  /*9880*/  STL.64 [R1+0x5a8], R90 ;  /* 0x0005a85a01007387 */ /* 0x0009e80000100a00 */
[----:B------:R3:W-:Y:S04]  /*9890*/  STL.64 [R1+0x5d8], R88 ;  /* 0x0005d85801007387 */ /* 0x0007e80000100a00 */
[----:B------:R1:W-:Y:S01]  /*98a0*/  STL.64 [R1+0x600], R86 ;  /* 0x0006005601007387 */ /* 0x0003e20000100a00 */
[----:B----4-:R-:W-:-:S03]  /*98b0*/  IMAD.WIDE R90, R2, 0x4, R144 ;  /* 0x00000004025a7825 */ /* 0x010fc600078e0290 */
[----:B------:R4:W-:Y:S01]  /*98c0*/  STL.64 [R1+0x710], R92 ;  /* 0x0007105c01007387 */ /* 0x0009e20000100a00 */
[----:B---3--:R-:W-:-:S03]  /*98d0*/  IMAD.WIDE R88, R2, 0x4, R146 ;  /* 0x0000000402587825 */ /* 0x008fc600078e0292 */
[----:B------:R4:W-:Y:S01]  /*98e0*/  LDGSTS.E [R247+0x30000], desc[UR16][R92.64], !P5 ;  /* 0x300000005cf77fae */ /* 0x0009e2000e921850 */
[----:B-1----:R-:W-:-:S03]  /*98f0*/  IMAD.WIDE R86, R2, 0x4, R148 ;  /* 0x0000000402567825 */ /* 0x002fc600078e0294 */
[----:B------:R1:W-:Y:S04]  /*9900*/  STL.64 [R1+0x720], R90 ;  /* 0x0007205a01007387 */ /* 0x0003e80000100a00 */
[----:B------:R1:W-:Y:S01]  /*9910*/  LDGSTS.E [R247+0x34000], desc[UR16][R90.64], !P5 ;  /* 0x340000005af77fae */ /* 0x0003e2000e921850 */
[----:B----4-:R-:W-:-:S03]  /*9920*/  IMAD.WIDE R92, R2, 0x4, R170 ;  /* 0x00000004025c7825 */ /* 0x010fc600078e02aa */
[----:B------:R3:W-:Y:S04]  /*9930*/  STL.64 [R1+0x738], R88 ;  /* 0x0007385801007387 */ /* 0x0007e80000100a00 */
[----:B------:R3:W-:Y:S01]  /*9940*/  LDGSTS.E [R247+0x38000], desc[UR16][R88.64], !P5 ;  /* 0x3800000058f77fae */ /* 0x0007e2000e921850 */
[----:B-1----:R-:W-:-:S03]  /*9950*/  IMAD.WIDE R90, R2, 0x4, R150 ;  /* 0x00000004025a7825 */ /* 0x002fc600078e0296 */
[----:B------:R1:W-:Y:S04]  /*9960*/  STL.64 [R1+0x758], R86 ;  /* 0x0007585601007387 */ /* 0x0003e80000100a00 */
[----:B------:R1:W-:Y:S01]  /*9970*/  LDGSTS.E [R247+0x3c000], desc[UR16][R86.64], !P5 ;  /* 0x3c00000056f77fae */ /* 0x0003e2000e921850 */
[----:B---3--:R-:W-:-:S03]  /*9980*/  IMAD.WIDE R88, R2, 0x4, R152 ;  /* 0x0000000402587825 */ /* 0x008fc600078e0298 */
[----:B------:R-:W-:Y:S04]  /*9990*/  STL.64 [R1+0x7b8], R92 ;  /* 0x0007b85c01007387 */ /* 0x000fe80000100a00 */
[----:B------:R-:W-:Y:S01]  /*99a0*/  STL.64 [R1+0x830], R90 ;  /* 0x0008305a01007387 */ /* 0x000fe20000100a00 */
[----:B-1----:R-:W-:-:S03]  /*99b0*/  IMAD.WIDE R86, R2, 0x4, R154 ;  /* 0x0000000402567825 */ /* 0x002fc600078e029a */
        /* <DEDUP_REMOVED lines=9> */
[----:B-1----:R-:W2:Y:S04]  /*9a50*/  LDL.LU.64 R88, [R1+0x238] ;  /* 0x0002380001587983 */ /* 0x002ea80000300a00 */
[----:B------:R-:W4:Y:S04]  /*9a60*/  LDL.LU.64 R92, [R1+0x230] ;  /* 0x00023000015c7983 */ /* 0x000f280000300a00 */
[----:B------:R-:W4:Y:S04]  /*9a70*/  LDL.LU.64 R90, [R1+0x228] ;  /* 0x00022800015a7983 */ /* 0x000f280000300a00 */
[----:B------:R-:W4:Y:S01]  /*9a80*/  LDL.LU.64 R250, [R1+0x220] ;  /* 0x0002200001fa7983 */ /* 0x000f220000300a00 */
[----:B------:R-:W-:-:S02]  /*9a90*/  ISETP.GE.U32.AND P5, PT, R4, 0x7fffff4e, PT ;  /* 0x7fffff4e0400780c */ /* 0x000fc40003fa6070 */
[----:B------:R-:W-:Y:S01]  /*9aa0*/  IADD3 R4, R5, -0x74, RZ ;  /* 0xffffff8c05047810 */ /* 0x000fe20007ffe0ff */
[----:B------:R-:W-:Y:S01]  /*9ab0*/  IMAD.WIDE R96, R2, 0x4, R156 ;  /* 0x0000000402607825 */ /* 0x000fe200078e029c */
[----:B------:R1:W-:Y:S01]  /*9ac0*/  STL.64 [R1+0x8e8], R98 ;  /* 0x0008e86201007387 */ /* 0x0003e20000100a00 */
[----:B------:R-:W4:Y:S01]  /*9ad0*/  LDC R5, c[0x0][0x230] ;  /* 0x00008c00ff057b82 */ /* 0x000f220000000800 */
[----:B------:R-:W-:Y:S01]  /*9ae0*/  ISETP.GE.U32.AND P6, PT, R4, 0x7fffff4d, PT ;  /* 0x7fffff4d0400780c */ /* 0x000fe20003fc6070 */
[C---:B------:R-:W-:Y:S01]  /*9af0*/  IMAD.WIDE R94, R2.reuse, 0x4, R158 ;  /* 0x00000004025e7825 */ /* 0x040fe200078e029e */
[----:B------:R1:W-:Y:S03]  /*9b00*/  STL.64 [R1+0x928], R96 ;  /* 0x0009286001007387 */ /* 0x0003e60000100a00 */
[C---:B---3--:R-:W-:Y:S01]  /*9b10*/  IMAD.WIDE R86, R2.reuse, 0x4, R160 ;  /* 0x0000000402567825 */ /* 0x048fe200078e02a0 */
[----:B------:R3:W-:Y:S04]  /*9b20*/  STL.64 [R1+0x960], R94 ;  /* 0x0009605e01007387 */ /* 0x0007e80000100a00 */
[----:B------:R1:W-:Y:S04]  /*9b30*/  LDGSTS.E [R247+0x30008], desc[UR16][R98.64], !P5 ;  /* 0x3000800062f77fae */ /* 0x0003e8000e921850 */
[----:B------:R3:W-:Y:S04]  /*9b40*/  LDGSTS.E [R247+0x34008], desc[UR16][R96.64], !P5 ;  /* 0x3400800060f77fae */ /* 0x0007e8000e921850 */
[----:B------:R3:W-:Y:S01]  /*9b50*/  STL.64 [R1+0x9a0], R86 ;  /* 0x0009a05601007387 */ /* 0x0007e20000100a00 */
[----:B-1----:R-:W-:-:S03]  /*9b60*/  IMAD.WIDE R98, R2, 0x4, R174 ;  /* 0x0000000402627825 */ /* 0x002fc600078e02ae */
[----:B------:R1:W-:Y:S01]  /*9b70*/  LDGSTS.E [R247+0x38008], desc[UR16][R94.64], !P5 ;  /* 0x380080005ef77fae */ /* 0x0003e2000e921850 */
[----:B---3--:R-:W-:-:S03]  /*9b80*/  IMAD.WIDE R96, R2, 0x4, R164 ;  /* 0x0000000402607825 */ /* 0x008fc600078e02a4 */
[----:B------:R-:W3:Y:S04]  /*9b90*/  LDL.LU.64 R104, [R1+0x218] ;  /* 0x0002180001687983 */ /* 0x000ee80000300a00 */
[----:B------:R1:W-:Y:S04]  /*9ba0*/  LDGSTS.E [R247+0x3c008], desc[UR16][R86.64], !P5 ;  /* 0x3c00800056f77fae */ /* 0x0003e8000e921850 */
[----:B------:R-:W3:Y:S01]  /*9bb0*/  LDL.LU.64 R102, [R1+0x210] ;  /* 0x0002100001667983 */ /* 0x000ee20000300a00 */
[----:B-1----:R-:W-:-:S03]  /*9bc0*/  IMAD.WIDE R94, R2, 0x4, R166 ;  /* 0x00000004025e7825 */ /* 0x002fc600078e02a6 */
[----:B------:R-:W3:Y:S01]  /*9bd0*/  LDL.LU.64 R100, [R1+0x208] ;  /* 0x0002080001647983 */ /* 0x000ee20000300a00 */
[----:B------:R-:W-:-:S03]  /*9be0*/  IMAD.WIDE R86, R2, 0x4, R168 ;  /* 0x0000000402567825 */ /* 0x000fc600078e02a8 */
[----:B------:R-:W3:Y:S04]  /*9bf0*/  LDL.LU.64 R110, [R1+0x200] ;  /* 0x00020000016e7983 */ /* 0x000ee80000300a00 */
[----:B------:R1:W-:Y:S04]  /*9c00*/  STL.64 [R1+0x9d8], R98 ;  /* 0x0009d86201007387 */ /* 0x0003e80000100a00 */
[----:B------:R1:W-:Y:S04]  /*9c10*/  STL.64 [R1+0xa10], R96 ;  /* 0x000a106001007387 */ /* 0x0003e80000100a00 */
[----:B------:R1:W-:Y:S04]  /*9c20*/  STL.64 [R1+0xa48], R94 ;  /* 0x000a485e01007387 */ /* 0x0003e80000100a00 */
[----:B------:R-:W-:Y:S04]  /*9c30*/  LDGSTS.E [R247+0x3000c], desc[UR16][R98.64], !P6 ;  /* 0x3000c00062f77fae */ /* 0x000fe8000f121850 */
[----:B------:R4:W-:Y:S04]  /*9c40*/  STL.64 [R1+0xa70], R86 ;  /* 0x000a705601007387 */ /* 0x0009e80000100a00 */
[----:B------:R-:W-:Y:S04]  /*9c50*/  LDGSTS.E [R247+0x3400c], desc[UR16][R96.64], !P6 ;  /* 0x3400c00060f77fae */ /* 0x000fe8000f121850 */
[----:B-1----:R-:W3:Y:S04]  /*9c60*/  LDL.LU.64 R98, [R1+0x1f8] ;  /* 0x0001f80001627983 */ /* 0x002ee80000300a00 */
[----:B------:R-:W-:Y:S04]  /*9c70*/  LDGSTS.E [R247+0x3800c], desc[UR16][R94.64], !P6 ;  /* 0x3800c0005ef77fae */ /* 0x000fe8000f121850 */
[----:B------:R-:W3:Y:S04]  /*9c80*/  LDL.LU.64 R96, [R1+0x1f0] ;  /* 0x0001f00001607983 */ /* 0x000ee80000300a00 */
[----:B------:R-:W3:Y:S04]  /*9c90*/  LDL.LU.64 R108, [R1+0x1e8] ;  /* 0x0001e800016c7983 */ /* 0x000ee80000300a00 */
[----:B------:R-:W3:Y:S04]  /*9ca0*/  LDL.LU.64 R94, [R1+0x1e0] ;  /* 0x0001e000015e7983 */ /* 0x000ee80000300a00 */
[----:B------:R1:W-:Y:S01]  /*9cb0*/  LDGSTS.E [R247+0x3c00c], desc[UR16][R86.64], !P6 ;  /* 0x3c00c00056f77fae */ /* 0x0003e2000f121850 */
[----:B--2---:R-:W-:-:S04]  /*9cc0*/  IMAD.WIDE R88, R2, 0x4, R88 ;  /* 0x0000000402587825 */ /* 0x004fc800078e0258 */
[C---:B----4-:R-:W-:Y:S01]  /*9cd0*/  IMAD.WIDE R112, R2.reuse, 0x4, R92 ;  /* 0x0000000402707825 */ /* 0x050fe200078e025c */
[----:B------:R2:W-:Y:S03]  /*9ce0*/  STL.64 [R1+0x2d8], R88 ;  /* 0x0002d85801007387 */ /* 0x0005e60000100a00 */
[C---:B------:R-:W-:Y:S01]  /*9cf0*/  IMAD.WIDE R106, R2.reuse, 0x4, R90 ;  /* 0x00000004026a7825 */ /* 0x040fe200078e025a */
[----:B------:R-:W-:Y:S03]  /*9d00*/  STL.64 [R1+0x2e0], R112 ;  /* 0x0002e07001007387 */ /* 0x000fe60000100a00 */
[----:B-1----:R-:W-:Y:S01]  /*9d10*/  IMAD.WIDE R86, R2, 0x4, R250 ;  /* 0x0000000402567825 */ /* 0x002fe200078e02fa */
[----:B------:R-:W-:Y:S04]  /*9d20*/  STL.64 [R1+0x2e8], R106 ;  /* 0x0002e86a01007387 */ /* 0x000fe80000100a00 */
[----:B------:R-:W4:Y:S04]  /*9d30*/  LDL.LU.64 R92, [R1+0x1d8] ;  /* 0x0001d800015c7983 */ /* 0x000f280000300a00 */
[----:B------:R1:W-:Y:S04]  /*9d40*/  STL.64 [R1+0x2f0], R86 ;  /* 0x0002f05601007387 */ /* 0x0003e80000100a00 */
[----:B------:R-:W4:Y:S04]  /*9d50*/  LDL.LU.64 R90, [R1+0x1d0] ;  /* 0x0001d000015a7983 */ /* 0x000f280000300a00 */
[----:B------:R-:W-:Y:S04]  /*9d60*/  LDGSTS.E [R248+0x20000], desc[UR16][R88.64], !P0 ;  /* 0x2000000058f87fae */ /* 0x000fe8000c121850 */
[----:B------:R-:W4:Y:S01]  /*9d70*/  LDL.LU.64 R250, [R1+0x1c8] ;  /* 0x0001c80001fa7983 */ /* 0x000f220000300a00 */
[----:B------:R-:W-:-:S02]  /*9d80*/  VIADD R4, R85, 0xffffffa7 ;  /* 0xffffffa755047836 */ /* 0x000fc40000000000 */
[----:B------:R-:W1:Y:S01]  /*9d90*/  LDC R85, c[0x0][0x230] ;  /* 0x00008c00ff557b82 */ /* 0x000e620000000800 */
[----:B------:R-:W-:Y:S04]  /*9da0*/  LDGSTS.E [R248+0x24000], desc[UR16][R112.64], !P0 ;  /* 0x2400000070f87fae */ /* 0x000fe8000c121850 */
[----:B--2---:R-:W2:Y:S01]  /*9db0*/  LDL.LU.64 R88, [R1+0x1c0] ;  /* 0x0001c00001587983 */ /* 0x004ea20000300a00 */
[----:B------:R-:W-:Y:S01]  /*9dc0*/  ISETP.GE.U32.AND P5, PT, R4, 0x7fffff68, PT ;  /* 0x7fffff680400780c */ /* 0x000fe20003fa6070 */
[----:B------:R-:W-:Y:S02]  /*9dd0*/  VIADD R4, R84, 0xffffffa6 ;  /* 0xffffffa654047836 */ /* 0x000fe40000000000 */
[----:B------:R-:W1:Y:S01]  /*9de0*/  LDC R84, c[0x0][0x230] ;  /* 0x00008c00ff547b82 */ /* 0x000e620000000800 */
[----:B---3--:R-:W-:Y:S01]  /*9df0*/  IMAD.WIDE R104, R2, 0x4, R104 ;  /* 0x0000000402687825 */ /* 0x008fe200078e0268 */
[----:B------:R-:W-:Y:S01]  /*9e00*/  LDGSTS.E [R248+0x28000], desc[UR16][R106.64], !P0 ;  /* 0x280000006af87fae */ /* 0x000fe2000c121850 */
[----:B------:R-:W-:-:S02]  /*9e10*/  ISETP.GE.U32.AND P6, PT, R4, 0x7fffff67, PT ;  /* 0x7fffff670400780c */ /* 0x000fc40003fc6070 */
[----:B------:R-:W-:Y:S01]  /*9e20*/  VIADD R4, R5, 0xffffffa5 ;  /* 0xffffffa505047836 */ /* 0x000fe20000000000 */
[----:B------:R1:W-:Y:S02]  /*9e30*/  LDGSTS.E [R248+0x2c000], desc[UR16][R86.64], !P0 ;  /* 0x2c00000056f87fae */ /* 0x0003e4000c121850 */
[----:B------:R-:W3:Y:S01]  /*9e40*/  LDC R5, c[0x0][0x230] ;  /* 0x00008c00ff057b82 */ /* 0x000ee20000000800 */
[C---:B------:R-:W-:Y:S01]  /*9e50*/  IMAD.WIDE R102, R2.reuse, 0x4, R102 ;  /* 0x0000000402667825 */ /* 0x040fe200078e0266 */
[----:B------:R-:W-:Y:S03]  /*9e60*/  STL.64 [R1+0x2f8], R104 ;  /* 0x0002f86801007387 */ /* 0x000fe60000100a00 */
[----:B------:R-:W-:Y:S01]  /*9e70*/  IMAD.WIDE R100, R2, 0x4, R100 ;  /* 0x0000000402647825 */ /* 0x000fe200078e0264 */
[----:B------:R-:W-:Y:S01]  /*9e80*/  LDGSTS.E [R248+0x20004], desc[UR16][R104.64], !P2 ;  /* 0x2000400068f87fae */ /* 0x000fe2000d121850 */
[----:B------:R-:W-:-:S02]  /*9e90*/  ISETP.GE.U32.AND P0, PT, R4, 0x7fffff66, PT ;  /* 0x7fffff660400780c */ /* 0x000fc40003f06070 */
[----:B-1----:R-:W-:Y:S01]  /*9ea0*/  IMAD.WIDE R86, R2, 0x4, R110 ;  /* 0x0000000402567825 */ /* 0x002fe200078e026e */
[----:B------:R-:W-:Y:S01]  /*9eb0*/  STL.64 [R1+0x300], R102 ;  /* 0x0003006601007387 */ /* 0x000fe20000100a00 */
[----:B------:R-:W-:Y:S02]  /*9ec0*/  IADD3 R4, R85, -0x5c, RZ ;  /* 0xffffffa455047810 */ /* 0x000fe40007ffe0ff */
[----:B------:R-:W1:Y:S01]  /*9ed0*/  LDC R85, c[0x0][0x230] ;  /* 0x00008c00ff557b82 */ /* 0x000e620000000800 */
[----:B------:R-:W-:Y:S04]  /*9ee0*/  LDGSTS.E [R248+0x24004], desc[UR16][R102.64], !P2 ;  /* 0x2400400066f87fae */ /* 0x000fe8000d121850 */
[----:B------:R-:W-:Y:S04]  /*9ef0*/  STL.64 [R1+0x308], R100 ;  /* 0x0003086401007387 */ /* 0x000fe80000100a00 */
[----:B------:R-:W-:Y:S04]  /*9f00*/  LDGSTS.E [R248+0x28004], desc[UR16][R100.64], !P2 ;  /* 0x2800400064f87fae */ /* 0x000fe8000d121850 */
[----:B------:R3:W-:Y:S04]  /*9f10*/  STL.64 [R1+0x310], R86 ;  /* 0x0003105601007387 */ /* 0x0007e80000100a00 */
[----:B------:R3:W-:Y:S01]  /*9f20*/  LDGSTS.E [R248+0x2c004], desc[UR16][R86.64], !P2 ;  /* 0x2c00400056f87fae */ /* 0x0007e2000d121850 */
[----:B------:R-:W-:Y:S01]  /*9f30*/  ISETP.GE.U32.AND P2, PT, R4, 0x7fffff65, PT ;  /* 0x7fffff650400780c */ /* 0x000fe20003f46070 */
[----:B------:R-:W-:-:S02]  /*9f40*/  VIADD R4, R84, 0xffffff8b ;  /* 0xffffff8b54047836 */ /* 0x000fc40000000000 */
[C---:B------:R-:W-:Y:S01]  /*9f50*/  IMAD.WIDE R94, R2.reuse, 0x4, R94 ;  /* 0x00000004025e7825 */ /* 0x040fe200078e025e */
[----:B---3--:R-:W3:Y:S03]  /*9f60*/  LDC R86, c[0x0][0x230] ;  /* 0x00008c00ff567b82 */ /* 0x008ee60000000800 */
[----:B------:R-:W-:-:S04]  /*9f70*/  IMAD.WIDE R100, R2, 0x4, R98 ;  /* 0x0000000402647825 */ /* 0x000fc800078e0262 */
[C---:B------:R-:W-:Y:S01]  /*9f80*/  IMAD.WIDE R98, R2.reuse, 0x4, R96 ;  /* 0x0000000402627825 */ /* 0x040fe200078e0260 */
[----:B------:R-:W-:Y:S01]  /*9f90*/  LDGSTS.E [R248+0x20008], desc[UR16][R100.64], !P1 ;  /* 0x2000800064f87fae */ /* 0x000fe2000c921850 */
[----:B------:R-:W1:Y:S02]  /*9fa0*/  LDC R84, c[0x0][0x230] ;  /* 0x00008c00ff547b82 */ /* 0x000e640000000800 */
[----:B------:R-:W-:Y:S01]  /*9fb0*/  IMAD.WIDE R96, R2, 0x4, R108 ;  /* 0x0000000402607825 */ /* 0x000fe200078e026c */
[----:B------:R-:W-:Y:S04]  /*9fc0*/  LDGSTS.E [R248+0x24008], desc[UR16][R98.64], !P1 ;  /* 0x2400800062f87fae */ /* 0x000fe8000c921850 */
[----:B------:R-:W-:Y:S04]  /*9fd0*/  STL.64 [R1+0x348], R100 ;  /* 0x0003486401007387 */ /* 0x000fe80000100a00 */
[----:B------:R-:W-:Y:S04]  /*9fe0*/  LDGSTS.E [R248+0x28008], desc[UR16][R96.64], !P1 ;  /* 0x2800800060f87fae */ /* 0x000fe8000c921850 */
[----:B------:R-:W-:Y:S04]  /*9ff0*/  STL.64 [R1+0x468], R98 ;  /* 0x0004686201007387 */ /* 0x000fe80000100a00 */
[----:B------:R4:W-:Y:S01]  /*a000*/  LDGSTS.E [R248+0x2c008], desc[UR16][R94.64], !P1 ;  /* 0x2c0080005ef87fae */ /* 0x0009e2000c921850 */
[----:B------:R-:W-:-:S03]  /*a010*/  ISETP.GE.U32.AND P1, PT, R4, 0x7fffff4c, PT ;  /* 0x7fffff4c0400780c */ /* 0x000fc60003f26070 */
[----:B------:R-:W-:Y:S04]  /*a020*/  STL.64 [R1+0x490], R96 ;  /* 0x0004906001007387 */ /* 0x000fe80000100a00 */
[----:B------:R4:W-:Y:S01]  /*a030*/  STL.64 [R1+0x518], R94 ;  /* 0x0005185e01007387 */ /* 0x0009e20000100a00 */
[----:B------:R-:W-:Y:S02]  /*a040*/  VIADD R4, R5, 0xffffff8a ;  /* 0xffffff8a05047836 */ /* 0x000fe40000000000 */
[C---:B--2---:R-:W-:Y:S01]  /*a050*/  IMAD.WIDE R88, R2.reuse, 0x4, R88 ;  /* 0x0000000402587825 */ /* 0x044fe200078e0258 */
[----:B------:R-:W2:Y:S03]  /*a060*/  LDC R5, c[0x0][0x230] ;  /* 0x00008c00ff057b82 */ /* 0x000ea60000000800 */
[----:B----4-:R-:W-:-:S04]  /*a070*/  IMAD.WIDE R94, R2, 0x4, R92 ;  /* 0x00000004025e7825 */ /* 0x010fc800078e025c */
[C---:B------:R-:W-:Y:S01]  /*a080*/  IMAD.WIDE R92, R2.reuse, 0x4, R90 ;  /* 0x00000004025c7825 */ /* 0x040fe200078e025a */
[----:B------:R4:W-:Y:S03]  /*a090*/  STL.64 [R1+0x540], R94 ;  /* 0x0005405e01007387 */ /* 0x0009e60000100a00 */
[C---:B------:R-:W-:Y:S01]  /*a0a0*/  IMAD.WIDE R90, R2.reuse, 0x4, R250 ;  /* 0x00000004025a7825 */ /* 0x040fe200078e02fa */
[----:B------:R4:W-:Y:S04]  /*a0b0*/  LDGSTS.E [R248+0x2000c], desc[UR16][R94.64], !P4 ;  /* 0x2000c0005ef87fae */ /* 0x0009e8000e121850 */
[----:B------:R3:W-:Y:S04]  /*a0c0*/  STL.64 [R1+0x568], R92 ;  /* 0x0005685c01007387 */ /* 0x0007e80000100a00 */
[----:B------:R3:W-:Y:S01]  /*a0d0*/  LDGSTS.E [R248+0x2400c], desc[UR16][R92.64], !P4 ;  /* 0x2400c0005cf87fae */ /* 0x0007e2000e121850 */
[----:B----4-:R-:W-:-:S03]  /*a0e0*/  IMAD.WIDE R94, R2, 0x4, R202 ;  /* 0x00000004025e7825 */ /* 0x010fc600078e02ca */
[----:B------:R4:W-:Y:S04]  /*a0f0*/  STL.64 [R1+0x5a0], R90 ;  /* 0x0005a05a01007387 */ /* 0x0009e80000100a00 */
[----:B------:R4:W-:Y:S01]  /*a100*/  LDGSTS.E [R248+0x2800c], desc[UR16][R90.64], !P4 ;  /* 0x2800c0005af87fae */ /* 0x0009e2000e121850 */
[----:B---3--:R-:W-:-:S03]  /*a110*/  IMAD.WIDE R92, R2, 0x4, R176 ;  /* 0x00000004025c7825 */ /* 0x008fc600078e02b0 */
[----:B------:R3:W-:Y:S04]  /*a120*/  STL.64 [R1+0x5d0], R88 ;  /* 0x0005d05801007387 */ /* 0x0007e80000100a00 */
[----:B------:R3:W-:Y:S01]  /*a130*/  LDGSTS.E [R248+0x2c00c], desc[UR16][R88.64], !P4 ;  /* 0x2c00c00058f87fae */ /* 0x0007e2000e121850 */
[----:B----4-:R-:W-:-:S03]  /*a140*/  IMAD.WIDE R90, R2, 0x4, R178 ;  /* 0x00000004025a7825 */ /* 0x010fc600078e02b2 */
[----:B------:R-:W-:Y:S01]  /*a150*/  STL.64 [R1+0x700], R94 ;  /* 0x0007005e01007387 */ /* 0x000fe20000100a00 */
[----:B------:R-:W-:-:S03]  /*a160*/  ISETP.GE.U32.AND P4, PT, R4, 0x7fffff4b, PT ;  /* 0x7fffff4b0400780c */ /* 0x000fc60003f86070 */
[----:B------:R-:W-:Y:S01]  /*a170*/  LDGSTS.E [R248+0x30000], desc[UR16][R94.64], !P1 ;  /* 0x300000005ef87fae */ /* 0x000fe2000c921850 */
[----:B---3--:R-:W-:-:S03]  /*a180*/  IMAD.WIDE R88, R2, 0x4, R180 ;  /* 0x0000000402587825 */ /* 0x008fc600078e02b4 */
[----:B------:R3:W-:Y:S04]  /*a190*/  STL.64 [R1+0x708], R92 ;  /* 0x0007085c01007387 */ /* 0x0007e80000100a00 */
[----:B------:R3:W-:Y:S01]  /*a1a0*/  LDGSTS.E [R248+0x34000], desc[UR16][R92.64], !P1 ;  /* 0x340000005cf87fae */ /* 0x0007e2000c921850 */
[----:B------:R-:W-:-:S03]  /*a1b0*/  VIADD R4, R86, 0xffffff89 ;  /* 0xffffff8956047836 */ /* 0x000fc60000000000 */
[----:B------:R4:W-:Y:S01]  /*a1c0*/  STL.64 [R1+0x718], R90 ;  /* 0x0007185a01007387 */ /* 0x0009e20000100a00 */
[----:B------:R-:W-:-:S03]  /*a1d0*/  IMAD.WIDE R86, R2, 0x4, R186 ;  /* 0x0000000402567825 */ /* 0x000fc600078e02ba */
[----:B------:R4:W-:Y:S01]  /*a1e0*/  LDGSTS.E [R248+0x38000], desc[UR16][R90.64], !P1 ;  /* 0x380000005af87fae */ /* 0x0009e2000c921850 */
[----:B---3--:R-:W-:-:S03]  /*a1f0*/  IMAD.WIDE R92, R2, 0x4, R204 ;  /* 0x00000004025c7825 */ /* 0x008fc600078e02cc */
[----:B------:R3:W-:Y:S04]  /*a200*/  STL.64 [R1+0x730], R88 ;  /* 0x0007305801007387 */ /* 0x0007e80000100a00 */
[----:B------:R3:W-:Y:S01]  /*a210*/  LDGSTS.E [R248+0x3c000], desc[UR16][R88.64], !P1 ;  /* 0x3c00000058f87fae */ /* 0x0007e2000c921850 */
[----:B----4-:R-:W-:-:S03]  /*a220*/  IMAD.WIDE R90, R2, 0x4, R182 ;  /* 0x00000004025a7825 */ /* 0x010fc600078e02b6 */
[----:B------:R4:W-:Y:S04]  /*a230*/  STL.64 [R1+0x750], R92 ;  /* 0x0007505c01007387 */ /* 0x0009e80000100a00 */
[----:B------:R1:W-:Y:S01]  /*a240*/  STL.64 [R1+0x7b0], R90 ;  /* 0x0007b05a01007387 */ /* 0x0003e20000100a00 */
[----:B---3--:R-:W-:-:S03]  /*a250*/  IMAD.WIDE R88, R2, 0x4, R184 ;  /* 0x0000000402587825 */ /* 0x008fc600078e02b8 */
[----:B------:R-:W-:Y:S04]  /*a260*/  LDGSTS.E [R248+0x30004], desc[UR16][R92.64], !P4 ;  /* 0x300040005cf87fae */ /* 0x000fe8000e121850 */
[----:B------:R3:W-:Y:S04]  /*a270*/  STL.64 [R1+0x818], R88 ;  /* 0x0008185801007387 */ /* 0x0007e80000100a00 */
[----:B------:R2:W-:Y:S04]  /*a280*/  STL.64 [R1+0x868], R86 ;  /* 0x0008685601007387 */ /* 0x0005e80000100a00 */
[----:B------:R-:W2:Y:S04]  /*a290*/  LDL.LU.64 R98, [R1+0x1b8] ;  /* 0x0001b80001627983 */ /* 0x000ea80000300a00 */
[----:B------:R-:W2:Y:S04]  /*a2a0*/  LDL.LU.64 R96, [R1+0x1b0] ;  /* 0x0001b00001607983 */ /* 0x000ea80000300a00 */
[----:B------:R-:W2:Y:S04]  /*a2b0*/  LDL.LU.64 R108, [R1+0x1a8] ;  /* 0x0001a800016c7983 */ /* 0x000ea80000300a00 */
[----:B------:R-:W2:Y:S04]  /*a2c0*/  LDL.LU.64 R94, [R1+0x1a0] ;  /* 0x0001a000015e7983 */ /* 0x000ea80000300a00 */
[----:B------:R-:W-:Y:S04]  /*a2d0*/  LDGSTS.E [R248+0x34004], desc[UR16][R90.64], !P4 ;  /* 0x340040005af87fae */ /* 0x000fe8000e121850 */
[----:B----4-:R-:W4:Y:S04]  /*a2e0*/  LDL.LU.64 R92, [R1+0x198] ;  /* 0x00019800015c7983 */ /* 0x010f280000300a00 */
[----:B------:R-:W-:Y:S04]  /*a2f0*/  LDGSTS.E [R248+0x38004], desc[UR16][R88.64], !P4 ;  /* 0x3800400058f87fae */ /* 0x000fe8000e121850 */
[----:B-1----:R-:W4:Y:S04]  /*a300*/  LDL.LU.64 R90, [R1+0x190] ;  /* 0x00019000015a7983 */ /* 0x002f280000300a00 */
[----:B------:R-:W4:Y:S04]  /*a310*/  LDL.LU.64 R250, [R1+0x188] ;  /* 0x0001880001fa7983 */ /* 0x000f280000300a00 */
[----:B---3--:R-:W3:Y:S01]  /*a320*/  LDL.LU.64 R88, [R1+0x180] ;  /* 0x0001800001587983 */ /* 0x008ee20000300a00 */
[----:B------:R-:W-:-:S02]  /*a330*/  ISETP.GE.U32.AND P1, PT, R4, 0x7fffff4a, PT ;  /* 0x7fffff4a0400780c */ /* 0x000fc40003f26070 */
[----:B------:R-:W-:Y:S01]  /*a340*/  IADD3 R4, R85, -0x78, RZ ;  /* 0xffffff8855047810 */ /* 0x000fe20007ffe0ff */
[----:B------:R2:W-:Y:S01]  /*a350*/  LDGSTS.E [R248+0x3c004], desc[UR16][R86.64], !P4 ;  /* 0x3c00400056f87fae */ /* 0x0005e2000e121850 */
[----:B------:R-:W-:Y:S01]  /*a360*/  IMAD.WIDE R116, R2, 0x4, R240 ;  /* 0x0000000402747825 */ /* 0x000fe200078e02f0 */
[----:B------:R-:W1:Y:S01]  /*a370*/  LDC R85, c[0x0][0x230] ;  /* 0x00008c00ff557b82 */ /* 0x000e620000000800 */
[----:B------:R-:W-:Y:S02]  /*a380*/  ISETP.GE.U32.AND P4, PT, R4, 0x7fffff49, PT ;  /* 0x7fffff490400780c */ /* 0x000fe40003f86070 */
[----:B------:R-:W-:-:S04]  /*a390*/  IMAD.WIDE R106, R2, 0x4, R188 ;  /* 0x00000004026a7825 */ /* 0x000fc800078e02bc */
[C---:B------:R-:W-:Y:S01]  /*a3a0*/  IMAD.WIDE R114, R2.reuse, 0x4, R190 ;  /* 0x0000000402727825 */ /* 0x040fe200078e02be */
[----:B------:R-:W-:Y:S01]  /*a3b0*/  STL.64 [R1+0x8a8], R116 ;  /* 0x0008a87401007387 */ /* 0x000fe20000100a00 */
[----:B--2---:R-:W2:Y:S02]  /*a3c0*/  LDC R86, c[0x0][0x230] ;  /* 0x00008c00ff567b82 */ /* 0x004ea40000000800 */
[C---:B------:R-:W-:Y:S01]  /*a3d0*/  IMAD.WIDE R112, R2.reuse, 0x4, R192 ;  /* 0x0000000402707825 */ /* 0x040fe200078e02c0 */
[----:B------:R-:W-:Y:S03]  /*a3e0*/  LDGSTS.E [R248+0x30008], desc[UR16][R116.64], !P1 ;  /* 0x3000800074f87fae */ /* 0x000fe6000c921850 */
[C---:B------:R-:W-:Y:S01]  /*a3f0*/  IMAD.WIDE R110, R2.reuse, 0x4, R194 ;  /* 0x00000004026e7825 */ /* 0x040fe200078e02c2 */
[----:B------:R-:W-:Y:S01]  /*a400*/  STL.64 [R1+0xa40], R106 ;  /* 0x000a406a01007387 */ /* 0x000fe20000100a00 */
[----:B------:R-:W2:Y:S02]  /*a410*/  LDC R87, c[0x0][0x230] ;  /* 0x00008c00ff577b82 */ /* 0x000ea40000000800 */
[C---:B------:R-:W-:Y:S01]  /*a420*/  IMAD.WIDE R104, R2.reuse, 0x4, R196 ;  /* 0x0000000402687825 */ /* 0x040fe200078e02c4 */
[----:B------:R-:W-:Y:S03]  /*a430*/  LDGSTS.E [R248+0x34008], desc[UR16][R114.64], !P1 ;  /* 0x3400800072f87fae */ /* 0x000fe6000c921850 */
[C---:B------:R-:W-:Y:S01]  /*a440*/  IMAD.WIDE R102, R2.reuse, 0x4, R198 ;  /* 0x0000000402667825 */ /* 0x040fe200078e02c6 */
[----:B------:R-:W-:Y:S04]  /*a450*/  STL.64 [R1+0x8a0], R114 ;  /* 0x0008a07201007387 */ /* 0x000fe80000100a00 */
[----:B------:R-:W-:Y:S01]  /*a460*/  LDGSTS.E [R248+0x38008], desc[UR16][R112.64], !P1 ;  /* 0x3800800070f87fae */ /* 0x000fe2000c921850 */
[----:B------:R-:W-:-:S03]  /*a470*/  IMAD.WIDE R100, R2, 0x4, R200 ;  /* 0x0000000402647825 */ /* 0x000fc600078e02c8 */
[----:B------:R-:W-:Y:S04]  /*a480*/  STL.64 [R1+0x8e0], R112 ;  /* 0x0008e07001007387 */ /* 0x000fe80000100a00 */
[----:B------:R-:W-:Y:S04]  /*a490*/  LDGSTS.E [R248+0x3c008], desc[UR16][R110.64], !P1 ;  /* 0x3c0080006ef87fae */ /* 0x000fe8000c921850 */
[----:B------:R-:W-:Y:S04]  /*a4a0*/  STL.64 [R1+0x920], R110 ;  /* 0x0009206e01007387 */ /* 0x000fe80000100a00 */
[----:B------:R-:W-:Y:S04]  /*a4b0*/  LDGSTS.E [R248+0x3000c], desc[UR16][R106.64], !P4 ;  /* 0x3000c0006af87fae */ /* 0x000fe8000e121850 */
[----:B------:R-:W-:Y:S04]  /*a4c0*/  STL.64 [R1+0x9d0], R104 ;  /* 0x0009d06801007387 */ /* 0x000fe80000100a00 */
[----:B------:R-:W-:Y:S04]  /*a4d0*/  LDGSTS.E [R248+0x3400c], desc[UR16][R104.64], !P4 ;  /* 0x3400c00068f87fae */ /* 0x000fe8000e121850 */
[----:B------:R1:W-:Y:S04]  /*a4e0*/  STL.64 [R1+0xa08], R102 ;  /* 0x000a086601007387 */ /* 0x0003e80000100a00 */
[----:B------:R1:W-:Y:S04]  /*a4f0*/  LDGSTS.E [R248+0x3800c], desc[UR16][R102.64], !P4 ;  /* 0x3800c00066f87fae */ /* 0x0003e8000e121850 */
[----:B------:R1:W-:Y:S04]  /*a500*/  STL.64 [R1+0xa38], R100 ;  /* 0x000a386401007387 */ /* 0x0003e80000100a00 */
[----:B------:R-:W-:Y:S01]  /*a510*/  LDGSTS.E [R248+0x3c00c], desc[UR16][R100.64], !P4 ;  /* 0x3c00c00064f87fae */ /* 0x000fe2000e121850 */
[----:B-1----:R-:W-:-:S04]  /*a520*/  IMAD.WIDE R102, R2, 0x4, R98 ;  /* 0x0000000402667825 */ /* 0x002fc800078e0262 */
[C---:B------:R-:W-:Y:S01]  /*a530*/  IMAD.WIDE R98, R2.reuse, 0x4, R96 ;  /* 0x0000000402627825 */ /* 0x040fe200078e0260 */
[----:B------:R1:W-:Y:S03]  /*a540*/  STL.64 [R1+0x358], R102 ;  /* 0x0003586601007387 */ /* 0x0003e60000100a00 */
[C---:B------:R-:W-:Y:S01]  /*a550*/  IMAD.WIDE R96, R2.reuse, 0x4, R108 ;  /* 0x0000000402607825 */ /* 0x040fe200078e026c */
[----:B------:R-:W2:Y:S03]  /*a560*/  LDL.LU.64 R110, [R1+0x178] ;  /* 0x00017800016e7983 */ /* 0x000ea60000300a00 */
[C---:B------:R-:W-:Y:S01]  /*a570*/  IMAD.WIDE R94, R2.reuse, 0x4, R94 ;  /* 0x00000004025e7825 */ /* 0x040fe200078e025e */
[----:B------:R3:W-:Y:S04]  /*a580*/  STL.64 [R1+0x360], R98 ;  /* 0x0003606201007387 */ /* 0x0007e80000100a00 */
[----:B------:R-:W2:Y:S01]  /*a590*/  LDL.LU.64 R100, [R1+0x158] ;  /* 0x0001580001647983 */ /* 0x000ea20000300a00 */
[----:B----4-:R-:W-:-:S03]  /*a5a0*/  IMAD.WIDE R92, R2, 0x4, R92 ;  /* 0x00000004025c7825 */ /* 0x010fc600078e025c */
[----:B------:R1:W-:Y:S04]  /*a5b0*/  LDGSTS.E [R249+0x20000], desc[UR16][R102.64], !P5 ;  /* 0x2000000066f97fae */ /* 0x0003e8000e921850 */
[----:B------:R4:W-:Y:S04]  /*a5c0*/  STL.64 [R1+0x368], R96 ;  /* 0x0003686001007387 */ /* 0x0009e80000100a00 */
[----:B------:R4:W-:Y:S01]  /*a5d0*/  STL.64 [R1+0x370], R94 ;  /* 0x0003705e01007387 */ /* 0x0009e20000100a00 */
[----:B-1----:R-:W-:-:S03]  /*a5e0*/  IMAD.WIDE R102, R2, 0x4, R90 ;  /* 0x0000000402667825 */ /* 0x002fc600078e025a */
[----:B------:R-:W-:Y:S01]  /*a5f0*/  LDGSTS.E [R249+0x24000], desc[UR16][R98.64], !P5 ;  /* 0x2400000062f97fae */ /* 0x000fe2000e921850 */
[----:B------:R-:W-:-:S03]  /*a600*/  IMAD.WIDE R90, R2, 0x4, R250 ;  /* 0x00000004025a7825 */ /* 0x000fc600078e02fa */
[----:B------:R-:W-:Y:S01]  /*a610*/  LDGSTS.E [R249+0x28000], desc[UR16][R96.64], !P5 ;  /* 0x2800000060f97fae */ /* 0x000fe2000e921850 */
[----:B---3--:R-:W-:-:S03]  /*a620*/  IMAD.WIDE R88, R2, 0x4, R88 ;  /* 0x0000000402587825 */ /* 0x008fc600078e0258 */
[----:B------:R-:W-:Y:S04]  /*a630*/  LDGSTS.E [R249+0x2c000], desc[UR16][R94.64], !P5 ;  /* 0x2c0000005ef97fae */ /* 0x000fe8000e921850 */
[----:B------:R-:W3:Y:S04]  /*a640*/  LDL.LU.64 R98, [R1+0x170] ;  /* 0x0001700001627983 */ /* 0x000ee80000300a00 */
[----:B----4-:R-:W4:Y:S04]  /*a650*/  LDL.LU.64 R96, [R1+0x168] ;  /* 0x0001680001607983 */ /* 0x010f280000300a00 */
[----:B------:R1:W-:Y:S04]  /*a660*/  STL.64 [R1+0x378], R92 ;  /* 0x0003785c01007387 */ /* 0x0003e80000100a00 */
[----:B------:R-:W-:Y:S04]  /*a670*/  STL.64 [R1+0x380], R102 ;  /* 0x0003806601007387 */ /* 0x000fe80000100a00 */
[----:B------:R-:W4:Y:S04]  /*a680*/  LDL.LU.64 R108, [R1+0x160] ;  /* 0x00016000016c7983 */ /* 0x000f280000300a00 */
[----:B------:R1:W-:Y:S04]  /*a690*/  STL.64 [R1+0x388], R90 ;  /* 0x0003885a01007387 */ /* 0x0003e80000100a00 */
[----:B------:R2:W-:Y:S04]  /*a6a0*/  STL.64 [R1+0x390], R88 ;  /* 0x0003905801007387 */ /* 0x0005e80000100a00 */
[----:B------:R-:W-:Y:S04]  /*a6b0*/  LDGSTS.E [R249+0x20004], desc[UR16][R92.64], !P6 ;  /* 0x200040005cf97fae */ /* 0x000fe8000f121850 */
[----:B------:R-:W4:Y:S01]  /*a6c0*/  LDL.LU.64 R94, [R1+0x150] ;  /* 0x00015000015e7983 */ /* 0x000f220000300a00 */
[----:B------:R-:W-:-:S03]  /*a6d0*/  IMAD.WIDE R122, R2, 0x4, R206 ;  /* 0x00000004027a7825 */ /* 0x000fc600078e02ce */
[----:B------:R-:W-:Y:S04]  /*a6e0*/  LDGSTS.E [R249+0x24004], desc[UR16][R102.64], !P6 ;  /* 0x2400400066f97fae */ /* 0x000fe8000f121850 */
[----:B-1----:R-:W4:Y:S04]  /*a6f0*/  LDL.LU.64 R92, [R1+0x148] ;  /* 0x00014800015c7983 */ /* 0x002f280000300a00 */
[----:B------:R-:W4:Y:S01]  /*a700*/  LDL.LU.64 R250, [R1+0x140] ;  /* 0x0001400001fa7983 */ /* 0x000f220000300a00 */
[----:B------:R-:W-:-:S03]  /*a710*/  IMAD.WIDE R120, R2, 0x4, R208 ;  /* 0x0000000402787825 */ /* 0x000fc600078e02d0 */
[----:B------:R1:W-:Y:S01]  /*a720*/  LDGSTS.E [R249+0x28004], desc[UR16][R90.64], !P6 ;  /* 0x280040005af97fae */ /* 0x0003e2000f121850 */
[----:B------:R-:W-:-:S03]  /*a730*/  IMAD.WIDE R114, R2, 0x4, R210 ;  /* 0x0000000402727825 */ /* 0x000fc600078e02d2 */
[----:B------:R2:W-:Y:S01]  /*a740*/  LDGSTS.E [R249+0x2c004], desc[UR16][R88.64], !P6 ;  /* 0x2c00400058f97fae */ /* 0x0005e2000f121850 */
[----:B------:R-:W-:-:S04]  /*a750*/  IMAD.WIDE R106, R2, 0x4, R212 ;  /* 0x00000004026a7825 */ /* 0x000fc800078e02d4 */
[----:B------:R-:W-:Y:S02]  /*a760*/  VIADD R5, R5, 0xffffff87 ;  /* 0xffffff8705057836 */ /* 0x000fe40000000000 */
[C---:B------:R-:W-:Y:S01]  /*a770*/  IMAD.WIDE R118, R2.reuse, 0x4, R222 ;  /* 0x0000000402767825 */ /* 0x040fe200078e02de */
[----:B-1----:R-:W1:Y:S02]  /*a780*/  LDC R90, c[0x0][0x230] ;  /* 0x00008c00ff5a7b82 */ /* 0x002e640000000800 */
[----:B------:R-:W-:Y:S01]  /*a790*/  ISETP.GE.U32.AND P4, PT, R5, 0x7fffff48, PT ;  /* 0x7fffff480500780c */ /* 0x000fe20003f86070 */
[----:B------:R-:W-:-:S04]  /*a7a0*/  IMAD.WIDE R116, R2, 0x4, R224 ;  /* 0x0000000402747825 */ /* 0x000fc800078e02e0 */
[----:B------:R-:W-:Y:S01]  /*a7b0*/  VIADD R4, R84, 0xffffff86 ;  /* 0xffffff8654047836 */ /* 0x000fe20000000000 */
[----:B------:R-:W1:Y:S01]  /*a7c0*/  LDC R5, c[0x0][0x230] ;  /* 0x00008c00ff057b82 */ /* 0x000e620000000800 */
[----:B------:R-:W-:-:S04]  /*a7d0*/  IMAD.WIDE R112, R2, 0x4, R226 ;  /* 0x0000000402707825 */ /* 0x000fc800078e02e2 */
[----:B------:R-:W-:Y:S01]  /*a7e0*/  IMAD.WIDE R104, R2, 0x4, R232 ;  /* 0x0000000402687825 */ /* 0x000fe200078e02e8 */
[----:B------:R-:W-:Y:S02]  /*a7f0*/  ISETP.GE.U32.AND P1, PT, R4, 0x7fffff47, PT ;  /* 0x7fffff470400780c */ /* 0x000fe40003f26070 */
[----:B------:R-:W1:Y:S01]  /*a800*/  LDC R84, c[0x0][0x230] ;  /* 0x00008c00ff547b82 */ /* 0x000e620000000800 */
[----:B------:R-:W-:-:S04]  /*a810*/  IMAD.WIDE R102, R2, 0x4, R236 ;  /* 0x0000000402667825 */ /* 0x000fc800078e02ec */
[----:B--2---:R-:W-:-:S03]  /*a820*/  IMAD.WIDE R138, R2, 0x4, R110 ;  /* 0x00000004028a7825 */ /* 0x004fc600078e026e */
[----:B------:R-:W2:Y:S01]  /*a830*/  LDC R88, c[0x0][0x230] ;  /* 0x00008c00ff587b82 */ /* 0x000ea20000000800 */
[C---:B------:R-:W-:Y:S01]  /*a840*/  IMAD.WIDE R130, R2.reuse, 0x4, R100 ;  /* 0x0000000402827825 */ /* 0x040fe200078e0264 */
[----:B------:R-:W-:Y:S06]  /*a850*/  STL.64 [R1+0x398], R138 ;  /* 0x0003988a01007387 */ /* 0x000fec0000100a00 */
[----:B------:R-:W2:Y:S01]  /*a860*/  LDC R89, c[0x0][0x230] ;  /* 0x00008c00ff597b82 */ /* 0x000ea20000000800 */
[----:B------:R-:W-:Y:S04]  /*a870*/  STL.64 [R1+0x598], R130 ;  /* 0x0005988201007387 */ /* 0x000fe80000100a00 */
[----:B------:R-:W-:Y:S04]  /*a880*/  STL.64 [R1+0x7a8], R122 ;  /* 0x0007a87a01007387 */ /* 0x000fe80000100a00 */
[----:B------:R-:W-:Y:S04]  /*a890*/  STL.64 [R1+0x998], R120 ;  /* 0x0009987801007387 */ /* 0x000fe80000100a00 */
[----:B------:R-:W-:Y:S01]  /*a8a0*/  STL.64 [R1+0xad8], R114 ;  /* 0x000ad87201007387 */ /* 0x000fe20000100a00 */
[----:B---3--:R-:W-:-:S03]  /*a8b0*/  IMAD.WIDE R136, R2, 0x4, R98 ;  /* 0x0000000402887825 */ /* 0x008fc600078e0262 */
[----:B------:R-:W-:Y:S01]  /*a8c0*/  LDGSTS.E [R249+0x20008], desc[UR16][R138.64], !P0 ;  /* 0x200080008af97fae */ /* 0x000fe2000c121850 */
[----:B----4-:R-:W-:-:S03]  /*a8d0*/  IMAD.WIDE R134, R2, 0x4, R96 ;  /* 0x0000000402867825 */ /* 0x010fc600078e0260 */
[----:B------:R-:W-:Y:S01]  /*a8e0*/  STL.64 [R1+0x3a0], R136 ;  /* 0x0003a08801007387 */ /* 0x000fe20000100a00 */
[----:B------:R-:W-:-:S03]  /*a8f0*/  IMAD.WIDE R98, R2, 0x4, R214 ;  /* 0x0000000402627825 */ /* 0x000fc600078e02d6 */
[----:B------:R-:W-:Y:S01]  /*a900*/  STL.64 [R1+0xb00], R106 ;  /* 0x000b006a01007387 */ /* 0x000fe20000100a00 */
[----:B------:R-:W-:-:S03]  /*a910*/  IMAD.WIDE R132, R2, 0x4, R108 ;  /* 0x0000000402847825 */ /* 0x000fc600078e026c */
[----:B------:R-:W-:Y:S01]  /*a920*/  STL.64 [R1+0x3a8], R134 ;  /* 0x0003a88601007387 */ /* 0x000fe20000100a00 */
[----:B------:R-:W-:-:S03]  /*a930*/  IMAD.WIDE R96, R2, 0x4, R216 ;  /* 0x0000000402607825 */ /* 0x000fc600078e02d8 */
[----:B------:R-:W-:Y:S01]  /*a940*/  STL.64 [R1+0x3c0], R132 ;  /* 0x0003c08401007387 */ /* 0x000fe20000100a00 */
[----:B------:R-:W-:-:S03]  /*a950*/  IMAD.WIDE R128, R2, 0x4, R94 ;  /* 0x0000000402807825 */ /* 0x000fc600078e025e */
[----:B------:R-:W-:Y:S01]  /*a960*/  LDGSTS.E [R249+0x24008], desc[UR16][R136.64], !P0 ;  /* 0x2400800088f97fae */ /* 0x000fe2000c121850 */
[----:B------:R-:W-:-:S04]  /*a970*/  IMAD.WIDE R94, R2, 0x4, R218 ;  /* 0x00000004025e7825 */ /* 0x000fc800078e02da */
[C---:B------:R-:W-:Y:S01]  /*a980*/  IMAD.WIDE R126, R2.reuse, 0x4, R92 ;  /* 0x00000004027e7825 */ /* 0x040fe200078e025c */
[----:B------:R-:W-:Y:S03]  /*a990*/  STL.64 [R1+0x450], R128 ;  /* 0x0004508001007387 */ /* 0x000fe60000100a00 */
[C---:B------:R-:W-:Y:S01]  /*a9a0*/  IMAD.WIDE R124, R2.reuse, 0x4, R250 ;  /* 0x00000004027c7825 */ /* 0x040fe200078e02fa */
[----:B------:R-:W-:Y:S03]  /*a9b0*/  STL.64 [R1+0x460], R126 ;  /* 0x0004607e01007387 */ /* 0x000fe60000100a00 */
[C---:B------:R-:W-:Y:S01]  /*a9c0*/  IMAD.WIDE R92, R2.reuse, 0x4, R220 ;  /* 0x00000004025c7825 */ /* 0x040fe200078e02dc */
[----:B------:R-:W-:Y:S04]  /*a9d0*/  STL.64 [R1+0x488], R124 ;  /* 0x0004887c01007387 */ /* 0x000fe80000100a00 */
[----:B------:R3:W-:Y:S01]  /*a9e0*/  STL.64 [R1+0x760], R98 ;  /* 0x0007606201007387 */ /* 0x0007e20000100a00 */
[----:B------:R-:W-:-:S03]  /*a9f0*/  IMAD.WIDE R110, R2, 0x4, R228 ;  /* 0x00000004026e7825 */ /* 0x000fc600078e02e4 */
[----:B------:R4:W-:Y:S01]  /*aa00*/  STL.64 [R1+0x768], R96 ;  /* 0x0007686001007387 */ /* 0x0009e20000100a00 */
[----:B------:R-:W-:-:S03]  /*aa10*/  IMAD.WIDE R108, R2, 0x4, R230 ;  /* 0x00000004026c7825 */ /* 0x000fc600078e02e6 */
[----:B------:R1:W-:Y:S01]  /*aa20*/  STL.64 [R1+0x770], R94 ;  /* 0x0007705e01007387 */ /* 0x0003e20000100a00 */
[----:B------:R-:W-:-:S03]  /*aa30*/  IMAD.WIDE R100, R2, 0x4, R234 ;  /* 0x0000000402647825 */ /* 0x000fc600078e02ea */
[----:B------:R2:W-:Y:S04]  /*aa40*/  STL.64 [R1+0x780], R92 ;  /* 0x0007805c01007387 */ /* 0x0005e80000100a00 */
[----:B------:R-:W-:Y:S04]  /*aa50*/  STL.64 [R1+0x788], R118 ;  /* 0x0007887601007387 */ /* 0x000fe80000100a00 */
[----:B------:R-:W-:Y:S04]  /*aa60*/  LDGSTS.E [R249+0x28008], desc[UR16][R134.64], !P0 ;  /* 0x2800800086f97fae */ /* 0x000fe8000c121850 */
[----:B------:R-:W-:Y:S04]  /*aa70*/  STL.64 [R1+0x790], R116 ;  /* 0x0007907401007387 */ /* 0x000fe80000100a00 */
[----:B------:R-:W-:Y:S04]  /*aa80*/  LDGSTS.E [R249+0x2c008], desc[UR16][R132.64], !P0 ;  /* 0x2c00800084f97fae */ /* 0x000fe8000c121850 */
[----:B------:R-:W-:Y:S04]  /*aa90*/  STL.64 [R1+0x860], R112 ;  /* 0x0008607001007387 */ /* 0x000fe80000100a00 */
[----:B------:R-:W-:Y:S04]  /*aaa0*/  LDGSTS.E [R249+0x2000c], desc[UR16][R130.64], !P2 ;  /* 0x2000c00082f97fae */ /* 0x000fe8000d121850 */
[----:B------:R2:W-:Y:S04]  /*aab0*/  STL.64 [R1+0x898], R110 ;  /* 0x0008986e01007387 */ /* 0x0005e80000100a00 */
[----:B------:R-:W-:Y:S04]  /*aac0*/  LDGSTS.E [R249+0x2400c], desc[UR16][R128.64], !P2 ;  /* 0x2400c00080f97fae */ /* 0x000fe8000d121850 */
[----:B------:R-:W-:Y:S04]  /*aad0*/  STL.64 [R1+0x8d8], R108 ;  /* 0x0008d86c01007387 */ /* 0x000fe80000100a00 */
[----:B------:R-:W-:Y:S04]  /*aae0*/  LDGSTS.E [R249+0x2800c], desc[UR16][R126.64], !P2 ;  /* 0x2800c0007ef97fae */ /* 0x000fe8000d121850 */
[----:B------:R-:W-:Y:S04]  /*aaf0*/  STL.64 [R1+0x990], R104 ;  /* 0x0009906801007387 */ /* 0x000fe80000100a00 */
[----:B------:R-:W-:Y:S04]  /*ab00*/  LDGSTS.E [R249+0x2c00c], desc[UR16][R124.64], !P2 ;  /* 0x2c00c0007cf97fae */ /* 0x000fe8000d121850 */
[----:B------:R2:W-:Y:S04]  /*ab10*/  STL.64 [R1+0x9c8], R100 ;  /* 0x0009c86401007387 */ /* 0x0005e80000100a00 */
[----:B------:R-:W-:Y:S04]  /*ab20*/  LDGSTS.E [R249+0x30000], desc[UR16][R122.64], !P4 ;  /* 0x300000007af97fae */ /* 0x000fe8000e121850 */
[----:B------:R2:W-:Y:S04]  /*ab30*/  STL.64 [R1+0xa00], R102 ;  /* 0x000a006601007387 */ /* 0x0005e80000100a00 */
[----:B------:R-:W-:Y:S04]  /*ab40*/  LDGSTS.E [R249+0x34000], desc[UR16][R98.64], !P4 ;  /* 0x3400000062f97fae */ /* 0x000fe8000e121850 */
[----:B------:R-:W-:Y:S04]  /*ab50*/  LDGSTS.E [R249+0x38000], desc[UR16][R96.64], !P4 ;  /* 0x3800000060f97fae */ /* 0x000fe8000e121850 */
[----:B------:R-:W-:Y:S04]  /*ab60*/  LDGSTS.E [R249+0x3c000], desc[UR16][R94.64], !P4 ;  /* 0x3c0000005ef97fae */ /* 0x000fe8000e121850 */
[----:B---3--:R-:W3:Y:S04]  /*ab70*/  LDL.LU.64 R98, [R1+0x138] ;  /* 0x0001380001627983 */ /* 0x008ee80000300a00 */
[----:B----4-:R-:W4:Y:S04]  /*ab80*/  LDL.LU.64 R96, [R1+0x130] ;  /* 0x0001300001607983 */ /* 0x010f280000300a00 */
[----:B-1----:R-:W4:Y:S04]  /*ab90*/  LDL.LU.64 R94, [R1+0x128] ;  /* 0x00012800015e7983 */ /* 0x002f280000300a00 */
[----:B------:R-:W-:Y:S04]  /*aba0*/  LDGSTS.E [R249+0x30004], desc[UR16][R120.64], !P1 ;  /* 0x3000400078f97fae */ /* 0x000fe8000c921850 */
[----:B------:R-:W-:Y:S01]  /*abb0*/  LDGSTS.E [R249+0x34004], desc[UR16][R92.64], !P1 ;  /* 0x340040005cf97fae */ /* 0x000fe2000c921850 */
[----:B------:R-:W-:-:S02]  /*abc0*/  VIADD R4, R85, 0xffffff85 ;  /* 0xffffff8555047836 */ /* 0x000fc40000000000 */
[----:B------:R-:W1:Y:S01]  /*abd0*/  LDC R85, c[0x0][0x230] ;  /* 0x00008c00ff557b82 */ /* 0x000e620000000800 */
[----:B------:R-:W-:Y:S04]  /*abe0*/  LDGSTS.E [R249+0x38004], desc[UR16][R118.64], !P1 ;  /* 0x3800400076f97fae */ /* 0x000fe8000c921850 */
[----:B--2---:R-:W2:Y:S01]  /*abf0*/  LDL.LU.64 R92, [R1+0x120] ;  /* 0x00012000015c7983 */ /* 0x004ea20000300a00 */
[----:B------:R-:W-:Y:S02]  /*ac00*/  ISETP.GE.U32.AND P5, PT, R4, 0x7fffff46, PT ;  /* 0x7fffff460400780c */ /* 0x000fe40003fa6070 */
[----:B------:R-:W-:Y:S01]  /*ac10*/  IADD3 R4, R86, -0x7c, RZ ;  /* 0xffffff8456047810 */ /* 0x000fe20007ffe0ff */
[----:B------:R-:W-:Y:S01]  /*ac20*/  LDGSTS.E [R249+0x3c004], desc[UR16][R116.64], !P1 ;  /* 0x3c00400074f97fae */ /* 0x000fe2000c921850 */
[----:B------:R-:W-:Y:S01]  /*ac30*/  VIADD R5, R5, 0xffffffa3 ;  /* 0xffffffa305057836 */ /* 0x000fe20000000000 */
[----:B------:R-:W2:Y:S01]  /*ac40*/  LDC R86, c[0x0][0x230] ;  /* 0x00008c00ff567b82 */ /* 0x000ea20000000800 */
[----:B------:R-:W-:-:S07]  /*ac50*/  ISETP.GE.U32.AND P6, PT, R4, 0x7fffff45, PT ;  /* 0x7fffff450400780c */ /* 0x000fce0003fc6070 */
[----:B------:R-:W-:Y:S04]  /*ac60*/  LDGSTS.E [R249+0x30008], desc[UR16][R114.64], !P5 ;  /* 0x3000800072f97fae */ /* 0x000fe8000e921850 */
[----:B------:R-:W-:Y:S04]  /*ac70*/  LDGSTS.E [R249+0x34008], desc[UR16][R112.64], !P5 ;  /* 0x3400800070f97fae */ /* 0x000fe8000e921850 */
[----:B------:R-:W-:Y:S04]  /*ac80*/  LDGSTS.E [R249+0x38008], desc[UR16][R110.64], !P5 ;  /* 0x380080006ef97fae */ /* 0x000fe8000e921850 */
[----:B------:R-:W-:Y:S04]  /*ac90*/  LDGSTS.E [R249+0x3c008], desc[UR16][R108.64], !P5 ;  /* 0x3c0080006cf97fae */ /* 0x000fe8000e921850 */
[----:B------:R-:W-:Y:S04]  /*aca0*/  LDGSTS.E [R249+0x3000c], desc[UR16][R106.64], !P6 ;  /* 0x3000c0006af97fae */ /* 0x000fe8000f121850 */
[----:B------:R3:W-:Y:S04]  /*acb0*/  LDGSTS.E [R249+0x3400c], desc[UR16][R104.64], !P6 ;  /* 0x3400c00068f97fae */ /* 0x0007e8000f121850 */
[----:B------:R-:W2:Y:S04]  /*acc0*/  LDL.LU.64 R110, [R1+0x4f8] ;  /* 0x0004f800016e7983 */ /* 0x000ea80000300a00 */
[----:B------:R-:W-:Y:S01]  /*acd0*/  LDGSTS.E [R249+0x3800c], desc[UR16][R100.64], !P6 ;  /* 0x3800c00064f97fae */ /* 0x000fe2000f121850 */
[----:B------:R-:W-:-:S03]  /*ace0*/  VIADD R4, R84, 0xffffffa2 ;  /* 0xffffffa254047836 */ /* 0x000fc60000000000 */
[----:B------:R4:W-:Y:S04]  /*acf0*/  LDGSTS.E [R249+0x3c00c], desc[UR16][R102.64], !P6 ;  /* 0x3c00c00066f97fae */ /* 0x0009e8000f121850 */
[----:B------:R-:W2:Y:S04]  /*ad00*/  LDL.LU.64 R100, [R1+0x4f0] ;  /* 0x0004f00001647983 */ /* 0x000ea80000300a00 */
[----:B------:R-:W2:Y:S01]  /*ad10*/  LDL.LU.64 R108, [R1+0x4e8] ;  /* 0x0004e800016c7983 */ /* 0x000ea20000300a00 */
[----:B------:R-:W-:Y:S01]  /*ad20*/  ISETP.GE.U32.AND P6, PT, R5, 0x7fffff64, PT ;  /* 0x7fffff640500780c */ /* 0x000fe20003fc6070 */
[----:B------:R-:W-:Y:S01]  /*ad30*/  VIADD R5, R88, 0xffffff83 ;  /* 0xffffff8358057836 */ /* 0x000fe20000000000 */
[----:B------:R-:W-:Y:S01]  /*ad40*/  ISETP.GE.U32.AND P0, PT, R4, 0x7fffff63, PT ;  /* 0x7fffff630400780c */ /* 0x000fe20003f06070 */
[----:B------:R-:W-:Y:S01]  /*ad50*/  VIADD R4, R89, 0xffffff82 ;  /* 0xffffff8259047836 */ /* 0x000fe20000000000 */
[----:B------:R-:W2:Y:S01]  /*ad60*/  LDL.LU.64 R250, [R1+0x4e0] ;  /* 0x0004e00001fa7983 */ /* 0x000ea20000300a00 */
[----:B-1----:R-:W-:Y:S01]  /*ad70*/  VIADD R85, R85, 0xffffffa1 ;  /* 0xffffffa155557836 */ /* 0x002fe20000000000 */
[----:B------:R-:W-:-:S04]  /*ad80*/  IADD3 R84, R87, -0x60, RZ ;  /* 0xffffffa057547810 */ /* 0x000fc80007ffe0ff */
[----:B------:R-:W-:Y:S02]  /*ad90*/  ISETP.GE.U32.AND P1, PT, R85, 0x7fffff62, PT ;  /* 0x7fffff625500780c */ /* 0x000fe40003f26070 */
[----:B------:R-:W-:Y:S01]  /*ada0*/  ISETP.GE.U32.AND P2, PT, R84, 0x7fffff61, PT ;  /* 0x7fffff615400780c */ /* 0x000fe20003f46070 */
[C---:B---3--:R-:W-:Y:S02]  /*adb0*/  IMAD.WIDE R104, R2.reuse, 0x4, R98 ;  /* 0x0000000402687825 */ /* 0x048fe400078e0262 */
[----:B------:R-:W3:Y:S02]  /*adc0*/  LDL.LU.64 R98, [R1+0x4d8] ;  /* 0x0004d80001627983 */ /* 0x000ee40000300a00 */
[C---:B----4-:R-:W-:Y:S02]  /*add0*/  IMAD.WIDE R102, R2.reuse, 0x4, R96 ;  /* 0x0000000402667825 */ /* 0x050fe400078e0260 */
[----:B------:R-:W-:Y:S02]  /*ade0*/  STL.64 [R1+0x3d8], R104 ;  /* 0x0003d86801007387 */ /* 0x000fe40000100a00 */
[----:B------:R-:W-:-:S02]  /*adf0*/  IMAD.WIDE R88, R2, 0x4, R94 ;  /* 0x0000000402587825 */ /* 0x000fc400078e025e */
[----:B------:R-:W-:Y:S04]  /*ae00*/  STL.64 [R1+0x3e0], R102 ;  /* 0x0003e06601007387 */ /* 0x000fe80000100a00 */
[----:B------:R-:W4:Y:S04]  /*ae10*/  LDL.LU.64 R96, [R1+0x4b8] ;  /* 0x0004b80001607983 */ /* 0x000f280000300a00 */
[----:B------:R1:W-:Y:S04]  /*ae20*/  STL.64 [R1+0x3e8], R88 ;  /* 0x0003e85801007387 */ /* 0x0003e80000100a00 */
[----:B------:R-:W4:Y:S01]  /*ae30*/  LDL.LU.64 R94, [R1+0x4a8] ;  /* 0x0004a800015e7983 */ /* 0x000f220000300a00 */
[----:B------:R-:W-:Y:S01]  /*ae40*/  ISETP.GE.U32.AND P5, PT, R4, 0x7fffff43, PT ;  /* 0x7fffff430400780c */ /* 0x000fe20003fa6070 */
[----:B--2---:R-:W-:-:S02]  /*ae50*/  IMAD.WIDE R84, R2, 0x4, R92 ;  /* 0x0000000402547825 */ /* 0x004fc400078e025c */
[----:B------:R-:W-:Y:S04]  /*ae60*/  LDGSTS.E [R242+0x20000], desc[UR16][R104.64], !P6 ;  /* 0x2000000068f27fae */ /* 0x000fe8000f121850 */
[----:B------:R-:W2:Y:S01]  /*ae70*/  LDL.LU.64 R92, [R1+0x4a0] ;  /* 0x0004a000015c7983 */ /* 0x000ea20000300a00 */
[----:B------:R-:W-:-:S03]  /*ae80*/  VIADD R4, R90, 0xffffff81 ;  /* 0xffffff815a047836 */ /* 0x000fc60000000000 */
[----:B------:R-:W-:Y:S04]  /*ae90*/  LDGSTS.E [R242+0x24000], desc[UR16][R102.64], !P6 ;  /* 0x2400000066f27fae */ /* 0x000fe8000f121850 */
[----:B------:R1:W-:Y:S04]  /*aea0*/  LDGSTS.E [R242+0x28000], desc[UR16][R88.64], !P6 ;  /* 0x2800000058f27fae */ /* 0x0003e8000f121850 */
[----:B------:R1:W-:Y:S04]  /*aeb0*/  STL.64 [R1+0x3f0], R84 ;  /* 0x0003f05401007387 */ /* 0x0003e80000100a00 */
[----:B------:R1:W-:Y:S01]  /*aec0*/  LDGSTS.E [R242+0x2c000], desc[UR16][R84.64], !P6 ;  /* 0x2c00000054f27fae */ /* 0x0003e2000f121850 */
[----:B------:R-:W-:-:S05]  /*aed0*/  IMAD.WIDE R90, R2, 0x4, R110 ;  /* 0x00000004025a7825 */ /* 0x000fca00078e026e */
[----:B------:R-:W-:Y:S04]  /*aee0*/  STL.64 [R1+0x3f8], R90 ;  /* 0x0003f85a01007387 */ /* 0x000fe80000100a00 */
[----:B------:R-:W2:Y:S01]  /*aef0*/  LDL.LU.64 R122, [R1+0x4d0] ;  /* 0x0004d000017a7983 */ /* 0x000ea20000300a00 */
[C---:B-1----:R-:W-:Y:S01]  /*af00*/  IMAD.WIDE R88, R2.reuse, 0x4, R100 ;  /* 0x0000000402587825 */ /* 0x042fe200078e0264 */
[----:B------:R-:W-:Y:S02]  /*af10*/  ISETP.GE.U32.AND P4, PT, R5, 0x7fffff44, PT ;  /* 0x7fffff440500780c */ /* 0x000fe40003f86070 */
[----:B------:R-:W-:Y:S01]  /*af20*/  LDGSTS.E [R242+0x20004], desc[UR16][R90.64], !P0 ;  /* 0x200040005af27fae */ /* 0x000fe2000c121850 */
[----:B------:R-:W-:-:S03]  /*af30*/  IMAD.WIDE R84, R2, 0x4, R108 ;  /* 0x0000000402547825 */ /* 0x000fc600078e026c */
[----:B------:R-:W-:Y:S04]  /*af40*/  STL.64 [R1+0x400], R88 ;  /* 0x0004005801007387 */ /* 0x000fe80000100a00 */
[----:B------:R-:W2:Y:S04]  /*af50*/  LDL.LU.64 R120, [R1+0x4c8] ;  /* 0x0004c80001787983 */ /* 0x000ea80000300a00 */
[----:B------:R1:W-:Y:S04]  /*af60*/  STL.64 [R1+0x408], R84 ;  /* 0x0004085401007387 */ /* 0x0003e80000100a00 */
[----:B------:R-:W2:Y:S04]  /*af70*/  LDL.LU.64 R118, [R1+0x4c0] ;  /* 0x0004c00001767983 */ /* 0x000ea80000300a00 */
[----:B------:R-:W2:Y:S04]  /*af80*/  LDL.LU.64 R114, [R1+0x4b0] ;  /* 0x0004b00001727983 */ /* 0x000ea80000300a00 */
[----:B------:R-:W2:Y:S04]  /*af90*/  LDL.LU.64 R112, [R1+0x690] ;  /* 0x0006900001707983 */ /* 0x000ea80000300a00 */
[----:B------:R-:W2:Y:S04]  /*afa0*/  LDL.LU.64 R138, [R1+0x6a8] ;  /* 0x0006a800018a7983 */ /* 0x000ea80000300a00 */
[----:B------:R-:W2:Y:S04]  /*afb0*/  LDL.LU.64 R108, [R1+0x6d8] ;  /* 0x0006d800016c7983 */ /* 0x000ea80000300a00 */
[----:B------:R-:W2:Y:S04]  /*afc0*/  LDL.LU.64 R106, [R1+0x6d0] ;  /* 0x0006d000016a7983 */ /* 0x000ea80000300a00 */
[----:B------:R-:W2:Y:S04]  /*afd0*/  LDL.LU.64 R104, [R1+0x6c8] ;  /* 0x0006c80001687983 */ /* 0x000ea80000300a00 */
[----:B------:R-:W2:Y:S01]  /*afe0*/  LDL.LU.64 R100, [R1+0x6c0] ;  /* 0x0006c00001647983 */ /* 0x000ea20000300a00 */
[----:B---3--:R-:W-:-:S04]  /*aff0*/  IMAD.WIDE R124, R2, 0x4, R98 ;  /* 0x00000004027c7825 */ /* 0x008fc800078e0262 */
[C---:B----4-:R-:W-:Y:S01]  /*b000*/  IMAD.WIDE R116, R2.reuse, 0x4, R96 ;  /* 0x0000000402747825 */ /* 0x050fe200078e0260 */
[----:B------:R-:W3:Y:S04]  /*b010*/  LDL.LU.64 R98, [R1+0x6b8] ;  /* 0x0006b80001627983 */ /* 0x000ee80000300a00 */
[----:B------:R-:W4:Y:S01]  /*b020*/  LDL.LU.64 R96, [R1+0x6b0] ;  /* 0x0006b00001607983 */ /* 0x000f220000300a00 */
[----:B--2---:R-:W-:Y:S01]  /*b030*/  IMAD.WIDE R102, R2, 0x4, R92 ;  /* 0x0000000402667825 */ /* 0x004fe200078e025c */
[----:B------:R-:W-:Y:S02]  /*b040*/  ISETP.GE.U32.AND P6, PT, R4, 0x7fffff42, PT ;  /* 0x7fffff420400780c */ /* 0x000fe40003fc6070 */
[----:B------:R-:W2:Y:S04]  /*b050*/  LDL.LU.64 R92, [R1+0x6a0] ;  /* 0x0006a000015c7983 */ /* 0x000ea80000300a00 */
[----:B------:R-:W2:Y:S04]  /*b060*/  LDL.LU.64 R130, [R1+0x698] ;  /* 0x0006980001827983 */ /* 0x000ea80000300a00 */
[----:B------:R-:W2:Y:S01]  /*b070*/  LDL.LU.64 R244, [R1+0x680] ;  /* 0x0006800001f47983 */ /* 0x000ea20000300a00 */
[----:B------:R-:W-:-:S03]  /*b080*/  IMAD.WIDE R250, R2, 0x4, R250 ;  /* 0x0000000402fa7825 */ /* 0x000fc600078e02fa */
[----:B------:R-:W-:Y:S01]  /*b090*/  LDGSTS.E [R242+0x24004], desc[UR16][R88.64], !P0 ;  /* 0x2400400058f27fae */ /* 0x000fe2000c121850 */
[----:B------:R-:W-:-:S03]  /*b0a0*/  IMAD.WIDE R110, R2, 0x4, R94 ;  /* 0x00000004026e7825 */ /* 0x000fc600078e025e */
[----:B------:R1:W-:Y:S01]  /*b0b0*/  LDGSTS.E [R242+0x28004], desc[UR16][R84.64], !P0 ;  /* 0x2800400054f27fae */ /* 0x0003e2000c121850 */
[----:B------:R-:W-:-:S03]  /*b0c0*/  IMAD.WIDE R94, R2, 0x4, R78 ;  /* 0x00000004025e7825 */ /* 0x000fc600078e024e */
[----:B------:R-:W-:Y:S01]  /*b0d0*/  STL.64 [R1+0x418], R124 ;  /* 0x0004187c01007387 */ /* 0x000fe20000100a00 */
[----:B------:R-:W-:Y:S02]  /*b0e0*/  VIADD R4, R86, 0xffffff80 ;  /* 0xffffff8056047836 */ /* 0x000fe40000000000 */
[C---:B------:R-:W-:Y:S01]  /*b0f0*/  IMAD.WIDE R86, R2.reuse, 0x4, R80 ;  /* 0x0000000402567825 */ /* 0x040fe200078e0250 */
[----:B------:R-:W-:Y:S04]  /*b100*/  LDGSTS.E [R242+0x2c004], desc[UR16][R250.64], !P0 ;  /* 0x2c004000faf27fae */ /* 0x000fe8000c121850 */
[----:B------:R-:W-:Y:S04]  /*b110*/  STL.64 [R1+0x4b8], R116 ;  /* 0x0004b87401007387 */ /* 0x000fe80000100a00 */
[----:B------:R-:W-:Y:S04]  /*b120*/  STL.64 [R1+0x7d8], R110 ;  /* 0x0007d86e01007387 */ /* 0x000fe80000100a00 */
[----:B------:R-:W-:Y:S01]  /*b130*/  LDGSTS.E [R242+0x20008], desc[UR16][R124.64], !P1 ;  /* 0x200080007cf27fae */ /* 0x000fe2000c921850 */
[----:B------:R-:W-:-:S03]  /*b140*/  IMAD.WIDE R122, R2, 0x4, R122 ;  /* 0x00000004027a7825 */ /* 0x000fc600078e027a */
[----:B------:R-:W-:Y:S04]  /*b150*/  STL.64 [R1+0x918], R102 ;  /* 0x0009186601007387 */ /* 0x000fe80000100a00 */
[----:B------:R-:W-:Y:S04]  /*b160*/  LDGSTS.E [R242+0x24008], desc[UR16][R122.64], !P1 ;  /* 0x240080007af27fae */ /* 0x000fe8000c921850 */
[----:B------:R-:W-:Y:S01]  /*b170*/  STL.64 [R1+0xa98], R94 ;  /* 0x000a985e01007387 */ /* 0x000fe20000100a00 */
[----:B------:R-:W-:-:S03]  /*b180*/  IMAD.WIDE R120, R2, 0x4, R120 ;  /* 0x0000000402787825 */ /* 0x000fc600078e0278 */
[----:B------:R-:W-:Y:S04]  /*b190*/  STL.64 [R1+0x420], R122 ;  /* 0x0004207a01007387 */ /* 0x000fe80000100a00 */
[----:B------:R-:W-:Y:S01]  /*b1a0*/  LDGSTS.E [R242+0x28008], desc[UR16][R120.64], !P1 ;  /* 0x2800800078f27fae */ /* 0x000fe2000c921850 */
[----:B------:R-:W-:-:S04]  /*b1b0*/  IMAD.WIDE R118, R2, 0x4, R118 ;  /* 0x0000000402767825 */ /* 0x000fc800078e0276 */
[C---:B------:R-:W-:Y:S01]  /*b1c0*/  IMAD.WIDE R114, R2.reuse, 0x4, R114 ;  /* 0x0000000402727825 */ /* 0x040fe200078e0272 */
[----:B------:R-:W-:Y:S03]  /*b1d0*/  LDGSTS.E [R242+0x2c008], desc[UR16][R118.64], !P1 ;  /* 0x2c00800076f27fae */ /* 0x000fe6000c921850 */
[C---:B------:R-:W-:Y:S01]  /*b1e0*/  IMAD.WIDE R112, R2.reuse, 0x4, R112 ;  /* 0x0000000402707825 */ /* 0x040fe200078e0270 */
[----:B------:R-:W-:Y:S03]  /*b1f0*/  STL.64 [R1+0xaf8], R86 ;  /* 0x000af85601007387 */ /* 0x000fe60000100a00 */
[C---:B------:R-:W-:Y:S01]  /*b200*/  IMAD.WIDE R248, R2.reuse, 0x4, R138 ;  /* 0x0000000402f87825 */ /* 0x040fe200078e028a */
[----:B------:R-:W-:Y:S03]  /*b210*/  LDGSTS.E [R242+0x2000c], desc[UR16][R116.64], !P2 ;  /* 0x2000c00074f27fae */ /* 0x000fe6000d121850 */
[----:B------:R-:W-:Y:S01]  /*b220*/  IMAD.WIDE R108, R2, 0x4, R108 ;  /* 0x00000004026c7825 */ /* 0x000fe200078e026c */
[----:B------:R-:W-:Y:S01]  /*b230*/  STL.64 [R1+0x428], R120 ;  /* 0x0004287801007387 */ /* 0x000fe20000100a00 */
[----:B------:R-:W-:-:S02]  /*b240*/  ISETP.GE.U32.AND P0, PT, R4, 0x7fffff41, PT ;  /* 0x7fffff410400780c */ /* 0x000fc40003f06070 */
[C---:B------:R-:W-:Y:S01]  /*b250*/  IMAD.WIDE R106, R2.reuse, 0x4, R106 ;  /* 0x00000004026a7825 */ /* 0x040fe200078e026a */
[----:B------:R-:W-:Y:S01]  /*b260*/  LDGSTS.E [R242+0x2400c], desc[UR16][R114.64], !P2 ;  /* 0x2400c00072f27fae */ /* 0x000fe2000d121850 */
[----:B------:R-:W-:Y:S01]  /*b270*/  SHF.L.U32 R5, R239, 0x6, RZ ;  /* 0x00000006ef057819 */ /* 0x000fe200000006ff */
[----:B------:R-:W1:Y:S01]  /*b280*/  LDC R4, c[0x0][0x230] ;  /* 0x00008c00ff047b82 */ /* 0x000e620000000800 */
[C---:B------:R-:W-:Y:S01]  /*b290*/  IMAD.WIDE R104, R2.reuse, 0x4, R104 ;  /* 0x0000000402687825 */ /* 0x040fe200078e0268 */
[----:B------:R-:W-:Y:S03]  /*b2a0*/  STL.64 [R1+0x430], R118 ;  /* 0x0004307601007387 */ /* 0x000fe60000100a00 */
[C---:B------:R-:W-:Y:S01]  /*b2b0*/  IMAD.WIDE R100, R2.reuse, 0x4, R100 ;  /* 0x0000000402647825 */ /* 0x040fe200078e0264 */
[----:B------:R-:W-:Y:S04]  /*b2c0*/  LDGSTS.E [R242+0x2800c], desc[UR16][R112.64], !P2 ;  /* 0x2800c00070f27fae */ /* 0x000fe8000d121850 */
[----:B------:R-:W-:Y:S04]  /*b2d0*/  STL.64 [R1+0x440], R114 ;  /* 0x0004407201007387 */ /* 0x000fe80000100a00 */
[----:B------:R-:W-:Y:S04]  /*b2e0*/  LDGSTS.E [R242+0x2c00c], desc[UR16][R248.64], !P2 ;  /* 0x2c00c000f8f27fae */ /* 0x000fe8000d121850 */
[----:B------:R-:W-:Y:S04]  /*b2f0*/  STL.64 [R1+0x448], R112 ;  /* 0x0004487001007387 */ /* 0x000fe80000100a00 */
[----:B------:R-:W-:Y:S04]  /*b300*/  LDGSTS.E [R242+0x30000], desc[UR16][R110.64], !P4 ;  /* 0x300000006ef27fae */ /* 0x000fe8000e121850 */
[----:B------:R-:W-:Y:S04]  /*b310*/  STL.64 [R1+0x7e0], R108 ;  /* 0x0007e06c01007387 */ /* 0x000fe80000100a00 */
[----:B------:R-:W-:Y:S04]  /*b320*/  LDGSTS.E [R242+0x34000], desc[UR16][R108.64], !P4 ;  /* 0x340000006cf27fae */ /* 0x000fe8000e121850 */
[----:B------:R-:W-:Y:S04]  /*b330*/  STL.64 [R1+0x7e8], R106 ;  /* 0x0007e86a01007387 */ /* 0x000fe80000100a00 */
[----:B------:R-:W-:Y:S01]  /*b340*/  LDGSTS.E [R242+0x38000], desc[UR16][R106.64], !P4 ;  /* 0x380000006af27fae */ /* 0x000fe2000e121850 */
[----:B-1----:R-:W-:-:S03]  /*b350*/  IMAD.WIDE R84, R2, 0x4, R16 ;  /* 0x0000000402547825 */ /* 0x002fc600078e0210 */
[----:B------:R-:W-:Y:S04]  /*b360*/  STL.64 [R1+0x7f0], R104 ;  /* 0x0007f06801007387 */ /* 0x000fe80000100a00 */
[----:B------:R-:W-:Y:S04]  /*b370*/  LDGSTS.E [R242+0x3c000], desc[UR16][R104.64], !P4 ;  /* 0x3c00000068f27fae */ /* 0x000fe8000e121850 */
[----:B------:R-:W-:Y:S04]  /*b380*/  STL.64 [R1+0x800], R100 ;  /* 0x0008006401007387 */ /* 0x000fe80000100a00 */
[----:B------:R-:W-:Y:S01]  /*b390*/  LDGSTS.E [R242+0x30004], desc[UR16][R102.64], !P5 ;  /* 0x3000400066f27fae */ /* 0x000fe2000e921850 */
[----:B------:R-:W-:-:S03]  /*b3a0*/  IMAD.WIDE R80, R2, 0x4, R12 ;  /* 0x0000000402507825 */ /* 0x000fc600078e020c */
[----:B------:R-:W-:Y:S01]  /*b3b0*/  LDGSTS.E [R242+0x34004], desc[UR16][R100.64], !P5 ;  /* 0x3400400064f27fae */ /* 0x000fe2000e921850 */
[----:B------:R-:W-:-:S04]  /*b3c0*/  IMAD.WIDE R78, R2, 0x4, R82 ;  /* 0x00000004024e7825 */ /* 0x000fc800078e0252 */
        /* <DEDUP_REMOVED lines=10> */
[----:B------:R-:W-:Y:S02]  /*b470*/  VIADD R4, R4, 0x3f ;  /* 0x0000003f04047836 */ /* 0x000fe40000000000 */
[----:B------:R-:W-:-:S04]  /*b480*/  IMAD.WIDE R6, R5, 0x4, R6 ;  /* 0x0000000405067825 */ /* 0x000fc800078e0206 */
[----:B---3--:R-:W-:-:S04]  /*b490*/  IMAD.WIDE R98, R2, 0x4, R98 ;  /* 0x0000000402627825 */ /* 0x008fc800078e0262 */
[C---:B----4-:R-:W-:Y:S01]  /*b4a0*/  IMAD.WIDE R96, R2.reuse, 0x4, R96 ;  /* 0x0000000402607825 */ /* 0x050fe200078e0260 */
[----:B------:R-:W-:Y:S04]  /*b4b0*/  STL.64 [R1+0x808], R98 ;  /* 0x0008086201007387 */ /* 0x000fe80000100a00 */
[----:B------:R-:W-:Y:S04]  /*b4c0*/  STL.64 [R1+0x810], R96 ;  /* 0x0008106001007387 */ /* 0x000fe80000100a00 */
[----:B------:R-:W-:Y:S04]  /*b4d0*/  LDGSTS.E [R242+0x38004], desc[UR16][R98.64], !P5 ;  /* 0x3800400062f27fae */ /* 0x000fe8000e921850 */
[----:B------:R-:W5:Y:S01]  /*b4e0*/  LDL.LU.64 R16, [R1+0xc08] ;  /* 0x000c080001107983 */ /* 0x000f620000300a00 */
[----:B--2---:R-:W-:-:S03]  /*b4f0*/  IMAD.WIDE R92, R2, 0x4, R92 ;  /* 0x00000004025c7825 */ /* 0x004fc600078e025c */
[----:B------:R-:W-:Y:S01]  /*b500*/  LDGSTS.E [R242+0x3c004], desc[UR16][R96.64], !P5 ;  /* 0x3c00400060f27fae */ /* 0x000fe2000e921850 */
[----:B------:R-:W-:-:S03]  /*b510*/  IMAD.WIDE R90, R2, 0x4, R130 ;  /* 0x00000004025a7825 */ /* 0x000fc600078e0282 */
[----:B------:R-:W-:Y:S01]  /*b520*/  STL.64 [R1+0x820], R92 ;  /* 0x0008205c01007387 */ /* 0x000fe20000100a00 */
[----:B------:R-:W-:-:S03]  /*b530*/  IMAD.WIDE R88, R2, 0x4, R244 ;  /* 0x0000000402587825 */ /* 0x000fc600078e02f4 */
[----:B------:R-:W-:Y:S04]  /*b540*/  LDGSTS.E [R242+0x30008], desc[UR16][R94.64], !P6 ;  /* 0x300080005ef27fae */ /* 0x000fe8000f121850 */
[----:B------:R-:W5:Y:S04]  /*b550*/  LDL.LU.64 R12, [R1+0xc00] ;  /* 0x000c0000010c7983 */ /* 0x000f680000300a00 */
        /* <DEDUP_REMOVED lines=11> */
[----:B------:R-:W-:Y:S04]  /*b610*/  LDGSTS.E [R242+0x3c00c], desc[UR16][R78.64], !P0 ;  /* 0x3c00c0004ef27fae */ /* 0x000fe8000c121850 */
[----:B------:R-:W-:Y:S04]  /*b620*/  STL [R1], RZ ;  /* 0x000000ff01007387 */ /* 0x000fe80000100800 */
[----:B------:R-:W-:Y:S04]  /*b630*/  STL [R1+0x4], RZ ;  /* 0x000004ff01007387 */ /* 0x000fe80000100800 */
[----:B------:R-:W0:Y:S04]  /*b640*/  LDGDEPBAR ;  /* 0x00000000000079af */ /* 0x000e280000000000 */
[----:B------:R-:W-:Y:S04]  /*b650*/  STL.64 [R1+0xb40], R20 ;  /* 0x000b401401007387 */ /* 0x000fe80000100a00 */
[----:B------:R-:W-:Y:S04]  /*b660*/  LDGSTS.E [R0+0x64000], desc[UR16][R20.64], P3 ;  /* 0x6400000014007fae */ /* 0x000fe80009921850 */
[----:B------:R-:W-:Y:S04]  /*b670*/  STL.64 [R1+0xb60], R22 ;  /* 0x000b601601007387 */ /* 0x000fe80000100a00 */
[----:B------:R-:W-:Y:S04]  /*b680*/  LDGSTS.E [R0+0x64400], desc[UR16][R22.64], P3 ;  /* 0x6440000016007fae */ /* 0x000fe80009921850 */
[----:B------:R-:W-:Y:S04]  /*b690*/  STL.64 [R1+0xb80], R24 ;  /* 0x000b801801007387 */ /* 0x000fe80000100a00 */
[----:B------:R-:W-:Y:S04]  /*b6a0*/  LDGSTS.E [R0+0x64800], desc[UR16][R24.64], P3 ;  /* 0x6480000018007fae */ /* 0x000fe80009921850 */
[----:B------:R-:W-:Y:S04]  /*b6b0*/  STL.64 [R1+0xba0], R26 ;  /* 0x000ba01a01007387 */ /* 0x000fe80000100a00 */
[----:B------:R-:W-:Y:S04]  /*b6c0*/  LDGSTS.E [R0+0x64c00], desc[UR16][R26.64], P3 ;  /* 0x64c000001a007fae */ /* 0x000fe80009921850 */
[----:B------:R1:W-:Y:S04]  /*b6d0*/  STL.64 [R1+0xbc0], R28 ;  /* 0x000bc01c01007387 */ /* 0x0003e80000100a00 */
[----:B------:R1:W-:Y:S04]  /*b6e0*/  LDGSTS.E [R0+0x65000], desc[UR16][R28.64], P3 ;  /* 0x650000001c007fae */ /* 0x0003e80009921850 */
[----:B------:R2:W-:Y:S04]  /*b6f0*/  STL.64 [R1+0xbd8], R30 ;  /* 0x000bd81e01007387 */ /* 0x0005e80000100a00 */
[----:B------:R2:W-:Y:S04]  /*b700*/  LDGSTS.E [R0+0x65400], desc[UR16][R30.64], P3 ;  /* 0x654000001e007fae */ /* 0x0005e80009921850 */
[----:B------:R3:W-:Y:S01]  /*b710*/  STL.64 [R1+0xbe8], R32 ;  /* 0x000be82001007387 */ /* 0x0007e20000100a00 */
[----:B-1----:R-:W-:-:S03]  /*b720*/  IMAD.WIDE R28, R5, 0x4, R40 ;  /* 0x00000004051c7825 */ /* 0x002fc600078e0228 */
[----:B------:R3:W-:Y:S01]  /*b730*/  LDGSTS.E [R0+0x65800], desc[UR16][R32.64], P3 ;  /* 0x6580000020007fae */ /* 0x0007e20009921850 */
[----:B------:R-:W-:-:S04]  /*b740*/  IMAD.WIDE R26, R5, 0x4, R42 ;  /* 0x00000004051a7825 */ /* 0x000fc800078e022a */
[C---:B--2---:R-:W-:Y:S01]  /*b750*/  IMAD.WIDE R30, R5.reuse, 0x4, R38 ;  /* 0x00000004051e7825 */ /* 0x044fe200078e0226 */
[----:B------:R-:W-:Y:S03]  /*b760*/  STL.64 [R1+0xbf0], R34 ;  /* 0x000bf02201007387 */ /* 0x000fe60000100a00 */
[C---:B------:R-:W-:Y:S01]  /*b770*/  IMAD.WIDE R24, R5.reuse, 0x4, R44 ;  /* 0x0000000405187825 */ /* 0x040fe200078e022c */
[----:B------:R-:W-:Y:S03]  /*b780*/  LDGSTS.E [R0+0x65c00], desc[UR16][R34.64], P3 ;  /* 0x65c0000022007fae */ /* 0x000fe60009921850 */
[C---:B---3--:R-:W-:Y:S01]  /*b790*/  IMAD.WIDE R32, R5.reuse, 0x4, R36 ;  /* 0x0000000405207825 */ /* 0x048fe200078e0224 */
[----:B------:R-:W-:Y:S03]  /*b7a0*/  STL.64 [R1+0xb20], R18 ;  /* 0x000b201201007387 */ /* 0x000fe60000100a00 */
[C---:B------:R-:W-:Y:S01]  /*b7b0*/  IMAD.WIDE R22, R5.reuse, 0x4, R46 ;  /* 0x0000000405167825 */ /* 0x040fe200078e022e */
[----:B------:R-:W-:Y:S03]  /*b7c0*/  LDGSTS.E [R3+0x64100], desc[UR16][R18.64], P3 ;  /* 0x6410000012037fae */ /* 0x000fe60009921850 */
[C---:B------:R-:W-:Y:S01]  /*b7d0*/  IMAD.WIDE R20, R5.reuse, 0x4, R48 ;  /* 0x0000000405147825 */ /* 0x040fe200078e0230 */
        /* <DEDUP_REMOVED lines=8> */
[----:B------:R3:W-:Y:S04]  /*b860*/  LDGSTS.E [R3+0x65100], desc[UR16][R26.64], P3 ;  /* 0x651000001a037fae */ /* 0x0007e80009921850 */
[----:B------:R1:W-:Y:S01]  /*b870*/  STL.64 [R1+0xbb8], R24 ;  /* 0x000bb81801007387 */ /* 0x0003e20000100a00 */
[----:B--2---:R-:W-:-:S03]  /*b880*/  IMAD.WIDE R28, R5, 0x4, R52 ;  /* 0x00000004051c7825 */ /* 0x004fc600078e0234 */
[----:B------:R1:W-:Y:S04]  /*b890*/  LDGSTS.E [R3+0x65500], desc[UR16][R24.64], P3 ;  /* 0x6550000018037fae */ /* 0x0003e80009921850 */
[----:B------:R2:W-:Y:S01]  /*b8a0*/  STL.64 [R1+0xbd0], R22 ;  /* 0x000bd01601007387 */ /* 0x0005e20000100a00 */
[----:B---3--:R-:W-:-:S03]  /*b8b0*/  IMAD.WIDE R26, R5, 0x4, R54 ;  /* 0x00000004051a7825 */ /* 0x008fc600078e0236 */
[----:B------:R2:W-:Y:S01]  /*b8c0*/  LDGSTS.E [R3+0x65900], desc[UR16][R22.64], P3 ;  /* 0x6590000016037fae */ /* 0x0005e20009921850 */
[----:B------:R-:W-:-:S03]  /*b8d0*/  IMAD.WIDE R18, R5, 0x4, R62 ;  /* 0x0000000405127825 */ /* 0x000fc600078e023e */
[----:B------:R3:W-:Y:S01]  /*b8e0*/  STL.64 [R1+0xbe0], R20 ;  /* 0x000be01401007387 */ /* 0x0007e20000100a00 */
[----:B-1----:R-:W-:-:S03]  /*b8f0*/  IMAD.WIDE R24, R5, 0x4, R56 ;  /* 0x0000000405187825 */ /* 0x002fc600078e0238 */
[----:B------:R3:W-:Y:S04]  /*b900*/  LDGSTS.E [R3+0x65d00], desc[UR16][R20.64], P3 ;  /* 0x65d0000014037fae */ /* 0x0007e80009921850 */
[----:B------:R-:W-:Y:S01]  /*b910*/  STL.64 [R1+0xb08], R8 ;  /* 0x000b080801007387 */ /* 0x000fe20000100a00 */
[----:B--2---:R-:W-:-:S03]  /*b920*/  IMAD.WIDE R22, R5, 0x4, R58 ;  /* 0x0000000405167825 */ /* 0x004fc600078e023a */
[----:B------:R-:W-:Y:S04]  /*b930*/  LDGSTS.E [R11+0x64200], desc[UR16][R8.64], P3 ;  /* 0x64200000080b7fae */ /* 0x000fe80009921850 */
[----:B------:R-:W-:Y:S01]  /*b940*/  STL.64 [R1+0xb18], R30 ;  /* 0x000b181e01007387 */ /* 0x000fe20000100a00 */
[----:B---3--:R-:W-:-:S03]  /*b950*/  IMAD.WIDE R20, R5, 0x4, R60 ;  /* 0x0000000405147825 */ /* 0x008fc600078e023c */
[----:B------:R-:W-:Y:S04]  /*b960*/  LDGSTS.E [R11+0x64600], desc[UR16][R30.64], P3 ;  /* 0x646000001e0b7fae */ /* 0x000fe80009921850 */
[----:B------:R1:W-:Y:S04]  /*b970*/  STL.64 [R1+0xb30], R28 ;  /* 0x000b301c01007387 */ /* 0x0003e80000100a00 */
[----:B------:R1:W-:Y:S04]  /*b980*/  LDGSTS.E [R11+0x64a00], desc[UR16][R28.64], P3 ;  /* 0x64a000001c0b7fae */ /* 0x0003e80009921850 */
[----:B------:R2:W-:Y:S04]  /*b990*/  STL.64 [R1+0xb50], R26 ;  /* 0x000b501a01007387 */ /* 0x0005e80000100a00 */
[----:B------:R2:W-:Y:S01]  /*b9a0*/  LDGSTS.E [R11+0x64e00], desc[UR16][R26.64], P3 ;  /* 0x64e000001a0b7fae */ /* 0x0005e20009921850 */
[----:B-1----:R-:W-:-:S03]  /*b9b0*/  IMAD.WIDE R28, R5, 0x4, R66 ;  /* 0x00000004051c7825 */ /* 0x002fc600078e0242 */
[----:B------:R1:W-:Y:S04]  /*b9c0*/  STL.64 [R1+0xb70], R24 ;  /* 0x000b701801007387 */ /* 0x0003e80000100a00 */
[----:B------:R1:W-:Y:S01]  /*b9d0*/  LDGSTS.E [R11+0x65200], desc[UR16][R24.64], P3 ;  /* 0x65200000180b7fae */ /* 0x0003e20009921850 */
[----:B--2---:R-:W-:-:S03]  /*b9e0*/  IMAD.WIDE R26, R5, 0x4, R68 ;  /* 0x00000004051a7825 */ /* 0x004fc600078e0244 */
        /* <DEDUP_REMOVED lines=9> */
[----:B------:R-:W-:Y:S04]  /*ba80*/  STL.64 [R1+0xb10], R28 ;  /* 0x000b101c01007387 */ /* 0x000fe80000100a00 */
[----:B------:R-:W-:Y:S01]  /*ba90*/  STL.64 [R1+0xb28], R26 ;  /* 0x000b281a01007387 */ /* 0x000fe20000100a00 */
[----:B--2---:R-:W-:-:S03]  /*baa0*/  IMAD.WIDE R18, R5, 0x4, R76 ;  /* 0x0000000405127825 */ /* 0x004fc600078e024c */
[----:B------:R1:W-:Y:S04]  /*bab0*/  STL.64 [R1+0xb48], R24 ;  /* 0x000b481801007387 */ /* 0x0003e80000100a00 */
[----:B------:R2:W-:Y:S04]  /*bac0*/  STL.64 [R1+0xb68], R22 ;  /* 0x000b681601007387 */ /* 0x0005e80000100a00 */
[----:B------:R2:W-:Y:S04]  /*bad0*/  STL.64 [R1+0xb88], R20 ;  /* 0x000b881401007387 */ /* 0x0005e80000100a00 */
[----:B------:R2:W-:Y:S04]  /*bae0*/  STL.64 [R1+0xba8], R18 ;  /* 0x000ba81201007387 */ /* 0x0005e80000100a00 */
[----:B------:R2:W-:Y:S04]  /*baf0*/  STL [R1+0x8], RZ ;  /* 0x000008ff01007387 */ /* 0x0005e80000100800 */
        /* <DEDUP_REMOVED lines=28> */
[----:B------:R2:W-:Y:S01]  /*bcc0*/  STL [R1+0x7c], RZ ;  /* 0x00007cff01007387 */ /* 0x0005e20000100800 */
[----:B------:R-:W-:Y:S01]  /*bcd0*/  IMAD.WIDE R8, R5, 0x4, R64 ;  /* 0x0000000405087825 */ /* 0x000fe200078e0240 */
[----:B------:R-:W-:-:S02]  /*bce0*/  ISETP.GE.AND P0, PT, R4, 0x40, PT ;  /* 0x000000400400780c */ /* 0x000fc40003f06270 */
[----:B------:R-:W-:Y:S04]  /*bcf0*/  LDGSTS.E [R238+0x64300], desc[UR16][R6.64], P3 ;  /* 0x6430000006ee7fae */ /* 0x000fe80009921850 */
[----:B------:R-:W-:Y:S04]  /*bd00*/  LDGSTS.E [R238+0x64700], desc[UR16][R8.64], P3 ;  /* 0x6470000008ee7fae */ /* 0x000fe80009921850 */
[----:B------:R-:W-:Y:S04]  /*bd10*/  LDGSTS.E [R238+0x64b00], desc[UR16][R28.64], P3 ;  /* 0x64b000001cee7fae */ /* 0x000fe80009921850 */
[----:B------:R-:W-:Y:S04]  /*bd20*/  LDGSTS.E [R238+0x64f00], desc[UR16][R26.64], P3 ;  /* 0x64f000001aee7fae */ /* 0x000fe80009921850 */
[----:B------:R-:W-:Y:S04]  /*bd30*/  LDGSTS.E [R238+0x65300], desc[UR16][R24.64], P3 ;  /* 0x6530000018ee7fae */ /* 0x000fe80009921850 */
[----:B------:R-:W-:Y:S04]  /*bd40*/  LDGSTS.E [R238+0x65700], desc[UR16][R22.64], P3 ;  /* 0x6570000016ee7fae */ /* 0x000fe80009921850 */
[----:B------:R-:W-:Y:S04]  /*bd50*/  LDGSTS.E [R238+0x65b00], desc[UR16][R20.64], P3 ;  /* 0x65b0000014ee7fae */ /* 0x000fe80009921850 */
[----:B------:R3:W-:Y:S01]  /*bd60*/  LDGSTS.E [R238+0x65f00], desc[UR16][R18.64], P3 ;  /* 0x65f0000012ee7fae */ /* 0x0007e20009921850 */
[----:B------:R-:W-:-:S03]  /*bd70*/  CS2R R216, SRZ ;  /* 0x0000000000d87805 */ /* 0x000fc6000001ff00 */
[----:B------:R-:W0:Y:S01]  /*bd80*/  LDGDEPBAR ;  /* 0x00000000000079af */ /* 0x000e220000000000 */
[----:B------:R-:W-:Y:S02]  /*bd90*/  CS2R R218, SRZ ;  /* 0x0000000000da7805 */ /* 0x000fe4000001ff00 */
[----:B------:R-:W-:Y:S02]  /*bda0*/  CS2R R220, SRZ ;  /* 0x0000000000dc7805 */ /* 0x000fe4000001ff00 */
[----:B------:R-:W-:Y:S02]  /*bdb0*/  CS2R R222, SRZ ;  /* 0x0000000000de7805 */ /* 0x000fe4000001ff00 */
[----:B------:R-:W-:Y:S02]  /*bdc0*/  CS2R R224, SRZ ;  /* 0x0000000000e07805 */ /* 0x000fe4000001ff00 */
[----:B------:R-:W-:Y:S02]  /*bdd0*/  CS2R R226, SRZ ;  /* 0x0000000000e27805 */ /* 0x000fe4000001ff00 */
[----:B------:R-:W-:-:S02]  /*bde0*/  CS2R R228, SRZ ;  /* 0x0000000000e47805 */ /* 0x000fc4000001ff00 */
[----:B------:R-:W-:Y:S02]  /*bdf0*/  CS2R R230, SRZ ;  /* 0x0000000000e67805 */ /* 0x000fe4000001ff00 */
[----:B------:R-:W-:Y:S02]  /*be00*/  CS2R R232, SRZ ;  /* 0x0000000000e87805 */ /* 0x000fe4000001ff00 */
[----:B------:R-:W-:Y:S02]  /*be10*/  CS2R R234, SRZ ;  /* 0x0000000000ea7805 */ /* 0x000fe4000001ff00 */
[----:B------:R-:W-:Y:S02]  /*be20*/  CS2R R236, SRZ ;  /* 0x0000000000ec7805 */ /* 0x000fe4000001ff00 */
[----:B---3--:R-:W-:Y:S02]  /*be30*/  CS2R R238, SRZ ;  /* 0x0000000000ee7805 */ /* 0x008fe4000001ff00 */
[----:B------:R-:W-:-:S02]  /*be40*/  CS2R R240, SRZ ;  /* 0x0000000000f07805 */ /* 0x000fc4000001ff00 */
        /* <DEDUP_REMOVED lines=83> */
[----:B-1----:R-:W-:-:S02]  /*c380*/  CS2R R24, SRZ ;  /* 0x0000000000187805 */ /* 0x002fc4000001ff00 */
        /* <DEDUP_REMOVED lines=14> */
[----:B------:R-:W-:Y:S01]  /*c470*/  CS2R R54, SRZ ;  /* 0x0000000000367805 */ /* 0x000fe2000001ff00 */
[----:B--2---:R-:W-:Y:S06]  /*c480*/  @!P0 BRA `(.L_x_0) ;  /* 0x00000120004c8947 */ /* 0x004fec0003800000 */
[----:B------:R-:W2:Y:S04]  /*c490*/  LDL.LU.64 R54, [R1+0x4b8] ;  /* 0x0004b80001367983 */ /* 0x000ea80000300a00 */
[----:B------:R-:W3:Y:S04]  /*c4a0*/  LDL.LU.64 R20, [R1+0x440] ;  /* 0x0004400001147983 */ /* 0x000ee80000300a00 */
[----:B------:R-:W4:Y:S04]  /*c4b0*/  LDL.LU.64 R22, [R1+0x448] ;  /* 0x0004480001167983 */ /* 0x000f280000300a00 */
[----:B------:R-:W3:Y:S04]  /*c4c0*/  LDL.LU.64 R44, [R1+0x408] ;  /* 0x00040800012c7983 */ /* 0x000ee80000300a00 */
[----:B------:R-:W4:Y:S04]  /*c4d0*/  LDL.LU.64 R46, [R1+0x418] ;  /* 0x00041800012e7983 */ /* 0x000f280000300a00 */
[----:B------:R-:W4:Y:S04]  /*c4e0*/  LDL.LU.64 R48, [R1+0x420] ;  /* 0x0004200001307983 */ /* 0x000f280000300a00 */
[----:B------:R-:W4:Y:S04]  /*c4f0*/  LDL.LU.64 R50, [R1+0x428] ;  /* 0x0004280001327983 */ /* 0x000f280000300a00 */
[----:B------:R-:W4:Y:S04]  /*c500*/  LDL.LU.64 R18, [R1+0x430] ;  /* 0x0004300001127983 */ /* 0x000f280000300a00 */
[----:B------:R-:W4:Y:S04]  /*c510*/  LDL.LU.64 R36, [R1+0x6e0] ;  /* 0x0006e00001247983 */ /* 0x000f280000300a00 */
[----:B------:R-:W4:Y:S01]  /*c520*/  LDL.LU.64 R52, [R1+0x6e8] ;  /* 0x0006e80001347983 */ /* 0x000f220000300a00 */
[----:B--2---:R-:W-:Y:S01]  /*c530*/  IMAD.MOV.U32 R38, RZ, RZ, R54 ;  /* 0x000000ffff267224 */ /* 0x004fe200078e0036 */
[----:B------:R-:W-:-:S02]  /*c540*/  MOV R39, R55 ;  /* 0x0000003700277202 */ /* 0x000fc40000000f00 */
        /* <DEDUP_REMOVED lines=8> */
[----:B---3--:R-:W-:-:S03]  /*c5d0*/  IMAD.MOV.U32 R42, RZ, RZ, R44 ;  /* 0x000000ffff2a7224 */ /* 0x008fc600078e002c */
[----:B------:R-:W3:Y:S01]  /*c5e0*/  LDL.LU.64 R28, [R1+0x5f8] ;  /* 0x0005f800011c7983 */ /* 0x000ee20000300a00 */
[----:B------:R-:W-:Y:S01]  /*c5f0*/  IMAD.MOV.U32 R43, RZ, RZ, R45 ;  /* 0x000000ffff2b7224 */ /* 0x000fe200078e002d */
[----:B----4-:R-:W-:Y:S01]  /*c600*/  MOV R45, R47 ;  /* 0x0000002f002d7202 */ /* 0x010fe20000000f00 */
[----:B------:R-:W-:Y:S01]  /*c610*/  IMAD.MOV.U32 R44, RZ, RZ, R46 ;  /* 0x000000ffff2c7224 */ /* 0x000fe200078e002e */
[----:B------:R-:W4:Y:S01]  /*c620*/  LDL.LU.64 R82, [R1+0x620] ;  /* 0x0006200001527983 */ /* 0x000f220000300a00 */
[----:B------:R-:W-:Y:S02]  /*c630*/  IMAD.MOV.U32 R46, RZ, RZ, R48 ;  /* 0x000000ffff2e7224 */ /* 0x000fe400078e0030 */
[----:B------:R-:W-:Y:S01]  /*c640*/  IMAD.MOV.U32 R47, RZ, RZ, R49 ;  /* 0x000000ffff2f7224 */ /* 0x000fe200078e0031 */
[----:B------:R-:W-:Y:S01]  /*c650*/  MOV R49, R51 ;  /* 0x0000003300317202 */ /* 0x000fe20000000f00 */
[----:B------:R-:W-:Y:S02]  /*c660*/  IMAD.MOV.U32 R48, RZ, RZ, R50 ;  /* 0x000000ffff307224 */ /* 0x000fe400078e0032 */
[----:B------:R-:W-:Y:S01]  /*c670*/  IMAD.MOV.U32 R50, RZ, RZ, R18 ;  /* 0x000000ffff327224 */ /* 0x000fe200078e0012 */
[----:B------:R-:W-:Y:S01]  /*c680*/  MOV R18, R37 ;  /* 0x0000002500127202 */ /* 0x000fe20000000f00 */
[----:B------:R-:W-:-:S02]  /*c690*/  IMAD.MOV.U32 R51, RZ, RZ, R19 ;  /* 0x000000ffff337224 */ /* 0x000fc400078e0013 */
[----:B------:R-:W-:Y:S02]  /*c6a0*/  IMAD.MOV.U32 R19, RZ, RZ, R36 ;  /* 0x000000ffff137224 */ /* 0x000fe400078e0024 */
[----:B------:R-:W-:Y:S02]  /*c6b0*/  IMAD.MOV.U32 R36, RZ, RZ, R38 ;  /* 0x000000ffff247224 */ /* 0x000fe400078e0026 */
[----:B------:R-:W-:Y:S01]  /*c6c0*/  IMAD.MOV.U32 R37, RZ, RZ, R39 ;  /* 0x000000ffff257224 */ /* 0x000fe200078e0027 */
[----:B------:R-:W-:Y:S01]  /*c6d0*/  MOV R39, R21 ;  /* 0x0000001500277202 */ /* 0x000fe20000000f00 */
[----:B------:R-:W-:Y:S02]  /*c6e0*/  IMAD.MOV.U32 R38, RZ, RZ, R20 ;  /* 0x000000ffff267224 */ /* 0x000fe400078e0014 */
[----:B------:R-:W-:Y:S02]  /*c6f0*/  IMAD.MOV.U32 R21, RZ, RZ, R52 ;  /* 0x000000ffff157224 */ /* 0x000fe400078e0034 */
[----:B------:R-:W-:Y:S01]  /*c700*/  IMAD.MOV.U32 R20, RZ, RZ, R53 ;  /* 0x000000ffff147224 */ /* 0x000fe200078e0035 */
[----:B------:R-:W-:Y:S01]  /*c710*/  MOV R53, R23 ;  /* 0x0000001700357202 */ /* 0x000fe20000000f00 */
[----:B------:R-:W-:-:S02]  /*c720*/  IMAD.MOV.U32 R52, RZ, RZ, R22 ;  /* 0x000000ffff347224 */ /* 0x000fc400078e0016 */
[----:B--2---:R-:W-:Y:S02]  /*c730*/  IMAD.MOV.U32 R23, RZ, RZ, R54 ;  /* 0x000000ffff177224 */ /* 0x004fe400078e0036 */
[----:B------:R-:W-:Y:S01]  /*c740*/  IMAD.MOV.U32 R22, RZ, RZ, R55 ;  /* 0x000000ffff167224 */ /* 0x000fe200078e0037 */
[----:B------:R-:W-:Y:S01]  /*c750*/  MOV R55, R249 ;  /* 0x000000f900377202 */ /* 0x000fe20000000f00 */
[----:B------:R-:W-:Y:S02]  /*c760*/  IMAD.MOV.U32 R54, RZ, RZ, R248 ;  /* 0x000000ffff367224 */ /* 0x000fe400078e00f8 */
[----:B------:R-:W-:Y:S02]  /*c770*/  IMAD.MOV.U32 R249, RZ, RZ, R40 ;  /* 0x000000fffff97224 */ /* 0x000fe400078e0028 */
[----:B------:R-:W-:Y:S01]  /*c780*/  IMAD.MOV.U32 R248, RZ, RZ, R41 ;  /* 0x000000fffff87224 */ /* 0x000fe200078e0029 */
[----:B------:R-:W-:Y:S01]  /*c790*/  MOV R41, R43 ;  /* 0x0000002b00297202 */ /* 0x000fe20000000f00 */
[----:B------:R-:W-:-:S02]  /*c7a0*/  IMAD.MOV.U32 R40, RZ, RZ, R42 ;  /* 0x000000ffff287224 */ /* 0x000fc400078e002a */
[----:B------:R-:W-:Y:S01]  /*c7b0*/  IMAD.MOV.U32 R42, RZ, RZ, R250 ;  /* 0x000000ffff2a7224 */ /* 0x000fe200078e00fa */
[----:B------:R-:W-:Y:S01]  /*c7c0*/  MOV R250, R31 ;  /* 0x0000001f00fa7202 */ /* 0x000fe20000000f00 */
[----:B------:R-:W-:Y:S01]  /*c7d0*/  IMAD.MOV.U32 R43, RZ, RZ, R251 ;  /* 0x000000ffff2b7224 */ /* 0x000fe200078e00fb */
[----:B------:R1:W-:Y:S01]  /*c7e0*/  STL [R1+0x80], R32 ;  /* 0x0000802001007387 */ /* 0x0003e20000100800 */
[----:B------:R-:W-:-:S03]  /*c7f0*/  IMAD.MOV.U32 R251, RZ, RZ, R30 ;  /* 0x000000fffffb7224 */ /* 0x000fc600078e001e */
[----:B------:R-:W2:Y:S01]  /*c800*/  LDL.LU.64 R30, [R1+0x640] ;  /* 0x00064000011e7983 */ /* 0x000ea20000300a00 */
[----:B------:R-:W-:-:S03]  /*c810*/  IMAD.MOV.U32 R252, RZ, RZ, R33 ;  /* 0x000000fffffc7224 */ /* 0x000fc600078e0021 */
[----:B-1----:R-:W2:Y:S04]  /*c820*/  LDL.LU.64 R32, [R1+0x658] ;  /* 0x0006580001207983 */ /* 0x002ea80000300a00 */
[----:B------:R1:W-:Y:S04]  /*c830*/  STL [R1+0x88], R24 ;  /* 0x0000881801007387 */ /* 0x0003e80000100800 */
[----:B------:R-:W2:Y:S01]  /*c840*/  LDL.LU.64 R84, [R1+0x678] ;  /* 0x0006780001547983 */ /* 0x000ea20000300a00 */
[----:B------:R-:W-:-:S05]  /*c850*/  IMAD.MOV.U32 R0, RZ, RZ, R25 ;  /* 0x000000ffff007224 */ /* 0x000fca00078e0019 */
[----:B------:R3:W-:Y:S04]  /*c860*/  STL [R1+0x84], R0 ;  /* 0x0000840001007387 */ /* 0x0007e80000100800 */
[----:B------:R4:W-:Y:S04]  /*c870*/  STL [R1+0x90], R34 ;  /* 0x0000902201007387 */ /* 0x0009e80000100800 */
[----:B-1----:R-:W2:Y:S01]  /*c880*/  LDL.LU.64 R24, [R1+0x688] ;  /* 0x0006880001187983 */ /* 0x002ea20000300a00 */
[----:B---3--:R-:W-:-:S05]  /*c890*/  IMAD.MOV.U32 R0, RZ, RZ, R35 ;  /* 0x000000ffff007224 */ /* 0x008fca00078e0023 */
[----:B------:R1:W-:Y:S04]  /*c8a0*/  STL [R1+0x8c], R0 ;  /* 0x00008c0001007387 */ /* 0x0003e80000100800 */
[----:B------:R3:W-:Y:S04]  /*c8b0*/  STL [R1+0x98], R86 ;  /* 0x0000985601007387 */ /* 0x0007e80000100800 */
[----:B----4-:R-:W4:Y:S01]  /*c8c0*/  LDL.LU.64 R34, [R1+0xd8] ;  /* 0x0000d80001227983 */ /* 0x010f220000300a00 */
[----:B-1----:R-:W-:-:S05]  /*c8d0*/  MOV R0, R87 ;  /* 0x0000005700007202 */ /* 0x002fca0000000f00 */
[----:B------:R1:W-:Y:S04]  /*c8e0*/  STL [R1+0x94], R0 ;  /* 0x0000940001007387 */ /* 0x0003e80000100800 */
[----:B------:R1:W-:Y:S04]  /*c8f0*/  STL [R1+0xa0], R26 ;  /* 0x0000a01a01007387 */ /* 0x0003e80000100800 */
[----:B---3--:R-:W3:Y:S01]  /*c900*/  LDL.LU.64 R86, [R1+0xe0] ;  /* 0x0000e00001567983 */ /* 0x008ee20000300a00 */
[----:B-1----:R-:W-:-:S05]  /*c910*/  IMAD.MOV.U32 R0, RZ, RZ, R27 ;  /* 0x000000ffff007224 */ /* 0x002fca00078e001b */
[----:B------:R1:W-:Y:S04]  /*c920*/  STL [R1+0x9c], R0 ;  /* 0x00009c0001007387 */ /* 0x0003e80000100800 */
[----:B------:R1:W-:Y:S04]  /*c930*/  STL [R1+0xa8], R28 ;  /* 0x0000a81c01007387 */ /* 0x0003e80000100800 */
[----:B------:R-:W3:Y:S01]  /*c940*/  LDL.LU.64 R26, [R1+0xe8] ;  /* 0x0000e800011a7983 */ /* 0x000ee20000300a00 */
[----:B-1----:R-:W-:-:S05]  /*c950*/  IMAD.MOV.U32 R0, RZ, RZ, R29 ;  /* 0x000000ffff007224 */ /* 0x002fca00078e001d */
[----:B------:R1:W-:Y:S04]  /*c960*/  STL [R1+0xa4], R0 ;  /* 0x0000a40001007387 */ /* 0x0003e80000100800 */
[----:B------:R-:W-:Y:S04]  /*c970*/  STL [R1+0xb0], R82 ;  /* 0x0000b05201007387 */ /* 0x000fe80000100800 */
[----:B------:R-:W3:Y:S01]  /*c980*/  LDL.LU.64 R28, [R1+0xf0] ;  /* 0x0000f000011c7983 */ /* 0x000ee20000300a00 */
[----:B-1----:R-:W-:-:S05]  /*c990*/  IMAD.MOV.U32 R0, RZ, RZ, R83 ;  /* 0x000000ffff007224 */ /* 0x002fca00078e0053 */
[----:B------:R1:W-:Y:S04]  /*c9a0*/  STL [R1+0xac], R0 ;  /* 0x0000ac0001007387 */ /* 0x0003e80000100800 */
[----:B--2---:R2:W-:Y:S01]  /*c9b0*/  STL [R1+0xb8], R30 ;  /* 0x0000b81e01007387 */ /* 0x0045e20000100800 */
[----:B-1----:R-:W-:-:S03]  /*c9c0*/  MOV R0, R31 ;  /* 0x0000001f00007202 */ /* 0x002fc60000000f00 */
[----:B--2---:R-:W2:Y:S04]  /*c9d0*/  LDL.LU.64 R30, [R1+0xf8] ;  /* 0x0000f800011e7983 */ /* 0x004ea80000300a00 */
[----:B------:R1:W-:Y:S04]  /*c9e0*/  STL [R1+0xb4], R0 ;  /* 0x0000b40001007387 */ /* 0x0003e80000100800 */
[----:B------:R1:W-:Y:S02]  /*c9f0*/  STL [R1+0xc0], R32 ;  /* 0x0000c02001007387 */ /* 0x0003e40000100800 */
[----:B-1----:R-:W-:-:S02]  /*ca00*/  IMAD.MOV.U32 R0, RZ, RZ, R33 ;  /* 0x000000ffff007224 */ /* 0x002fc400078e0021 */
[----:B------:R-:W-:Y:S04]  /*ca10*/  STL [R1+0xc8], R84 ;  /* 0x0000c85401007387 */ /* 0x000fe80000100800 */
[----:B------:R1:W-:Y:S04]  /*ca20*/  STL [R1+0xbc], R0 ;  /* 0x0000bc0001007387 */ /* 0x0003e80000100800 */
[----:B------:R-:W2:Y:S01]  /*ca30*/  LDL.LU.64 R32, [R1+0x100] ;  /* 0x0001000001207983 */ /* 0x000ea20000300a00 */
[----:B-1----:R-:W-:-:S03]  /*ca40*/  IMAD.MOV.U32 R0, RZ, RZ, R85 ;  /* 0x000000ffff007224 */ /* 0x002fc600078e0055 */
[----:B------:R-:W2:Y:S04]  /*ca50*/  LDL.LU.64 R84, [R1+0x108] ;  /* 0x0001080001547983 */ /* 0x000ea80000300a00 */
[----:B------:R1:W-:Y:S04]  /*ca60*/  STL [R1+0xc4], R0 ;  /* 0x0000c40001007387 */ /* 0x0003e80000100800 */
[----:B------:R4:W-:Y:S01]  /*ca70*/  STL [R1+0xd0], R24 ;  /* 0x0000d01801007387 */ /* 0x0009e20000100800 */
[----:B-1----:R-:W-:-:S03]  /*ca80*/  IMAD.MOV.U32 R0, RZ, RZ, R25 ;  /* 0x000000ffff007224 */ /* 0x002fc600078e0019 */
[----:B----4-:R-:W-:Y:S04]  /*ca90*/  STL [R1+0xd8], R34 ;  /* 0x0000d82201007387 */ /* 0x010fe80000100800 */
[----:B------:R1:W-:Y:S04]  /*caa0*/  STL [R1+0xcc], R0 ;  /* 0x0000cc0001007387 */ /* 0x0003e80000100800 */
[----:B------:R-:W4:Y:S01]  /*cab0*/  LDL.LU.64 R24, [R1+0x110] ;  /* 0x0001100001187983 */ /* 0x000f220000300a00 */
[----:B-1----:R-:W-:-:S05]  /*cac0*/  MOV R0, R35 ;  /* 0x0000002300007202 */ /* 0x002fca0000000f00 */
[----:B------:R1:W-:Y:S04]  /*cad0*/  STL [R1+0xd4], R0 ;  /* 0x0000d40001007387 */ /* 0x0003e80000100800 */
[----:B---3--:R-:W-:Y:S04]  /*cae0*/  STL [R1+0xe0], R86 ;  /* 0x0000e05601007387 */ /* 0x008fe80000100800 */
[----:B------:R-:W3:Y:S01]  /*caf0*/  LDL.LU.64 R34, [R1+0x118] ;  /* 0x0001180001227983 */ /* 0x000ee20000300a00 */
[----:B-1----:R-:W-:-:S03]  /*cb00*/  IMAD.MOV.U32 R0, RZ, RZ, R87 ;  /* 0x000000ffff007224 */ /* 0x002fc600078e0057 */
[----:B------:R-:W3:Y:S04]  /*cb10*/  LDL.LU.64 R82, [R1+0x588] ;  /* 0x0005880001527983 */ /* 0x000ee80000300a00 */
[----:B------:R1:W-:Y:S04]  /*cb20*/  STL [R1+0xdc], R0 ;  /* 0x0000dc0001007387 */ /* 0x0003e80000100800 */
[----:B------:R1:W-:Y:S02]  /*cb30*/  STL [R1+0xe8], R26 ;  /* 0x0000e81a01007387 */ /* 0x0003e40000100800 */
[----:B-1----:R-:W-:-:S02]  /*cb40*/  IMAD.MOV.U32 R0, RZ, RZ, R27 ;  /* 0x000000ffff007224 */ /* 0x002fc400078e001b */
[----:B------:R-:W-:Y:S04]  /*cb50*/  STL [R1+0xf0], R28 ;  /* 0x0000f01c01007387 */ /* 0x000fe80000100800 */
[----:B------:R1:W-:Y:S04]  /*cb60*/  STL [R1+0xe4], R0 ;  /* 0x0000e40001007387 */ /* 0x0003e80000100800 */
[----:B------:R-:W3:Y:S01]  /*cb70*/  LDL.LU.64 R26, [R1+0x5c0] ;  /* 0x0005c000011a7983 */ /* 0x000ee20000300a00 */
[----:B-1----:R-:W-:-:S03]  /*cb80*/  IMAD.MOV.U32 R0, RZ, RZ, R29 ;  /* 0x000000ffff007224 */ /* 0x002fc600078e001d */
[----:B------:R-:W3:Y:S04]  /*cb90*/  LDL.LU.64 R28, [R1+0x5f0] ;  /* 0x0005f000011c7983 */ /* 0x000ee80000300a00 */
[----:B------:R1:W-:Y:S04]  /*cba0*/  STL [R1+0xec], R0 ;  /* 0x0000ec0001007387 */ /* 0x0003e80000100800 */
[----:B--2---:R-:W-:Y:S04]  /*cbb0*/  STL [R1+0xf8], R30 ;  /* 0x0000f81e01007387 */ /* 0x004fe80000100800 */
[----:B------:R-:W2:Y:S01]  /*cbc0*/  LDL.LU.64 R86, [R1+0x618] ;  /* 0x0006180001567983 */ /* 0x000ea20000300a00 */
[----:B-1----:R-:W-:-:S05]  /*cbd0*/  MOV R0, R31 ;  /* 0x0000001f00007202 */ /* 0x002fca0000000f00 */
[----:B------:R1:W-:Y:S02]  /*cbe0*/  STL [R1+0xf4], R0 ;  /* 0x0000f40001007387 */ /* 0x0003e40000100800 */
[----:B-1----:R-:W-:Y:S02]  /*cbf0*/  IMAD.MOV.U32 R0, RZ, RZ, R33 ;  /* 0x000000ffff007224 */ /* 0x002fe400078e0021 */
[----:B------:R1:W-:Y:S04]  /*cc00*/  STL [R1+0x100], R32 ;  /* 0x0001002001007387 */ /* 0x0003e80000100800 */
[----:B------:R-:W2:Y:S04]  /*cc10*/  LDL.LU.64 R30, [R1+0x638] ;  /* 0x00063800011e7983 */ /* 0x000ea80000300a00 */
[----:B------:R1:W-:Y:S04]  /*cc20*/  STL [R1+0xfc], R0 ;  /* 0x0000fc0001007387 */ /* 0x0003e80000100800 */
[----:B------:R4:W-:Y:S04]  /*cc30*/  STL [R1+0x108], R84 ;  /* 0x0001085401007387 */ /* 0x0009e80000100800 */
[----:B-1----:R-:W2:Y:S01]  /*cc40*/  LDL.LU.64 R32, [R1+0x650] ;  /* 0x0006500001207983 */ /* 0x002ea20000300a00 */
[----:B------:R-:W-:-:S05]  /*cc50*/  IMAD.MOV.U32 R0, RZ, RZ, R85 ;  /* 0x000000ffff007224 */ /* 0x000fca00078e0055 */
[----:B------:R1:W-:Y:S04]  /*cc60*/  STL [R1+0x104], R0 ;  /* 0x0001040001007387 */ /* 0x0003e80000100800 */
[----:B----4-:R-:W-:Y:S04]  /*cc70*/  STL [R1+0x110], R24 ;  /* 0x0001101801007387 */ /* 0x010fe80000100800 */
[----:B------:R-:W4:Y:S01]  /*cc80*/  LDL.LU.64 R84, [R1+0x668] ;  /* 0x0006680001547983 */ /* 0x000f220000300a00 */
[----:B-1----:R-:W-:-:S05]  /*cc90*/  IMAD.MOV.U32 R0, RZ, RZ, R25 ;  /* 0x000000ffff007224 */ /* 0x002fca00078e0019 */
[----:B------:R3:W-:Y:S02]  /*cca0*/  STL [R1+0x10c], R0 ;  /* 0x00010c0001007387 */ /* 0x0007e40000100800 */
[----:B---3--:R-:W-:Y:S02]  /*ccb0*/  MOV R0, R35 ;  /* 0x0000002300007202 */ /* 0x008fe40000000f00 */
[----:B------:R1:W-:Y:S04]  /*ccc0*/  STL [R1+0x118], R34 ;  /* 0x0001182201007387 */ /* 0x0003e80000100800 */
[----:B------:R-:W3:Y:S04]  /*ccd0*/  LDL.LU.64 R24, [R1+0x3b8] ;  /* 0x0003b80001187983 */ /* 0x000ee80000300a00 */
[----:B------:R1:W-:Y:S04]  /*cce0*/  STL [R1+0x114], R0 ;  /* 0x0001140001007387 */ /* 0x0003e80000100800 */
[----:B------:R-:W-:Y:S04]  /*ccf0*/  STL [R1+0x120], R82 ;  /* 0x0001205201007387 */ /* 0x000fe80000100800 */
[----:B-1----:R-:W3:Y:S01]  /*cd00*/  LDL.LU.64 R34, [R1+0x3b0] ;  /* 0x0003b00001227983 */ /* 0x002ee20000300a00 */
[----:B------:R-:W-:-:S05]  /*cd10*/  IMAD.MOV.U32 R0, RZ, RZ, R83 ;  /* 0x000000ffff007224 */ /* 0x000fca00078e0053 */
[----:B------:R1:W-:Y:S04]  /*cd20*/  STL [R1+0x11c], R0 ;  /* 0x00011c0001007387 */ /* 0x0003e80000100800 */
[----:B------:R1:W-:Y:S02]  /*cd30*/  STL [R1+0x128], R26 ;  /* 0x0001281a01007387 */ /* 0x0003e40000100800 */
[----:B-1----:R-:W-:Y:S02]  /*cd40*/  IMAD.MOV.U32 R0, RZ, RZ, R27 ;  /* 0x000000ffff007224 */ /* 0x002fe400078e001b */
[----:B------:R-:W3:Y:S04]  /*cd50*/  LDL.LU.64 R26, [R1+0x3c8] ;  /* 0x0003c800011a7983 */ /* 0x000ee80000300a00 */
[----:B------:R1:W-:Y:S04]  /*cd60*/  STL [R1+0x124], R0 ;  /* 0x0001240001007387 */ /* 0x0003e80000100800 */
[----:B------:R2:W-:Y:S01]  /*cd70*/  STL [R1+0x130], R28 ;  /* 0x0001301c01007387 */ /* 0x0005e20000100800 */
[----:B-1----:R-:W-:-:S03]  /*cd80*/  IMAD.MOV.U32 R0, RZ, RZ, R29 ;  /* 0x000000ffff007224 */ /* 0x002fc600078e001d */
[----:B--2---:R-:W-:Y:S04]  /*cd90*/  STL [R1+0x138], R86 ;  /* 0x0001385601007387 */ /* 0x004fe80000100800 */
[----:B------:R1:W-:Y:S04]  /*cda0*/  STL [R1+0x12c], R0 ;  /* 0x00012c0001007387 */ /* 0x0003e80000100800 */
[----:B------:R-:W2:Y:S01]  /*cdb0*/  LDL.LU.64 R28, [R1+0x3d0] ;  /* 0x0003d000011c7983 */ /* 0x000ea20000300a00 */
[----:B-1----:R-:W-:-:S03]  /*cdc0*/  MOV R0, R87 ;  /* 0x0000005700007202 */ /* 0x002fc60000000f00 */
[----:B------:R-:W2:Y:S04]  /*cdd0*/  LDL.LU.64 R86, [R1+0x438] ;  /* 0x0004380001567983 */ /* 0x000ea80000300a00 */
[----:B------:R1:W-:Y:S04]  /*cde0*/  STL [R1+0x134], R0 ;  /* 0x0001340001007387 */ /* 0x0003e80000100800 */
[----:B------:R1:W-:Y:S02]  /*cdf0*/  STL [R1+0x140], R30 ;  /* 0x0001401e01007387 */ /* 0x0003e40000100800 */
[----:B-1----:R-:W-:-:S02]  /*ce00*/  IMAD.MOV.U32 R0, RZ, RZ, R31 ;  /* 0x000000ffff007224 */ /* 0x002fc400078e001f */
[----:B------:R-:W-:Y:S04]  /*ce10*/  STL [R1+0x148], R32 ;  /* 0x0001482001007387 */ /* 0x000fe80000100800 */
[----:B------:R1:W-:Y:S04]  /*ce20*/  STL [R1+0x13c], R0 ;  /* 0x00013c0001007387 */ /* 0x0003e80000100800 */
[----:B------:R-:W2:Y:S01]  /*ce30*/  LDL.LU.64 R30, [R1+0x458] ;  /* 0x00045800011e7983 */ /* 0x000ea20000300a00 */
[----:B-1----:R-:W-:-:S05]  /*ce40*/  IMAD.MOV.U32 R0, RZ, RZ, R33 ;  /* 0x000000ffff007224 */ /* 0x002fca00078e0021 */
[----:B------:R1:W-:Y:S04]  /*ce50*/  STL [R1+0x144], R0 ;  /* 0x0001440001007387 */ /* 0x0003e80000100800 */
[----:B----4-:R-:W-:Y:S04]  /*ce60*/  STL [R1+0x150], R84 ;  /* 0x0001505401007387 */ /* 0x010fe80000100800 */
[----:B------:R-:W4:Y:S01]  /*ce70*/  LDL.LU.64 R32, [R1+0x478] ;  /* 0x0004780001207983 */ /* 0x000f220000300a00 */
[----:B-1----:R-:W-:-:S03]  /*ce80*/  IMAD.MOV.U32 R0, RZ, RZ, R85 ;  /* 0x000000ffff007224 */ /* 0x002fc600078e0055 */
[----:B------:R-:W4:Y:S04]  /*ce90*/  LDL.LU.64 R82, [R1+0x508] ;  /* 0x0005080001527983 */ /* 0x000f280000300a00 */
[----:B------:R1:W-:Y:S04]  /*cea0*/  STL [R1+0x14c], R0 ;  /* 0x00014c0001007387 */ /* 0x0003e80000100800 */
[----:B---3--:R3:W-:Y:S01]  /*ceb0*/  STL [R1+0x158], R24 ;  /* 0x0001581801007387 */ /* 0x0087e20000100800 */
[----:B-1----:R-:W-:-:S03]  /*cec0*/  MOV R0, R25 ;  /* 0x0000001900007202 */ /* 0x002fc60000000f00 */
[----:B------:R-:W-:Y:S04]  /*ced0*/  STL [R1+0x160], R34 ;  /* 0x0001602201007387 */ /* 0x000fe80000100800 */
[----:B------:R1:W-:Y:S04]  /*cee0*/  STL [R1+0x154], R0 ;  /* 0x0001540001007387 */ /* 0x0003e80000100800 */
[----:B---3--:R-:W3:Y:S01]  /*cef0*/  LDL.LU.64 R24, [R1+0x530] ;  /* 0x0005300001187983 */ /* 0x008ee20000300a00 */
[----:B-1----:R-:W-:-:S03]  /*cf00*/  IMAD.MOV.U32 R0, RZ, RZ, R35 ;  /* 0x000000ffff007224 */ /* 0x002fc600078e0023 */
[----:B------:R-:W3:Y:S04]  /*cf10*/  LDL.LU.64 R34, [R1+0x558] ;  /* 0x0005580001227983 */ /* 0x000ee80000300a00 */
[----:B------:R1:W-:Y:S04]  /*cf20*/  STL [R1+0x15c], R0 ;  /* 0x00015c0001007387 */ /* 0x0003e80000100800 */
[----:B------:R-:W-:Y:S04]  /*cf30*/  STL [R1+0x168], R26 ;  /* 0x0001681a01007387 */ /* 0x000fe80000100800 */
[----:B------:R-:W3:Y:S01]  /*cf40*/  LDL.LU.64 R84, [R1+0x580] ;  /* 0x0005800001547983 */ /* 0x000ee20000300a00 */
[----:B-1----:R-:W-:-:S05]  /*cf50*/  IMAD.MOV.U32 R0, RZ, RZ, R27 ;  /* 0x000000ffff007224 */ /* 0x002fca00078e001b */
[----:B------:R2:W-:Y:S02]  /*cf60*/  STL [R1+0x164], R0 ;  /* 0x0001640001007387 */ /* 0x0005e40000100800 */
[----:B--2---:R-:W-:Y:S02]  /*cf70*/  IMAD.MOV.U32 R0, RZ, RZ, R29 ;  /* 0x000000ffff007224 */ /* 0x004fe400078e001d */
[----:B------:R1:W-:Y:S04]  /*cf80*/  STL [R1+0x170], R28 ;  /* 0x0001701c01007387 */ /* 0x0003e80000100800 */
[----:B------:R-:W2:Y:S04]  /*cf90*/  LDL.LU.64 R26, [R1+0x5b8] ;  /* 0x0005b800011a7983 */ /* 0x000ea80000300a00 */
[----:B------:R1:W-:Y:S04]  /*cfa0*/  STL [R1+0x16c], R0 ;  /* 0x00016c0001007387 */ /* 0x0003e80000100800 */
[----:B------:R1:W-:Y:S04]  /*cfb0*/  STL [R1+0x178], R86 ;  /* 0x0001785601007387 */ /* 0x0003e80000100800 */
[----:B-1----:R-:W2:Y:S01]  /*cfc0*/  LDL.LU.64 R28, [R1+0x5e8] ;  /* 0x0005e800011c7983 */ /* 0x002ea20000300a00 */
[----:B------:R-:W-:-:S05]  /*cfd0*/  MOV R0, R87 ;  /* 0x0000005700007202 */ /* 0x000fca0000000f00 */
[----:B------:R1:W-:Y:S04]  /*cfe0*/  STL [R1+0x174], R0 ;  /* 0x0001740001007387 */ /* 0x0003e80000100800 */
[----:B------:R-:W-:Y:S04]  /*cff0*/  STL [R1+0x180], R30 ;  /* 0x0001801e01007387 */ /* 0x000fe80000100800 */
[----:B------:R-:W2:Y:S01]  /*d000*/  LDL.LU.64 R86, [R1+0x610] ;  /* 0x0006100001567983 */ /* 0x000ea20000300a00 */
[----:B-1----:R-:W-:-:S05]  /*d010*/  IMAD.MOV.U32 R0, RZ, RZ, R31 ;  /* 0x000000ffff007224 */ /* 0x002fca00078e001f */
[----:B------:R4:W-:Y:S02]  /*d020*/  STL [R1+0x17c], R0 ;  /* 0x00017c0001007387 */ /* 0x0009e40000100800 */
[----:B----4-:R-:W-:Y:S02]  /*d030*/  IMAD.MOV.U32 R0, RZ, RZ, R33 ;  /* 0x000000ffff007224 */ /* 0x010fe400078e0021 */
[----:B------:R1:W-:Y:S04]  /*d040*/  STL [R1+0x188], R32 ;  /* 0x0001882001007387 */ /* 0x0003e80000100800 */
[----:B------:R-:W4:Y:S04]  /*d050*/  LDL.LU.64 R30, [R1+0x630] ;  /* 0x00063000011e7983 */ /* 0x000f280000300a00 */
[----:B------:R1:W-:Y:S04]  /*d060*/  STL [R1+0x184], R0 ;  /* 0x0001840001007387 */ /* 0x0003e80000100800 */
[----:B------:R-:W-:Y:S04]  /*d070*/  STL [R1+0x190], R82 ;  /* 0x0001905201007387 */ /* 0x000fe80000100800 */
[----:B-1----:R-:W4:Y:S01]  /*d080*/  LDL.LU.64 R32, [R1+0x648] ;  /* 0x0006480001207983 */ /* 0x002f220000300a00 */
[----:B------:R-:W-:-:S05]  /*d090*/  IMAD.MOV.U32 R0, RZ, RZ, R83 ;  /* 0x000000ffff007224 */ /* 0x000fca00078e0053 */
[----:B------:R1:W-:Y:S04]  /*d0a0*/  STL [R1+0x18c], R0 ;  /* 0x00018c0001007387 */ /* 0x0003e80000100800 */
[----:B---3--:R3:W-:Y:S01]  /*d0b0*/  STL [R1+0x198], R24 ;  /* 0x0001981801007387 */ /* 0x0087e20000100800 */
[----:B-1----:R-:W-:-:S03]  /*d0c0*/  MOV R0, R25 ;  /* 0x0000001900007202 */ /* 0x002fc60000000f00 */
[----:B---3--:R-:W3:Y:S04]  /*d0d0*/  LDL.LU.64 R24, [R1+0x338] ;  /* 0x0003380001187983 */ /* 0x008ee80000300a00 */
        /* <DEDUP_REMOVED lines=8> */
[----:B------:R2:W-:Y:S02]  /*d160*/  STL [R1+0x1a4], R0 ;  /* 0x0001a40001007387 */ /* 0x0005e40000100800 */
[----:B--2---:R-:W-:Y:S02]  /*d170*/  IMAD.MOV.U32 R0, RZ, RZ, R27 ;  /* 0x000000ffff007224 */ /* 0x004fe400078e001b */
[----:B------:R1:W-:Y:S04]  /*d180*/  STL [R1+0x1b0], R26 ;  /* 0x0001b01a01007387 */ /* 0x0003e80000100800 */
[----:B------:R-:W-:Y:S04]  /*d190*/  STL [R1+0x1b8], R28 ;  /* 0x0001b81c01007387 */ /* 0x000fe80000100800 */
[----:B------:R2:W-:Y:S04]  /*d1a0*/  STL [R1+0x1ac], R0 ;  /* 0x0001ac0001007387 */ /* 0x0005e80000100800 */
[----:B-1----:R-:W3:Y:S01]  /*d1b0*/  LDL.LU.64 R26, [R1+0x320] ;  /* 0x00032000011a7983 */ /* 0x002ee20000300a00 */
[----:B--2---:R-:W-:-:S05]  /*d1c0*/  MOV R0, R29 ;  /* 0x0000001d00007202 */ /* 0x004fca0000000f00 */
[----:B------:R1:W-:Y:S04]  /*d1d0*/  STL [R1+0x1b4], R0 ;  /* 0x0001b40001007387 */ /* 0x0003e80000100800 */
[----:B------:R-:W-:Y:S04]  /*d1e0*/  STL [R1+0x1c0], R86 ;  /* 0x0001c05601007387 */ /* 0x000fe80000100800 */
[----:B------:R-:W2:Y:S04]  /*d1f0*/  LDL.LU.64 R28, [R1+0x318] ;  /* 0x00031800011c7983 */ /* 0x000ea80000300a00 */
[----:B------:R-:W2:Y:S01]  /*d200*/  LDL.LU.64 R82, [R1+0x340] ;  /* 0x0003400001527983 */ /* 0x000ea20000300a00 */
[----:B-1----:R-:W-:-:S05]  /*d210*/  IMAD.MOV.U32 R0, RZ, RZ, R87 ;  /* 0x000000ffff007224 */ /* 0x002fca00078e0057 */
[----:B------:R1:W-:Y:S04]  /*d220*/  STL [R1+0x1bc], R0 ;  /* 0x0001bc0001007387 */ /* 0x0003e80000100800 */
[----:B----4-:R4:W-:Y:S01]  /*d230*/  STL [R1+0x1c8], R30 ;  /* 0x0001c81e01007387 */ /* 0x0109e20000100800 */
[----:B-1----:R-:W-:-:S03]  /*d240*/  IMAD.MOV.U32 R0, RZ, RZ, R31 ;  /* 0x000000ffff007224 */ /* 0x002fc600078e001f */
[----:B------:R-:W-:Y:S04]  /*d250*/  STL [R1+0x1d0], R32 ;  /* 0x0001d02001007387 */ /* 0x000fe80000100800 */
[----:B------:R1:W-:Y:S04]  /*d260*/  STL [R1+0x1c4], R0 ;  /* 0x0001c40001007387 */ /* 0x0003e80000100800 */
[----:B----4-:R-:W4:Y:S01]  /*d270*/  LDL.LU.64 R30, [R1+0x350] ;  /* 0x00035000011e7983 */ /* 0x010f220000300a00 */
[----:B-1----:R-:W-:-:S03]  /*d280*/  IMAD.MOV.U32 R0, RZ, RZ, R33 ;  /* 0x000000ffff007224 */ /* 0x002fc600078e0021 */
[----:B------:R-:W4:Y:S04]  /*d290*/  LDL.LU.64 R32, [R1+0x470] ;  /* 0x0004700001207983 */ /* 0x000f280000300a00 */
[----:B------:R1:W-:Y:S04]  /*d2a0*/  STL [R1+0x1cc], R0 ;  /* 0x0001cc0001007387 */ /* 0x0003e80000100800 */
[----:B---3--:R-:W-:Y:S04]  /*d2b0*/  STL [R1+0x1d8], R24 ;  /* 0x0001d81801007387 */ /* 0x008fe80000100800 */
[----:B------:R-:W3:Y:S01]  /*d2c0*/  LDL.LU.64 R86, [R1+0x500] ;  /* 0x0005000001567983 */ /* 0x000ee20000300a00 */
[----:B-1----:R-:W-:-:S05]  /*d2d0*/  MOV R0, R25 ;  /* 0x0000001900007202 */ /* 0x002fca0000000f00 */
[----:B------:R1:W-:Y:S02]  /*d2e0*/  STL [R1+0x1d4], R0 ;  /* 0x0001d40001007387 */ /* 0x0003e40000100800 */
[----:B-1----:R-:W-:Y:S02]  /*d2f0*/  IMAD.MOV.U32 R0, RZ, RZ, R35 ;  /* 0x000000ffff007224 */ /* 0x002fe400078e0023 */
[----:B------:R1:W-:Y:S04]  /*d300*/  STL [R1+0x1e0], R34 ;  /* 0x0001e02201007387 */ /* 0x0003e80000100800 */
[----:B------:R-:W3:Y:S04]  /*d310*/  LDL.LU.64 R24, [R1+0x528] ;  /* 0x0005280001187983 */ /* 0x000ee80000300a00 */
[----:B------:R1:W-:Y:S04]  /*d320*/  STL [R1+0x1dc], R0 ;  /* 0x0001dc0001007387 */ /* 0x0003e80000100800 */
[----:B------:R1:W-:Y:S04]  /*d330*/  STL [R1+0x1e8], R84 ;  /* 0x0001e85401007387 */ /* 0x0003e80000100800 */
[----:B-1----:R-:W3:Y:S01]  /*d340*/  LDL.LU.64 R34, [R1+0x550] ;  /* 0x0005500001227983 */ /* 0x002ee20000300a00 */
[----:B------:R-:W-:-:S05]  /*d350*/  IMAD.MOV.U32 R0, RZ, RZ, R85 ;  /* 0x000000ffff007224 */ /* 0x000fca00078e0055 */
[----:B------:R1:W-:Y:S04]  /*d360*/  STL [R1+0x1e4], R0 ;  /* 0x0001e40001007387 */ /* 0x0003e80000100800 */
[----:B------:R-:W-:Y:S04]  /*d370*/  STL [R1+0x1f0], R26 ;  /* 0x0001f01a01007387 */ /* 0x000fe80000100800 */
[----:B------:R-:W3:Y:S01]  /*d380*/  LDL.LU.64 R84, [R1+0x578] ;  /* 0x0005780001547983 */ /* 0x000ee20000300a00 */
[----:B-1----:R-:W-:-:S05]  /*d390*/  IMAD.MOV.U32 R0, RZ, RZ, R27 ;  /* 0x000000ffff007224 */ /* 0x002fca00078e001b */
[----:B------:R2:W-:Y:S02]  /*d3a0*/  STL [R1+0x1ec], R0 ;  /* 0x0001ec0001007387 */ /* 0x0005e40000100800 */
[----:B--2---:R-:W-:Y:S02]  /*d3b0*/  MOV R0, R29 ;  /* 0x0000001d00007202 */ /* 0x004fe40000000f00 */
[----:B------:R1:W-:Y:S04]  /*d3c0*/  STL [R1+0x1f8], R28 ;  /* 0x0001f81c01007387 */ /* 0x0003e80000100800 */
[----:B------:R-:W2:Y:S04]  /*d3d0*/  LDL.LU.64 R26, [R1+0x5b0] ;  /* 0x0005b000011a7983 */ /* 0x000ea80000300a00 */
[----:B------:R1:W-:Y:S04]  /*d3e0*/  STL [R1+0x1f4], R0 ;  /* 0x0001f40001007387 */ /* 0x0003e80000100800 */
[----:B------:R-:W-:Y:S04]  /*d3f0*/  STL [R1+0x200], R82 ;  /* 0x0002005201007387 */ /* 0x000fe80000100800 */
[----:B-1----:R-:W2:Y:S01]  /*d400*/  LDL.LU.64 R28, [R1+0x5e0] ;  /* 0x0005e000011c7983 */ /* 0x002ea20000300a00 */
[----:B------:R-:W-:-:S05]  /*d410*/  IMAD.MOV.U32 R0, RZ, RZ, R83 ;  /* 0x000000ffff007224 */ /* 0x000fca00078e0053 */
[----:B------:R4:W-:Y:S02]  /*d420*/  STL [R1+0x1fc], R0 ;  /* 0x0001fc0001007387 */ /* 0x0009e40000100800 */
[----:B----4-:R-:W-:Y:S02]  /*d430*/  IMAD.MOV.U32 R0, RZ, RZ, R31 ;  /* 0x000000ffff007224 */ /* 0x010fe400078e001f */
[----:B------:R1:W-:Y:S04]  /*d440*/  STL [R1+0x208], R30 ;  /* 0x0002081e01007387 */ /* 0x0003e80000100800 */
[----:B-1----:R-:W4:Y:S04]  /*d450*/  LDL.LU.64 R30, [R1+0x608] ;  /* 0x00060800011e7983 */ /* 0x002f280000300a00 */
[----:B------:R1:W-:Y:S04]  /*d460*/  STL [R1+0x204], R0 ;  /* 0x0002040001007387 */ /* 0x0003e80000100800 */
[----:B------:R3:W-:Y:S01]  /*d470*/  STL [R1+0x210], R32 ;  /* 0x0002102001007387 */ /* 0x0007e20000100800 */
[----:B-1----:R-:W-:-:S03]  /*d480*/  IMAD.MOV.U32 R0, RZ, RZ, R33 ;  /* 0x000000ffff007224 */ /* 0x002fc600078e0021 */
[----:B---3--:R-:W-:Y:S04]  /*d490*/  STL [R1+0x218], R86 ;  /* 0x0002185601007387 */ /* 0x008fe80000100800 */
[----:B------:R1:W-:Y:S04]  /*d4a0*/  STL [R1+0x20c], R0 ;  /* 0x00020c0001007387 */ /* 0x0003e80000100800 */
[----:B------:R-:W3:Y:S01]  /*d4b0*/  LDL.LU.64 R32, [R1+0x628] ;  /* 0x0006280001207983 */ /* 0x000ee20000300a00 */
[----:B-1----:R-:W-:-:S03]  /*d4c0*/  MOV R0, R87 ;  /* 0x0000005700007202 */ /* 0x002fc60000000f00 */
[----:B------:R-:W3:Y:S04]  /*d4d0*/  LDL.LU.64 R86, [R1+0x2b8] ;  /* 0x0002b80001567983 */ /* 0x000ee80000300a00 */
[----:B------:R1:W-:Y:S04]  /*d4e0*/  STL [R1+0x214], R0 ;  /* 0x0002140001007387 */ /* 0x0003e80000100800 */
[----:B------:R1:W-:Y:S02]  /*d4f0*/  STL [R1+0x220], R24 ;  /* 0x0002201801007387 */ /* 0x0003e40000100800 */
[----:B-1----:R-:W-:-:S02]  /*d500*/  IMAD.MOV.U32 R0, RZ, RZ, R25 ;  /* 0x000000ffff007224 */ /* 0x002fc400078e0019 */
[----:B------:R-:W-:Y:S04]  /*d510*/  STL [R1+0x228], R34 ;  /* 0x0002282201007387 */ /* 0x000fe80000100800 */
[----:B------:R1:W-:Y:S04]  /*d520*/  STL [R1+0x21c], R0 ;  /* 0x00021c0001007387 */ /* 0x0003e80000100800 */
[----:B------:R-:W3:Y:S01]  /*d530*/  LDL.LU.64 R24, [R1+0x2b0] ;  /* 0x0002b00001187983 */ /* 0x000ee20000300a00 */
[----:B-1----:R-:W-:-:S05]  /*d540*/  IMAD.MOV.U32 R0, RZ, RZ, R35 ;  /* 0x000000ffff007224 */ /* 0x002fca00078e0023 */
[----:B------:R1:W-:Y:S04]  /*d550*/  STL [R1+0x224], R0 ;  /* 0x0002240001007387 */ /* 0x0003e80000100800 */
[----:B------:R-:W-:Y:S04]  /*d560*/  STL [R1+0x230], R84 ;  /* 0x0002305401007387 */ /* 0x000fe80000100800 */
[----:B------:R-:W3:Y:S01]  /*d570*/  LDL.LU.64 R34, [R1+0x2a8] ;  /* 0x0002a80001227983 */ /* 0x000ee20000300a00 */
[----:B-1----:R-:W-:-:S03]  /*d580*/  IMAD.MOV.U32 R0, RZ, RZ, R85 ;  /* 0x000000ffff007224 */ /* 0x002fc600078e0055 */
[----:B------:R-:W3:Y:S04]  /*d590*/  LDL.LU.64 R82, [R1+0x2a0] ;  /* 0x0002a00001527983 */ /* 0x000ee80000300a00 */
[----:B------:R2:W-:Y:S02]  /*d5a0*/  STL [R1+0x22c], R0 ;  /* 0x00022c0001007387 */ /* 0x0005e40000100800 */
[----:B--2---:R-:W-:Y:S02]  /*d5b0*/  MOV R0, R27 ;  /* 0x0000001b00007202 */ /* 0x004fe40000000f00 */
[----:B------:R1:W-:Y:S04]  /*d5c0*/  STL [R1+0x238], R26 ;  /* 0x0002381a01007387 */ /* 0x0003e80000100800 */
[----:B------:R-:W-:Y:S04]  /*d5d0*/  STL [R1+0x240], R28 ;  /* 0x0002401c01007387 */ /* 0x000fe80000100800 */
[----:B------:R2:W-:Y:S04]  /*d5e0*/  STL [R1+0x234], R0 ;  /* 0x0002340001007387 */ /* 0x0005e80000100800 */
[----:B-1----:R-:W3:Y:S01]  /*d5f0*/  LDL.LU.64 R26, [R1+0x298] ;  /* 0x00029800011a7983 */ /* 0x002ee20000300a00 */
[----:B--2---:R-:W-:-:S03]  /*d600*/  IMAD.MOV.U32 R0, RZ, RZ, R29 ;  /* 0x000000ffff007224 */ /* 0x004fc600078e001d */
[----:B------:R-:W2:Y:S04]  /*d610*/  LDL.LU.64 R28, [R1+0x290] ;  /* 0x00029000011c7983 */ /* 0x000ea80000300a00 */
[----:B------:R1:W-:Y:S04]  /*d620*/  STL [R1+0x23c], R0 ;  /* 0x00023c0001007387 */ /* 0x0003e80000100800 */
[----:B----4-:R-:W-:Y:S01]  /*d630*/  STL [R1+0x248], R30 ;  /* 0x0002481e01007387 */ /* 0x010fe20000100800 */
[----:B-1----:R-:W-:-:S03]  /*d640*/  IMAD.MOV.U32 R0, RZ, RZ, R31 ;  /* 0x000000ffff007224 */ /* 0x002fc600078e001f */
[----:B------:R-:W4:Y:S04]  /*d650*/  LDL.LU.64 R84, [R1+0x288] ;  /* 0x0002880001547983 */ /* 0x000f280000300a00 */
[----:B------:R3:W-:Y:S02]  /*d660*/  STL [R1+0x244], R0 ;  /* 0x0002440001007387 */ /* 0x0007e40000100800 */
[----:B---3--:R-:W-:Y:S02]  /*d670*/  IMAD.MOV.U32 R0, RZ, RZ, R33 ;  /* 0x000000ffff007224 */ /* 0x008fe400078e0021 */
[----:B------:R1:W-:Y:S04]  /*d680*/  STL [R1+0x250], R32 ;  /* 0x0002502001007387 */ /* 0x0003e80000100800 */
[----:B------:R-:W3:Y:S04]  /*d690*/  LDL.LU.64 R30, [R1+0x2c0] ;  /* 0x0002c000011e7983 */ /* 0x000ee80000300a00 */
[----:B------:R1:W-:Y:S04]  /*d6a0*/  STL [R1+0x24c], R0 ;  /* 0x00024c0001007387 */ /* 0x0003e80000100800 */
[----:B------:R1:W-:Y:S04]  /*d6b0*/  STL [R1+0x258], R86 ;  /* 0x0002585601007387 */ /* 0x0003e80000100800 */
[----:B-1----:R-:W3:Y:S01]  /*d6c0*/  LDL.LU.64 R32, [R1+0x2c8] ;  /* 0x0002c80001207983 */ /* 0x002ee20000300a00 */
[----:B------:R-:W-:-:S05]  /*d6d0*/  MOV R0, R87 ;  /* 0x0000005700007202 */ /* 0x000fca0000000f00 */
[----:B------:R1:W-:Y:S04]  /*d6e0*/  STL [R1+0x254], R0 ;  /* 0x0002540001007387 */ /* 0x0003e80000100800 */
[----:B------:R-:W-:Y:S04]  /*d6f0*/  STL [R1+0x260], R24 ;  /* 0x0002601801007387 */ /* 0x000fe80000100800 */
[----:B------:R-:W3:Y:S01]  /*d700*/  LDL.LU.64 R86, [R1+0x2d0] ;  /* 0x0002d00001567983 */ /* 0x000ee20000300a00 */
[----:B-1----:R-:W-:-:S05]  /*d710*/  IMAD.MOV.U32 R0, RZ, RZ, R25 ;  /* 0x000000ffff007224 */ /* 0x002fca00078e0019 */
[----:B------:R1:W-:Y:S02]  /*d720*/  STL [R1+0x25c], R0 ;  /* 0x00025c0001007387 */ /* 0x0003e40000100800 */
[----:B-1----:R-:W-:Y:S02]  /*d730*/  IMAD.MOV.U32 R0, RZ, RZ, R35 ;  /* 0x000000ffff007224 */ /* 0x002fe400078e0023 */
[----:B------:R1:W-:Y:S04]  /*d740*/  STL [R1+0x268], R34 ;  /* 0x0002682201007387 */ /* 0x0003e80000100800 */
[----:B------:R-:W3:Y:S04]  /*d750*/  LDL.LU.64 R24, [R1+0x520] ;  /* 0x0005200001187983 */ /* 0x000ee80000300a00 */
[----:B------:R1:W-:Y:S04]  /*d760*/  STL [R1+0x264], R0 ;  /* 0x0002640001007387 */ /* 0x0003e80000100800 */
[----:B------:R-:W-:Y:S04]  /*d770*/  STL [R1+0x270], R82 ;  /* 0x0002705201007387 */ /* 0x000fe80000100800 */
[----:B-1----:R-:W3:Y:S01]  /*d780*/  LDL.LU.64 R34, [R1+0x548] ;  /* 0x0005480001227983 */ /* 0x002ee20000300a00 */
[----:B------:R-:W-:-:S05]  /*d790*/  IMAD.MOV.U32 R0, RZ, RZ, R83 ;  /* 0x000000ffff007224 */ /* 0x000fca00078e0053 */
[----:B------:R1:W-:Y:S04]  /*d7a0*/  STL [R1+0x26c], R0 ;  /* 0x00026c0001007387 */ /* 0x0003e80000100800 */
[----:B------:R2:W-:Y:S01]  /*d7b0*/  STL [R1+0x278], R26 ;  /* 0x0002781a01007387 */ /* 0x0005e20000100800 */
[----:B-1----:R-:W-:-:S03]  /*d7c0*/  MOV R0, R27 ;  /* 0x0000001b00007202 */ /* 0x002fc60000000f00 */
[----:B--2---:R-:W2:Y:S04]  /*d7d0*/  LDL.LU.64 R26, [R1+0x570] ;  /* 0x00057000011a7983 */ /* 0x004ea80000300a00 */
[----:B------:R1:W-:Y:S04]  /*d7e0*/  STL [R1+0x274], R0 ;  /* 0x0002740001007387 */ /* 0x0003e80000100800 */
[----:B------:R4:W-:Y:S01]  /*d7f0*/  STL [R1+0x280], R28 ;  /* 0x0002801c01007387 */ /* 0x0009e20000100800 */
[----:B-1----:R-:W-:-:S03]  /*d800*/  IMAD.MOV.U32 R0, RZ, RZ, R29 ;  /* 0x000000ffff007224 */ /* 0x002fc600078e001d */
[----:B----4-:R-:W-:Y:S04]  /*d810*/  STL [R1+0x288], R84 ;  /* 0x0002885401007387 */ /* 0x010fe80000100800 */
[----:B------:R1:W-:Y:S04]  /*d820*/  STL [R1+0x27c], R0 ;  /* 0x00027c0001007387 */ /* 0x0003e80000100800 */
[----:B------:R-:W4:Y:S01]  /*d830*/  LDL.LU.64 R28, [R1+0x5a8] ;  /* 0x0005a800011c7983 */ /* 0x000f220000300a00 */
[----:B-1----:R-:W-:-:S03]  /*d840*/  IMAD.MOV.U32 R0, RZ, RZ, R85 ;  /* 0x000000ffff007224 */ /* 0x002fc600078e0055 */
[----:B------:R-:W4:Y:S04]  /*d850*/  LDL.LU.64 R84, [R1+0x5d8] ;  /* 0x0005d80001547983 */ /* 0x000f280000300a00 */
[----:B------:R1:W-:Y:S04]  /*d860*/  STL [R1+0x284], R0 ;  /* 0x0002840001007387 */ /* 0x0003e80000100800 */
[----:B---3--:R3:W-:Y:S01]  /*d870*/  STL [R1+0x290], R30 ;  /* 0x0002901e01007387 */ /* 0x0087e20000100800 */
[----:B-1----:R-:W-:-:S03]  /*d880*/  IMAD.MOV.U32 R0, RZ, RZ, R31 ;  /* 0x000000ffff007224 */ /* 0x002fc600078e001f */
[----:B------:R-:W-:Y:S04]  /*d890*/  STL [R1+0x298], R32 ;  /* 0x0002982001007387 */ /* 0x000fe80000100800 */
[----:B------:R1:W-:Y:S04]  /*d8a0*/  STL [R1+0x28c], R0 ;  /* 0x00028c0001007387 */ /* 0x0003e80000100800 */
[----:B---3--:R-:W3:Y:S01]  /*d8b0*/  LDL.LU.64 R30, [R1+0x600] ;  /* 0x00060000011e7983 */ /* 0x008ee20000300a00 */
[----:B-1----:R-:W-:-:S05]  /*d8c0*/  MOV R0, R33 ;  /* 0x0000002100007202 */ /* 0x002fca0000000f00 */
[----:B------:R1:W-:Y:S04]  /*d8d0*/  STL [R1+0x294], R0 ;  /* 0x0002940001007387 */ /* 0x0003e80000100800 */
[----:B------:R-:W-:Y:S04]  /*d8e0*/  STL [R1+0x2a0], R86 ;  /* 0x0002a05601007387 */ /* 0x000fe80000100800 */
[----:B------:R-:W3:Y:S01]  /*d8f0*/  LDL.LU.64 R32, [R1+0x2d8] ;  /* 0x0002d80001207983 */ /* 0x000ee20000300a00 */
[----:B-1----:R-:W-:-:S03]  /*d900*/  IMAD.MOV.U32 R0, RZ, RZ, R87 ;  /* 0x000000ffff007224 */ /* 0x002fc600078e0057 */
[----:B------:R-:W3:Y:S04]  /*d910*/  LDL.LU.64 R82, [R1+0x2e0] ;  /* 0x0002e00001527983 */ /* 0x000ee80000300a00 */
[----:B------:R1:W-:Y:S02]  /*d920*/  STL [R1+0x29c], R0 ;  /* 0x00029c0001007387 */ /* 0x0003e40000100800 */
[----:B-1----:R-:W-:Y:S02]  /*d930*/  IMAD.MOV.U32 R0, RZ, RZ, R25 ;  /* 0x000000ffff007224 */ /* 0x002fe400078e0019 */
[----:B------:R-:W-:Y:S04]  /*d940*/  STL [R1+0x2a8], R24 ;  /* 0x0002a81801007387 */ /* 0x000fe80000100800 */
        /* <DEDUP_REMOVED lines=18> */
[----:B---3--:R-:W-:Y:S01]  /*da70*/  STL [R1+0x2d0], R30 ;  /* 0x0002d01e01007387 */ /* 0x008fe20000100800 */
[----:B-1----:R-:W-:-:S03]  /*da80*/  IMAD.MOV.U32 R0, RZ, RZ, R31 ;  /* 0x000000ffff007224 */ /* 0x002fc600078e001f */
[----:B------:R-:W3:Y:S04]  /*da90*/  LDL.LU.64 R84, [R1+0x310] ;  /* 0x0003100001547983 */ /* 0x000ee80000300a00 */
[----:B------:R1:W-:Y:S02]  /*daa0*/  STL [R1+0x2cc], R0 ;  /* 0x0002cc0001007387 */ /* 0x0003e40000100800 */
[----:B-1----:R-:W-:Y:S02]  /*dab0*/  MOV R0, R33 ;  /* 0x0000002100007202 */ /* 0x002fe40000000f00 */
        /* <DEDUP_REMOVED lines=19> */
[----:B----4-:R4:W-:Y:S01]  /*dbf0*/  STL [R1+0x300], R26 ;  /* 0x0003001a01007387 */ /* 0x0109e20000100800 */
[----:B-1----:R-:W-:-:S03]  /*dc00*/  IMAD.MOV.U32 R0, RZ, RZ, R27 ;  /* 0x000000ffff007224 */ /* 0x002fc600078e001b */
[----:B------:R-:W-:Y:S04]  /*dc10*/  STL [R1+0x308], R28 ;  /* 0x0003081c01007387 */ /* 0x000fe80000100800 */
[----:B------:R1:W-:Y:S04]  /*dc20*/  STL [R1+0x2fc], R0 ;  /* 0x0002fc0001007387 */ /* 0x0003e80000100800 */
[----:B----4-:R-:W4:Y:S01]  /*dc30*/  LDL.LU.64 R26, [R1+0x568] ;  /* 0x00056800011a7983 */ /* 0x010f220000300a00 */
[----:B-1----:R-:W-:-:S05]  /*dc40*/  IMAD.MOV.U32 R0, RZ, RZ, R29 ;  /* 0x000000ffff007224 */ /* 0x002fca00078e001d */
[----:B------:R1:W-:Y:S04]  /*dc50*/  STL [R1+0x304], R0 ;  /* 0x0003040001007387 */ /* 0x0003e80000100800 */
[----:B---3--:R-:W-:Y:S04]  /*dc60*/  STL [R1+0x310], R84 ;  /* 0x0003105401007387 */ /* 0x008fe80000100800 */
[----:B------:R-:W3:Y:S01]  /*dc70*/  LDL.LU.64 R28, [R1+0x5a0] ;  /* 0x0005a000011c7983 */ /* 0x000ee20000300a00 */
[----:B-1----:R-:W-:-:S03]  /*dc80*/  IMAD.MOV.U32 R0, RZ, RZ, R85 ;  /* 0x000000ffff007224 */ /* 0x002fc600078e0055 */
[----:B------:R-:W3:Y:S04]  /*dc90*/  LDL.LU.64 R82, [R1+0x5d0] ;  /* 0x0005d00001527983 */ /* 0x000ee80000300a00 */
[----:B------:R1:W-:Y:S02]  /*dca0*/  STL [R1+0x30c], R0 ;  /* 0x00030c0001007387 */ /* 0x0003e40000100800 */
[----:B-1----:R-:W-:Y:S02]  /*dcb0*/  MOV R0, R31 ;  /* 0x0000001f00007202 */ /* 0x002fe40000000f00 */
[----:B------:R1:W-:Y:S04]  /*dcc0*/  STL [R1+0x318], R30 ;  /* 0x0003181e01007387 */ /* 0x0003e80000100800 */
[----:B------:R-:W-:Y:S04]  /*dcd0*/  STL [R1+0x320], R32 ;  /* 0x0003202001007387 */ /* 0x000fe80000100800 */
[----:B------:R1:W-:Y:S04]  /*dce0*/  STL [R1+0x314], R0 ;  /* 0x0003140001007387 */ /* 0x0003e80000100800 */
[----:B-1----:R-:W3:Y:S01]  /*dcf0*/  LDL.LU.64 R30, [R1+0x358] ;  /* 0x00035800011e7983 */ /* 0x002ee20000300a00 */
[----:B------:R-:W-:-:S03]  /*dd00*/  IMAD.MOV.U32 R0, RZ, RZ, R33 ;  /* 0x000000ffff007224 */ /* 0x000fc600078e0021 */
[----:B------:R-:W3:Y:S04]  /*dd10*/  LDL.LU.64 R32, [R1+0x360] ;  /* 0x0003600001207983 */ /* 0x000ee80000300a00 */
[----:B------:R1:W-:Y:S04]  /*dd20*/  STL [R1+0x31c], R0 ;  /* 0x00031c0001007387 */ /* 0x0003e80000100800 */
[----:B------:R-:W-:Y:S04]  /*dd30*/  STL [R1+0x328], R86 ;  /* 0x0003285601007387 */ /* 0x000fe80000100800 */
[----:B------:R-:W3:Y:S01]  /*dd40*/  LDL.LU.64 R84, [R1+0x368] ;  /* 0x0003680001547983 */ /* 0x000ee20000300a00 */
[----:B-1----:R-:W-:-:S05]  /*dd50*/  IMAD.MOV.U32 R0, RZ, RZ, R87 ;  /* 0x000000ffff007224 */ /* 0x002fca00078e0057 */
[----:B------:R1:W-:Y:S04]  /*dd60*/  STL [R1+0x324], R0 ;  /* 0x0003240001007387 */ /* 0x0003e80000100800 */
[----:B--2---:R2:W-:Y:S01]  /*dd70*/  STL [R1+0x330], R34 ;  /* 0x0003302201007387 */ /* 0x0045e20000100800 */
[----:B-1----:R-:W-:Y:S01]  /*dd80*/  IMAD.MOV.U32 R0, RZ, RZ, R35 ;  /* 0x000000ffff007224 */ /* 0x002fe200078e0023 */
[----:B--2---:R-:W-:Y:S01]  /*dd90*/  MOV R34, R36 ;  /* 0x0000002400227202 */ /* 0x004fe20000000f00 */
[----:B------:R-:W-:Y:S02]  /*dda0*/  IMAD.MOV.U32 R35, RZ, RZ, R37 ;  /* 0x000000ffff237224 */ /* 0x000fe400078e0025 */
[----:B------:R-:W2:Y:S04]  /*ddb0*/  LDL.LU.64 R36, [R1+0x370] ;  /* 0x0003700001247983 */ /* 0x000ea80000300a00 */
[----:B------:R1:W-:Y:S04]  /*ddc0*/  STL [R1+0x32c], R0 ;  /* 0x00032c0001007387 */ /* 0x0003e80000100800 */
[----:B------:R1:W-:Y:S04]  /*ddd0*/  STL [R1+0x338], R24 ;  /* 0x0003381801007387 */ /* 0x0003e80000100800 */
[----:B------:R-:W2:Y:S01]  /*dde0*/  LDL.LU.64 R86, [R1+0x378] ;  /* 0x0003780001567983 */ /* 0x000ea20000300a00 */
[----:B-1----:R-:W-:-:S03]  /*ddf0*/  IMAD.MOV.U32 R0, RZ, RZ, R25 ;  /* 0x000000ffff007224 */ /* 0x002fc600078e0019 */
[----:B------:R-:W2:Y:S04]  /*de00*/  LDL.LU.64 R24, [R1+0x380] ;  /* 0x0003800001187983 */ /* 0x000ea80000300a00 */
[----:B------:R1:W-:Y:S04]  /*de10*/  STL [R1+0x334], R0 ;  /* 0x0003340001007387 */ /* 0x0003e80000100800 */
[----:B----4-:R4:W-:Y:S01]  /*de20*/  STL [R1+0x340], R26 ;  /* 0x0003401a01007387 */ /* 0x0109e20000100800 */
[----:B-1----:R-:W-:-:S03]  /*de30*/  IMAD.MOV.U32 R0, RZ, RZ, R27 ;  /* 0x000000ffff007224 */ /* 0x002fc600078e001b */
[----:B----4-:R-:W4:Y:S04]  /*de40*/  LDL.LU.64 R26, [R1+0x388] ;  /* 0x00038800011a7983 */ /* 0x010f280000300a00 */
[----:B------:R1:W-:Y:S04]  /*de50*/  STL [R1+0x33c], R0 ;  /* 0x00033c0001007387 */ /* 0x0003e80000100800 */
[----:B---3--:R3:W-:Y:S01]  /*de60*/  STL [R1+0x348], R28 ;  /* 0x0003481c01007387 */ /* 0x0087e20000100800 */
[----:B-1----:R-:W-:-:S03]  /*de70*/  MOV R0, R29 ;  /* 0x0000001d00007202 */ /* 0x002fc60000000f00 */
[----:B------:R-:W-:Y:S04]  /*de80*/  STL [R1+0x350], R82 ;  /* 0x0003505201007387 */ /* 0x000fe80000100800 */
[----:B------:R1:W-:Y:S04]  /*de90*/  STL [R1+0x344], R0 ;  /* 0x0003440001007387 */ /* 0x0003e80000100800 */
[----:B---3--:R-:W3:Y:S01]  /*dea0*/  LDL.LU.64 R28, [R1+0x390] ;  /* 0x00039000011c7983 */ /* 0x008ee20000300a00 */
[----:B-1----:R-:W-:-:S05]  /*deb0*/  IMAD.MOV.U32 R0, RZ, RZ, R83 ;  /* 0x000000ffff007224 */ /* 0x002fca00078e0053 */
[----:B------:R1:W-:Y:S04]  /*dec0*/  STL [R1+0x34c], R0 ;  /* 0x00034c0001007387 */ /* 0x0003e80000100800 */
[----:B------:R1:W-:Y:S02]  /*ded0*/  STL [R1+0x358], R30 ;  /* 0x0003581e01007387 */ /* 0x0003e40000100800 */
[----:B-1----:R-:W-:Y:S02]  /*dee0*/  IMAD.MOV.U32 R0, RZ, RZ, R31 ;  /* 0x000000ffff007224 */ /* 0x002fe400078e001f */
[----:B------:R-:W3:Y:S04]  /*def0*/  LDL.LU.64 R30, [R1+0x398] ;  /* 0x00039800011e7983 */ /* 0x000ee80000300a00 */
[----:B------:R1:W-:Y:S04]  /*df00*/  STL [R1+0x354], R0 ;  /* 0x0003540001007387 */ /* 0x0003e80000100800 */
[----:B------:R1:W-:Y:S02]  /*df10*/  STL [R1+0x360], R32 ;  /* 0x0003602001007387 */ /* 0x0003e40000100800 */
[----:B-1----:R-:W-:-:S02]  /*df20*/  IMAD.MOV.U32 R0, RZ, RZ, R33 ;  /* 0x000000ffff007224 */ /* 0x002fc400078e0021 */
[----:B------:R-:W-:Y:S04]  /*df30*/  STL [R1+0x368], R84 ;  /* 0x0003685401007387 */ /* 0x000fe80000100800 */
[----:B------:R1:W-:Y:S04]  /*df40*/  STL [R1+0x35c], R0 ;  /* 0x00035c0001007387 */ /* 0x0003e80000100800 */
[----:B------:R-:W3:Y:S01]  /*df50*/  LDL.LU.64 R32, [R1+0x3a0] ;  /* 0x0003a00001207983 */ /* 0x000ee20000300a00 */
[----:B-1----:R-:W-:-:S05]  /*df60*/  MOV R0, R85 ;  /* 0x0000005500007202 */ /* 0x002fca0000000f00 */
[----:B------:R1:W-:Y:S04]  /*df70*/  STL [R1+0x364], R0 ;  /* 0x0003640001007387 */ /* 0x0003e80000100800 */
[----:B--2---:R2:W-:Y:S01]  /*df80*/  STL [R1+0x370], R36 ;  /* 0x0003702401007387 */ /* 0x0045e20000100800 */
[----:B-1----:R-:W-:-:S03]  /*df90*/  IMAD.MOV.U32 R0, RZ, RZ, R37 ;  /* 0x000000ffff007224 */ /* 0x002fc600078e0025 */
[----:B--2---:R-:W2:Y:S04]  /*dfa0*/  LDL.LU.64 R36, [R1+0x3a8] ;  /* 0x0003a80001247983 */ /* 0x004ea80000300a00 */
[----:B------:R1:W-:Y:S04]  /*dfb0*/  STL [R1+0x36c], R0 ;  /* 0x00036c0001007387 */ /* 0x0003e80000100800 */
[----:B------:R-:W-:Y:S01]  /*dfc0*/  STL [R1+0x378], R86 ;  /* 0x0003785601007387 */ /* 0x000fe20000100800 */
[----:B-1----:R-:W-:-:S03]  /*dfd0*/  IMAD.MOV.U32 R0, RZ, RZ, R87 ;  /* 0x000000ffff007224 */ /* 0x002fc600078e0057 */
[----:B------:R-:W-:Y:S04]  /*dfe0*/  STL [R1+0x380], R24 ;  /* 0x0003801801007387 */ /* 0x000fe80000100800 */
[----:B------:R1:W-:Y:S04]  /*dff0*/  STL [R1+0x374], R0 ;  /* 0x0003740001007387 */ /* 0x0003e80000100800 */
[----:B------:R-:W2:Y:S01]  /*e000*/  LDL.LU.64 R78, [R1+0x3c0] ;  /* 0x0003c000014e7983 */ /* 0x000ea20000300a00 */
[----:B-1----:R-:W-:-:S05]  /*e010*/  IMAD.MOV.U32 R0, RZ, RZ, R25 ;  /* 0x000000ffff007224 */ /* 0x002fca00078e0019 */
[----:B------:R1:W-:Y:S04]  /*e020*/  STL [R1+0x37c], R0 ;  /* 0x00037c0001007387 */ /* 0x0003e80000100800 */
[----:B----4-:R-:W-:Y:S04]  /*e030*/  STL [R1+0x388], R26 ;  /* 0x0003881a01007387 */ /* 0x010fe80000100800 */
[----:B------:R-:W4:Y:S01]  /*e040*/  LDL.LU.64 R80, [R1+0x598] ;  /* 0x0005980001507983 */ /* 0x000f220000300a00 */
[----:B-1----:R-:W-:-:S03]  /*e050*/  MOV R0, R27 ;  /* 0x0000001b00007202 */ /* 0x002fc60000000f00 */
[----:B------:R-:W4:Y:S04]  /*e060*/  LDL.LU.64 R82, [R1+0x450] ;  /* 0x0004500001527983 */ /* 0x000f280000300a00 */
[----:B------:R1:W-:Y:S04]  /*e070*/  STL [R1+0x384], R0 ;  /* 0x0003840001007387 */ /* 0x0003e80000100800 */
[----:B---3--:R-:W-:Y:S04]  /*e080*/  STL [R1+0x390], R28 ;  /* 0x0003901c01007387 */ /* 0x008fe80000100800 */
[----:B------:R-:W3:Y:S01]  /*e090*/  LDL.LU.64 R84, [R1+0x460] ;  /* 0x0004600001547983 */ /* 0x000ee20000300a00 */
[----:B-1----:R-:W-:-:S03]  /*e0a0*/  IMAD.MOV.U32 R0, RZ, RZ, R29 ;  /* 0x000000ffff007224 */ /* 0x002fc600078e001d */
[----:B------:R-:W3:Y:S04]  /*e0b0*/  LDL.LU.64 R86, [R1+0x488] ;  /* 0x0004880001567983 */ /* 0x000ee80000300a00 */
[----:B------:R1:W-:Y:S04]  /*e0c0*/  STL [R1+0x38c], R0 ;  /* 0x00038c0001007387 */ /* 0x0003e80000100800 */
[----:B------:R-:W-:Y:S04]  /*e0d0*/  STL [R1+0x398], R30 ;  /* 0x0003981e01007387 */ /* 0x000fe80000100800 */
[----:B------:R-:W3:Y:S01]  /*e0e0*/  LDL.LU.64 R24, [R1+0x3d8] ;  /* 0x0003d80001187983 */ /* 0x000ee20000300a00 */
[----:B-1----:R-:W-:-:S03]  /*e0f0*/  IMAD.MOV.U32 R0, RZ, RZ, R31 ;  /* 0x000000ffff007224 */ /* 0x002fc600078e001f */
[----:B------:R-:W3:Y:S04]  /*e100*/  LDL.LU.64 R26, [R1+0x3e0] ;  /* 0x0003e000011a7983 */ /* 0x000ee80000300a00 */
[----:B------:R1:W-:Y:S04]  /*e110*/  STL [R1+0x394], R0 ;  /* 0x0003940001007387 */ /* 0x0003e80000100800 */
[----:B------:R2:W-:Y:S04]  /*e120*/  STL [R1+0x3a0], R32 ;  /* 0x0003a02001007387 */ /* 0x0005e80000100800 */
[----:B------:R-:W3:Y:S01]  /*e130*/  LDL.LU.64 R28, [R1+0x3e8] ;  /* 0x0003e800011c7983 */ /* 0x000ee20000300a00 */
[----:B-1----:R-:W-:-:S03]  /*e140*/  IMAD.MOV.U32 R0, RZ, RZ, R33 ;  /* 0x000000ffff007224 */ /* 0x002fc600078e0021 */
[----:B------:R-:W3:Y:S04]  /*e150*/  LDL.LU.64 R30, [R1+0x3f0] ;  /* 0x0003f000011e7983 */ /* 0x000ee80000300a00 */
[----:B------:R1:W-:Y:S04]  /*e160*/  STL [R1+0x39c], R0 ;  /* 0x00039c0001007387 */ /* 0x0003e80000100800 */
[----:B--2---:R2:W-:Y:S04]  /*e170*/  STL [R1+0x3a8], R36 ;  /* 0x0003a82401007387 */ /* 0x0045e80000100800 */
[----:B------:R-:W3:Y:S01]  /*e180*/  LDL.LU.64 R32, [R1+0x3f8] ;  /* 0x0003f80001207983 */ /* 0x000ee20000300a00 */
[----:B-1----:R-:W-:Y:S01]  /*e190*/  MOV R0, R37 ;  /* 0x0000002500007202 */ /* 0x002fe20000000f00 */
[----:B--2---:R-:W-:-:S02]  /*e1a0*/  IMAD.MOV.U32 R36, RZ, RZ, R54 ;  /* 0x000000ffff247224 */ /* 0x004fc400078e0036 */
[----:B------:R-:W-:Y:S02]  /*e1b0*/  IMAD.MOV.U32 R37, RZ, RZ, R55 ;  /* 0x000000ffff257224 */ /* 0x000fe400078e0037 */
[----:B------:R-:W2:Y:S04]  /*e1c0*/  LDL.LU.64 R54, [R1+0x400] ;  /* 0x0004000001367983 */ /* 0x000ea80000300a00 */
[----:B------:R1:W-:Y:S04]  /*e1d0*/  STL [R1+0x3a4], R0 ;  /* 0x0003a40001007387 */ /* 0x0003e80000100800 */
[----:B------:R-:W-:Y:S01]  /*e1e0*/  STL [R1+0x3b0], R78 ;  /* 0x0003b04e01007387 */ /* 0x000fe20000100800 */
[----:B-1----:R-:W-:-:S05]  /*e1f0*/  IMAD.MOV.U32 R0, RZ, RZ, R79 ;  /* 0x000000ffff007224 */ /* 0x002fca00078e004f */
[----:B------:R4:W-:Y:S02]  /*e200*/  STL [R1+0x3ac], R0 ;  /* 0x0003ac0001007387 */ /* 0x0009e40000100800 */
[----:B----4-:R-:W-:Y:S02]  /*e210*/  MOV R0, R81 ;  /* 0x0000005100007202 */ /* 0x010fe40000000f00 */
[----:B------:R-:W-:Y:S04]  /*e220*/  STL [R1+0x3b8], R80 ;  /* 0x0003b85001007387 */ /* 0x000fe80000100800 */
[----:B------:R1:W-:Y:S04]  /*e230*/  STL [R1+0x3b4], R0 ;  /* 0x0003b40001007387 */ /* 0x0003e80000100800 */
[----:B------:R-:W-:Y:S01]  /*e240*/  STL [R1+0x3c0], R82 ;  /* 0x0003c05201007387 */ /* 0x000fe20000100800 */
[----:B-1----:R-:W-:-:S05]  /*e250*/  IMAD.MOV.U32 R0, RZ, RZ, R83 ;  /* 0x000000ffff007224 */ /* 0x002fca00078e0053 */
[----:B------:R1:W-:Y:S04]  /*e260*/  STL [R1+0x3bc], R0 ;  /* 0x0003bc0001007387 */ /* 0x0003e80000100800 */
[----:B---3--:R-:W-:Y:S01]  /*e270*/  STL [R1+0x3c8], R84 ;  /* 0x0003c85401007387 */ /* 0x008fe20000100800 */
[----:B-1----:R-:W-:-:S05]  /*e280*/  IMAD.MOV.U32 R0, RZ, RZ, R85 ;  /* 0x000000ffff007224 */ /* 0x002fca00078e0055 */
[----:B------:R1:W-:Y:S04]  /*e290*/  STL [R1+0x3c4], R0 ;  /* 0x0003c40001007387 */ /* 0x0003e80000100800 */
[----:B------:R-:W-:Y:S01]  /*e2a0*/  STL [R1+0x3d0], R86 ;  /* 0x0003d05601007387 */ /* 0x000fe20000100800 */
[----:B-1----:R-:W-:-:S05]  /*e2b0*/  IMAD.MOV.U32 R0, RZ, RZ, R87 ;  /* 0x000000ffff007224 */ /* 0x002fca00078e0057 */
[----:B------:R1:W-:Y:S04]  /*e2c0*/  STL [R1+0x3cc], R0 ;  /* 0x0003cc0001007387 */ /* 0x0003e80000100800 */
[----:B------:R-:W-:Y:S01]  /*e2d0*/  STL [R1+0x3d8], R24 ;  /* 0x0003d81801007387 */ /* 0x000fe20000100800 */
[----:B-1----:R-:W-:-:S05]  /*e2e0*/  MOV R0, R25 ;  /* 0x0000001900007202 */ /* 0x002fca0000000f00 */
[----:B------:R1:W-:Y:S04]  /*e2f0*/  STL [R1+0x3d4], R0 ;  /* 0x0003d40001007387 */ /* 0x0003e80000100800 */
[----:B------:R-:W-:Y:S01]  /*e300*/  STL [R1+0x3e0], R26 ;  /* 0x0003e01a01007387 */ /* 0x000fe20000100800 */
[----:B-1----:R-:W-:-:S05]  /*e310*/  IMAD.MOV.U32 R0, RZ, RZ, R27 ;  /* 0x000000ffff007224 */ /* 0x002fca00078e001b */
[----:B------:R1:W-:Y:S02]  /*e320*/  STL [R1+0x3dc], R0 ;  /* 0x0003dc0001007387 */ /* 0x0003e40000100800 */
[----:B-1----:R-:W-:Y:S02]  /*e330*/  IMAD.MOV.U32 R0, RZ, RZ, R29 ;  /* 0x000000ffff007224 */ /* 0x002fe400078e001d */
[----:B------:R-:W-:Y:S04]  /*e340*/  STL [R1+0x3e8], R28 ;  /* 0x0003e81c01007387 */ /* 0x000fe80000100800 */
[----:B------:R1:W-:Y:S04]  /*e350*/  STL [R1+0x3e4], R0 ;  /* 0x0003e40001007387 */ /* 0x0003e80000100800 */
[----:B------:R-:W-:Y:S01]  /*e360*/  STL [R1+0x3f0], R30 ;  /* 0x0003f01e01007387 */ /* 0x000fe20000100800 */
[----:B-1----:R-:W-:-:S05]  /*e370*/  IMAD.MOV.U32 R0, RZ, RZ, R31 ;  /* 0x000000ffff007224 */ /* 0x002fca00078e001f */
[----:B------:R1:W-:Y:S02]  /*e380*/  STL [R1+0x3ec], R0 ;  /* 0x0003ec0001007387 */ /* 0x0003e40000100800 */
[----:B-1----:R-:W-:Y:S02]  /*e390*/  MOV R0, R33 ;  /* 0x0000002100007202 */ /* 0x002fe40000000f00 */
[----:B------:R-:W-:Y:S04]  /*e3a0*/  STL [R1+0x3f8], R32 ;  /* 0x0003f82001007387 */ /* 0x000fe80000100800 */
[----:B------:R1:W-:Y:S04]  /*e3b0*/  STL [R1+0x3f4], R0 ;  /* 0x0003f40001007387 */ /* 0x0003e80000100800 */
[----:B--2---:R2:W-:Y:S01]  /*e3c0*/  STL [R1+0x400], R54 ;  /* 0x0004003601007387 */ /* 0x0045e20000100800 */
[----:B-1----:R-:W-:-:S03]  /*e3d0*/  IMAD.MOV.U32 R0, RZ, RZ, R55 ;  /* 0x000000ffff007224 */ /* 0x002fc600078e0037 */
[----:B--2---:R-:W2:Y:S04]  /*e3e0*/  LDL.LU.64 R54, [R1+0x7f8] ;  /* 0x0007f80001367983 */ /* 0x004ea80000300a00 */
[----:B------:R1:W-:Y:S04]  /*e3f0*/  STL [R1+0x3fc], R0 ;  /* 0x0003fc0001007387 */ /* 0x0003e80000100800 */
[----:B------:R3:W-:Y:S01]  /*e400*/  STL [R1+0x408], R40 ;  /* 0x0004082801007387 */ /* 0x0007e20000100800 */
[----:B-1----:R-:W-:-:S03]  /*e410*/  IMAD.MOV.U32 R0, RZ, RZ, R41 ;  /* 0x000000ffff007224 */ /* 0x002fc600078e0029 */
[----:B---3--:R-:W3:Y:S04]  /*e420*/  LDL.LU.64 R40, [R1+0x850] ;  /* 0x0008500001287983 */ /* 0x008ee80000300a00 */
[----:B------:R1:W-:Y:S04]  /*e430*/  STL [R1+0x404], R0 ;  /* 0x0004040001007387 */ /* 0x0003e80000100800 */
[----:B------:R4:W-:Y:S01]  /*e440*/  STL [R1+0x410], R42 ;  /* 0x0004102a01007387 */ /* 0x0009e20000100800 */
[----:B-1----:R-:W-:-:S03]  /*e450*/  IMAD.MOV.U32 R0, RZ, RZ, R43 ;  /* 0x000000ffff007224 */ /* 0x002fc600078e002b */
[----:B----4-:R-:W4:Y:S04]  /*e460*/  LDL.LU.64 R42, [R1+0x890] ;  /* 0x00089000012a7983 */ /* 0x010f280000300a00 */
[----:B------:R1:W-:Y:S04]  /*e470*/  STL [R1+0x40c], R0 ;  /* 0x00040c0001007387 */ /* 0x0003e80000100800 */
[----:B------:R1:W-:Y:S02]  /*e480*/  STL [R1+0x418], R44 ;  /* 0x0004182c01007387 */ /* 0x0003e40000100800 */
[----:B-1----:R-:W-:-:S02]  /*e490*/  MOV R0, R45 ;  /* 0x0000002d00007202 */ /* 0x002fc40000000f00 */
[----:B------:R-:W4:Y:S04]  /*e4a0*/  LDL.LU.64 R44, [R1+0x8d0] ;  /* 0x0008d000012c7983 */ /* 0x000f280000300a00 */
[----:B------:R1:W-:Y:S04]  /*e4b0*/  STL [R1+0x414], R0 ;  /* 0x0004140001007387 */ /* 0x0003e80000100800 */
[----:B------:R1:W-:Y:S02]  /*e4c0*/  STL [R1+0x420], R46 ;  /* 0x0004202e01007387 */ /* 0x0003e40000100800 */
[----:B-1----:R-:W-:-:S02]  /*e4d0*/  IMAD.MOV.U32 R0, RZ, RZ, R47 ;  /* 0x000000ffff007224 */ /* 0x002fc400078e002f */
        /* <DEDUP_REMOVED lines=26> */
[----:B--2---:R2:W-:Y:S01]  /*e680*/  STL [R1+0x458], R54 ;  /* 0x0004583601007387 */ /* 0x0045e20000100800 */
[----:B-1----:R-:W-:-:S03]  /*e690*/  MOV R0, R55 ;  /* 0x0000003700007202 */ /* 0x002fc60000000f00 */
[----:B--2---:R-:W2:Y:S04]  /*e6a0*/  LDL.LU.64 R54, [R1+0xa90] ;  /* 0x000a900001367983 */ /* 0x004ea80000300a00 */
[----:B------:R1:W-:Y:S04]  /*e6b0*/  STL [R1+0x454], R0 ;  /* 0x0004540001007387 */ /* 0x0003e80000100800 */
[----:B---3--:R3:W-:Y:S01]  /*e6c0*/  STL [R1+0x460], R40 ;  /* 0x0004602801007387 */ /* 0x0087e20000100800 */
[----:B-1----:R-:W-:-:S03]  /*e6d0*/  IMAD.MOV.U32 R0, RZ, RZ, R41 ;  /* 0x000000ffff007224 */ /* 0x002fc600078e0029 */
[----:B---3--:R-:W3:Y:S04]  /*e6e0*/  LDL.LU.64 R40, [R1+0xab8] ;  /* 0x000ab80001287983 */ /* 0x008ee80000300a00 */
[----:B------:R1:W-:Y:S04]  /*e6f0*/  STL [R1+0x45c], R0 ;  /* 0x00045c0001007387 */ /* 0x0003e80000100800 */
[----:B----4-:R4:W-:Y:S01]  /*e700*/  STL [R1+0x468], R42 ;  /* 0x0004682a01007387 */ /* 0x0109e20000100800 */
[----:B-1----:R-:W-:-:S03]  /*e710*/  IMAD.MOV.U32 R0, RZ, RZ, R43 ;  /* 0x000000ffff007224 */ /* 0x002fc600078e002b */
[----:B----4-:R-:W4:Y:S04]  /*e720*/  LDL.LU.64 R42, [R1+0xad0] ;  /* 0x000ad000012a7983 */ /* 0x010f280000300a00 */
        /* <DEDUP_REMOVED lines=34> */
[----:B-1----:R-:W-:-:S03]  /*e950*/  IMAD.MOV.U32 R0, RZ, RZ, R55 ;  /* 0x000000ffff007224 */ /* 0x002fc600078e0037 */
[----:B--2---:R-:W2:Y:S04]  /*e960*/  LDL.LU.64 R54, [R1+0x940] ;  /* 0x0009400001367983 */ /* 0x004ea80000300a00 */
[----:B------:R1:W-:Y:S04]  /*e970*/  STL [R1+0x4ac], R0 ;  /* 0x0004ac0001007387 */ /* 0x0003e80000100800 */
[----:B---3--:R3:W-:Y:S01]  /*e980*/  STL [R1+0x4b8], R40 ;  /* 0x0004b82801007387 */ /* 0x0087e20000100800 */
[----:B-1----:R-:W-:-:S03]  /*e990*/  MOV R0, R41 ;  /* 0x0000002900007202 */ /* 0x002fc60000000f00 */
        /* <DEDUP_REMOVED lines=43> */
[----:B-1----:R-:W-:-:S03]  /*ec50*/  IMAD.MOV.U32 R0, RZ, RZ, R41 ;  /* 0x000000ffff007224 */ /* 0x002fc600078e0029 */
[----:B---3--:R-:W3:Y:S04]  /*ec60*/  LDL.LU.64 R40, [R1+0x7c8] ;  /* 0x0007c80001287983 */ /* 0x008ee80000300a00 */
[----:B------:R1:W-:Y:S04]  /*ec70*/  STL [R1+0x50c], R0 ;  /* 0x00050c0001007387 */ /* 0x0003e80000100800 */
[----:B----4-:R4:W-:Y:S01]  /*ec80*/  STL [R1+0x518], R42 ;  /* 0x0005182a01007387 */ /* 0x0109e20000100800 */
[----:B-1----:R-:W-:-:S03]  /*ec90*/  MOV R0, R43 ;  /* 0x0000002b00007202 */ /* 0x002fc60000000f00 */
        /* <DEDUP_REMOVED lines=156> */
[----:B------:R-:W4:Y:S04]  /*f660*/  LDL.64 R38, [R1+0x960] ;  /* 0x0009600001267983 */ /* 0x000f280000100a00 */
        /* <DEDUP_REMOVED lines=93> */
[----:B------:R-:W-:Y:S04]  /*fc40*/  STL [R1+0x710], R36 ;  /* 0x0007102401007387 */ /* 0x000fe80000100800 */
[----:B------:R-:W4:Y:S01]  /*fc50*/  LDL.LU.64 R32, [R1+0x768] ;  /* 0x0007680001207983 */ /* 0x000f220000300a00 */
[----:B-1----:R-:W-:-:S05]  /*fc60*/  IMAD.MOV.U32 R0, RZ, RZ, R37 ;  /* 0x000000ffff007224 */ /* 0x002fca00078e0025 */
[----:B------:R1:W-:Y:S04]  /*fc70*/  STL [R1+0x70c], R0 ;  /* 0x00070c0001007387 */ /* 0x0003e80000100800 */
[----:B--2---:R2:W-:Y:S01]  /*fc80*/  STL [R1+0x718], R54 ;  /* 0x0007183601007387 */ /* 0x0045e20000100800 */
[----:B-1----:R-:W-:-:S03]  /*fc90*/  MOV R0, R55 ;  /* 0x0000003700007202 */ /* 0x002fc60000000f00 */
[----:B--2---:R-:W2:Y:S04]  /*fca0*/  LDL.LU.64 R54, [R1+0x770] ;  /* 0x0007700001367983 */ /* 0x004ea80000300a00 */
[----:B------:R1:W-:Y:S04]  /*fcb0*/  STL [R1+0x714], R0 ;  /* 0x0007140001007387 */ /* 0x0003e80000100800 */
[----:B---3--:R-:W-:Y:S04]  /*fcc0*/  STL [R1+0x720], R40 ;  /* 0x0007202801007387 */ /* 0x008fe80000100800 */
[----:B------:R-:W3:Y:S01]  /*fcd0*/  LDL.LU.64 R36, [R1+0x998] ;  /* 0x0009980001247983 */ /* 0x000ee20000300a00 */
[----:B-1----:R-:W-:-:S05]  /*fce0*/  IMAD.MOV.U32 R0, RZ, RZ, R41 ;  /* 0x000000ffff007224 */ /* 0x002fca00078e0029 */
[----:B------:R1:W-:Y:S04]  /*fcf0*/  STL [R1+0x71c], R0 ;  /* 0x00071c0001007387 */ /* 0x0003e80000100800 */
[----:B----4-:R-:W-:Y:S01]  /*fd00*/  STL [R1+0x728], R42 ;  /* 0x0007282a01007387 */ /* 0x010fe20000100800 */
[----:B-1----:R-:W-:-:S03]  /*fd10*/  IMAD.MOV.U32 R0, RZ, RZ, R43 ;  /* 0x000000ffff007224 */ /* 0x002fc600078e002b */
[----:B------:R-:W4:Y:S04]  /*fd20*/  LDL.LU.64 R40, [R1+0x780] ;  /* 0x0007800001287983 */ /* 0x000f280000300a00 */
[----:B------:R1:W-:Y:S04]  /*fd30*/  STL [R1+0x724], R0 ;  /* 0x0007240001007387 */ /* 0x0003e80000100800 */
[----:B------:R-:W-:Y:S01]  /*fd40*/  STL [R1+0x730], R44 ;  /* 0x0007302c01007387 */ /* 0x000fe20000100800 */
[----:B-1----:R-:W-:-:S03]  /*fd50*/  IMAD.MOV.U32 R0, RZ, RZ, R45 ;  /* 0x000000ffff007224 */ /* 0x002fc600078e002d */
[----:B------:R-:W4:Y:S04]  /*fd60*/  LDL.LU.64 R42, [R1+0x788] ;  /* 0x00078800012a7983 */ /* 0x000f280000300a00 */
[----:B------:R1:W-:Y:S04]  /*fd70*/  STL [R1+0x72c], R0 ;  /* 0x00072c0001007387 */ /* 0x0003e80000100800 */
[----:B------:R-:W-:Y:S01]  /*fd80*/  STL [R1+0x738], R46 ;  /* 0x0007382e01007387 */ /* 0x000fe20000100800 */
[----:B-1----:R-:W-:-:S03]  /*fd90*/  MOV R0, R47 ;  /* 0x0000002f00007202 */ /* 0x002fc60000000f00 */
[----:B------:R-:W4:Y:S04]  /*fda0*/  LDL.LU.64 R44, [R1+0x790] ;  /* 0x00079000012c7983 */ /* 0x000f280000300a00 */
[----:B------:R1:W-:Y:S04]  /*fdb0*/  STL [R1+0x734], R0 ;  /* 0x0007340001007387 */ /* 0x0003e80000100800 */
[----:B------:R-:W-:Y:S01]  /*fdc0*/  STL [R1+0x740], R48 ;  /* 0x0007403001007387 */ /* 0x000fe20000100800 */
[----:B-1----:R-:W-:-:S03]  /*fdd0*/  IMAD.MOV.U32 R0, RZ, RZ, R49 ;  /* 0x000000ffff007224 */ /* 0x002fc600078e0031 */
[----:B------:R-:W4:Y:S04]  /*fde0*/  LDL.LU.64 R46, [R1+0xad8] ;  /* 0x000ad800012e7983 */ /* 0x000f280000300a00 */
[----:B------:R1:W-:Y:S02]  /*fdf0*/  STL [R1+0x73c], R0 ;  /* 0x00073c0001007387 */ /* 0x0003e40000100800 */
[----:B-1----:R-:W-:Y:S02]  /*fe00*/  IMAD.MOV.U32 R0, RZ, RZ, R51 ;  /* 0x000000ffff007224 */ /* 0x002fe400078e0033 */
[----:B------:R-:W-:Y:S04]  /*fe10*/  STL [R1+0x748], R50 ;  /* 0x0007483201007387 */ /* 0x000fe80000100800 */
[----:B------:R-:W4:Y:S04]  /*fe20*/  LDL.LU.64 R48, [R1+0x860] ;  /* 0x0008600001307983 */ /* 0x000f280000300a00 */
[----:B------:R1:W-:Y:S04]  /*fe30*/  STL [R1+0x744], R0 ;  /* 0x0007440001007387 */ /* 0x0003e80000100800 */
[----:B------:R1:W-:Y:S02]  /*fe40*/  STL [R1+0x750], R34 ;  /* 0x0007502201007387 */ /* 0x0003e40000100800 */
[----:B-1----:R-:W-:-:S02]  /*fe50*/  IMAD.MOV.U32 R0, RZ, RZ, R35 ;  /* 0x000000ffff007224 */ /* 0x002fc400078e0023 */
[----:B------:R-:W4:Y:S04]  /*fe60*/  LDL.LU.64 R50, [R1+0x898] ;  /* 0x0008980001327983 */ /* 0x000f280000300a00 */
[----:B------:R-:W-:Y:S04]  /*fe70*/  STL [R1+0x758], R38 ;  /* 0x0007582601007387 */ /* 0x000fe80000100800 */
[----:B------:R1:W-:Y:S04]  /*fe80*/  STL [R1+0x74c], R0 ;  /* 0x00074c0001007387 */ /* 0x0003e80000100800 */
[----:B------:R-:W4:Y:S01]  /*fe90*/  LDL.LU.64 R34, [R1+0x8d8] ;  /* 0x0008d80001227983 */ /* 0x000f220000300a00 */
[----:B-1----:R-:W-:-:S03]  /*fea0*/  MOV R0, R39 ;  /* 0x0000002700007202 */ /* 0x002fc60000000f00 */
[----:B------:R-:W-:Y:S04]  /*feb0*/  STL [R1+0x760], R52 ;  /* 0x0007603401007387 */ /* 0x000fe80000100800 */
[----:B------:R1:W-:Y:S04]  /*fec0*/  STL [R1+0x754], R0 ;  /* 0x0007540001007387 */ /* 0x0003e80000100800 */
[----:B------:R-:W4:Y:S01]  /*fed0*/  LDL.LU.64 R38, [R1+0xb00] ;  /* 0x000b000001267983 */ /* 0x000f220000300a00 */
[----:B-1----:R-:W-:-:S03]  /*fee0*/  IMAD.MOV.U32 R0, RZ, RZ, R53 ;  /* 0x000000ffff007224 */ /* 0x002fc600078e0035 */
[----:B------:R-:W-:Y:S04]  /*fef0*/  STL [R1+0x768], R32 ;  /* 0x0007682001007387 */ /* 0x000fe80000100800 */
[----:B------:R1:W-:Y:S04]  /*ff00*/  STL [R1+0x75c], R0 ;  /* 0x00075c0001007387 */ /* 0x0003e80000100800 */
[----:B------:R-:W4:Y:S01]  /*ff10*/  LDL.LU.64 R52, [R1+0x990] ;  /* 0x0009900001347983 */ /* 0x000f220000300a00 */
[----:B-1----:R-:W-:-:S03]  /*ff20*/  IMAD.MOV.U32 R0, RZ, RZ, R33 ;  /* 0x000000ffff007224 */ /* 0x002fc600078e0021 */
[----:B--2---:R-:W-:Y:S04]  /*ff30*/  STL [R1+0x770], R54 ;  /* 0x0007703601007387 */ /* 0x004fe80000100800 */
[----:B------:R1:W-:Y:S02]  /*ff40*/  STL [R1+0x764], R0 ;  /* 0x0007640001007387 */ /* 0x0003e40000100800 */
[----:B-1----:R-:W-:Y:S02]  /*ff50*/  IMAD.MOV.U32 R0, RZ, RZ, R55 ;  /* 0x000000ffff007224 */ /* 0x002fe400078e0037 */
[----:B------:R-:W2:Y:S04]  /*ff60*/  LDL.LU.64 R54, [R1+0x9c8] ;  /* 0x0009c80001367983 */ /* 0x000ea80000300a00 */
        /* <DEDUP_REMOVED lines=39> */
[----:B------:R-:W4:Y:S04]  /*101e0*/  LDL.LU.64 R52, [R1+0xa98] ;  /* 0x000a980001347983 */ /* 0x000f280000300a00 */
[----:B------:R1:W-:Y:S04]  /*101f0*/  STL [R1+0x7bc], R0 ;  /* 0x0007bc0001007387 */ /* 0x0003e80000100800 */
[----:B--2---:R2:W-:Y:S01]  /*10200*/  STL [R1+0x7c8], R54 ;  /* 0x0007c83601007387 */ /* 0x0045e20000100800 */
[----:B-1----:R-:W-:-:S03]  /*10210*/  IMAD.MOV.U32 R0, RZ, RZ, R55 ;  /* 0x000000ffff007224 */ /* 0x002fc600078e0037 */
[----:B--2---:R-:W2:Y:S04]  /*10220*/  LDL.LU.64 R54, [R1+0x820] ;  /* 0x0008200001367983 */ /* 0x004ea80000300a00 */
[----:B------:R1:W-:Y:S04]  /*10230*/  STL [R1+0x7c4], R0 ;  /* 0x0007c40001007387 */ /* 0x0003e80000100800 */
[----:B---3--:R-:W-:Y:S04]  /*10240*/  STL [R1+0x7d0], R36 ;  /* 0x0007d02401007387 */ /* 0x008fe80000100800 */
[----:B------:R-:W3:Y:S01]  /*10250*/  LDL.LU.64 R32, [R1+0x828] ;  /* 0x0008280001207983 */ /* 0x000ee20000300a00 */
[----:B-1----:R-:W-:-:S05]  /*10260*/  IMAD.MOV.U32 R0, RZ, RZ, R37 ;  /* 0x000000ffff007224 */ /* 0x002fca00078e0025 */
[----:B------:R1:W-:Y:S04]  /*10270*/  STL [R1+0x7cc], R0 ;  /* 0x0007cc0001007387 */ /* 0x0003e80000100800 */
[----:B----4-:R-:W-:Y:S01]  /*10280*/  STL [R1+0x7d8], R40 ;  /* 0x0007d82801007387 */ /* 0x010fe20000100800 */
[----:B-1----:R-:W-:-:S03]  /*10290*/  MOV R0, R41 ;  /* 0x0000002900007202 */ /* 0x002fc60000000f00 */
        /* <DEDUP_REMOVED lines=8> */
[----:B-1----:R-:W-:-:S03]  /*10320*/  IMAD.MOV.U32 R0, RZ, RZ, R45 ;  /* 0x000000ffff007224 */ /* 0x002fc600078e002d */
[----:B------:R-:W-:Y:S04]  /*10330*/  STL [R1+0x7f0], R46 ;  /* 0x0007f02e01007387 */ /* 0x000fe80000100800 */
[----:B------:R1:W-:Y:S04]  /*10340*/  STL [R1+0x7e4], R0 ;  /* 0x0007e40001007387 */ /* 0x0003e80000100800 */
[----:B------:R-:W4:Y:S04]  /*10350*/  LDL.64 R44, [R1+0x950] ;  /* 0x00095000012c7983 */ /* 0x000f280000100a00 */
[----:B------:R-:W4:Y:S01]  /*10360*/  LDL.LU.64 R36, [R1+0x988] ;  /* 0x0009880001247983 */ /* 0x000f220000300a00 */
[----:B-1----:R-:W-:-:S05]  /*10370*/  IMAD.MOV.U32 R0, RZ, RZ, R47 ;  /* 0x000000ffff007224 */ /* 0x002fca00078e002f */
[----:B------:R1:W-:Y:S04]  /*10380*/  STL [R1+0x7ec], R0 ;  /* 0x0007ec0001007387 */ /* 0x0003e80000100800 */
[----:B------:R-:W-:Y:S04]  /*10390*/  STL [R1+0x7f8], R48 ;  /* 0x0007f83001007387 */ /* 0x000fe80000100800 */
[----:B------:R-:W4:Y:S01]  /*103a0*/  LDL.LU.64 R46, [R1+0xb40] ;  /* 0x000b4000012e7983 */ /* 0x000f220000300a00 */
[----:B-1----:R-:W-:-:S05]  /*103b0*/  MOV R0, R49 ;  /* 0x0000003100007202 */ /* 0x002fca0000000f00 */
[----:B------:R1:W-:Y:S02]  /*103c0*/  STL [R1+0x7f4], R0 ;  /* 0x0007f40001007387 */ /* 0x0003e40000100800 */
[----:B-1----:R-:W-:Y:S02]  /*103d0*/  IMAD.MOV.U32 R0, RZ, RZ, R51 ;  /* 0x000000ffff007224 */ /* 0x002fe400078e0033 */
[----:B------:R1:W-:Y:S04]  /*103e0*/  STL [R1+0x800], R50 ;  /* 0x0008003201007387 */ /* 0x0003e80000100800 */
[----:B------:R-:W4:Y:S04]  /*103f0*/  LDL.LU.64 R48, [R1+0xb20] ;  /* 0x000b200001307983 */ /* 0x000f280000300a00 */
[----:B------:R1:W-:Y:S04]  /*10400*/  STL [R1+0x7fc], R0 ;  /* 0x0007fc0001007387 */ /* 0x0003e80000100800 */
[----:B------:R-:W-:Y:S04]  /*10410*/  STL [R1+0x808], R30 ;  /* 0x0008081e01007387 */ /* 0x000fe80000100800 */
[----:B-1----:R-:W4:Y:S01]  /*10420*/  LDL.LU.64 R50, [R1+0xb08] ;  /* 0x000b080001327983 */ /* 0x002f220000300a00 */
[----:B------:R-:W-:-:S03]  /*10430*/  IMAD.MOV.U32 R0, RZ, RZ, R31 ;  /* 0x000000ffff007224 */ /* 0x000fc600078e001f */
[----:B------:R-:W-:Y:S04]  /*10440*/  STL [R1+0x810], R38 ;  /* 0x0008102601007387 */ /* 0x000fe80000100800 */
[----:B------:R1:W-:Y:S04]  /*10450*/  STL [R1+0x804], R0 ;  /* 0x0008040001007387 */ /* 0x0003e80000100800 */
[----:B------:R-:W-:Y:S01]  /*10460*/  STL [R1+0x818], R52 ;  /* 0x0008183401007387 */ /* 0x000fe20000100800 */
[----:B-1----:R-:W-:-:S05]  /*10470*/  IMAD.MOV.U32 R0, RZ, RZ, R39 ;  /* 0x000000ffff007224 */ /* 0x002fca00078e0027 */
[----:B------:R1:W-:Y:S02]  /*10480*/  STL [R1+0x80c], R0 ;  /* 0x00080c0001007387 */ /* 0x0003e40000100800 */
[----:B-1----:R-:W-:Y:S02]  /*10490*/  MOV R0, R53 ;  /* 0x0000003500007202 */ /* 0x002fe40000000f00 */
[----:B------:R-:W4:Y:S04]  /*104a0*/  LDL.LU.64 R52, [R1+0xb60] ;  /* 0x000b600001347983 */ /* 0x000f280000300a00 */
[----:B------:R1:W-:Y:S04]  /*104b0*/  STL [R1+0x814], R0 ;  /* 0x0008140001007387 */ /* 0x0003e80000100800 */
[----:B--2---:R2:W-:Y:S01]  /*104c0*/  STL [R1+0x820], R54 ;  /* 0x0008203601007387 */ /* 0x0045e20000100800 */
[----:B-1----:R-:W-:-:S03]  /*104d0*/  IMAD.MOV.U32 R0, RZ, RZ, R55 ;  /* 0x000000ffff007224 */ /* 0x002fc600078e0037 */
[----:B------:R-:W4:Y:S04]  /*104e0*/  LDL.LU.64 R38, [R1+0xb38] ;  /* 0x000b380001267983 */ /* 0x000f280000300a00 */
[----:B---3--:R-:W-:Y:S04]  /*104f0*/  STL [R1+0x828], R32 ;  /* 0x0008282001007387 */ /* 0x008fe80000100800 */
[----:B------:R1:W-:Y:S04]  /*10500*/  STL [R1+0x81c], R0 ;  /* 0x00081c0001007387 */ /* 0x0003e80000100800 */
[----:B--2---:R-:W2:Y:S01]  /*10510*/  LDL.LU.64 R54, [R1+0xb18] ;  /* 0x000b180001367983 */ /* 0x004ea20000300a00 */
[----:B-1----:R-:W-:-:S03]  /*10520*/  IMAD.MOV.U32 R0, RZ, RZ, R33 ;  /* 0x000000ffff007224 */ /* 0x002fc600078e0021 */
[----:B----4-:R-:W-:Y:S04]  /*10530*/  STL [R1+0x830], R34 ;  /* 0x0008302201007387 */ /* 0x010fe80000100800 */
[----:B------:R1:W-:Y:S02]  /*10540*/  STL [R1+0x824], R0 ;  /* 0x0008240001007387 */ /* 0x0003e40000100800 */
[----:B-1----:R-:W-:Y:S02]  /*10550*/  IMAD.MOV.U32 R0, RZ, RZ, R35 ;  /* 0x000000ffff007224 */ /* 0x002fe400078e0023 */
[----:B------:R-:W-:Y:S04]  /*10560*/  STL [R1+0x838], R40 ;  /* 0x0008382801007387 */ /* 0x000fe80000100800 */
[----:B------:R1:W-:Y:S02]  /*10570*/  STL [R1+0x82c], R0 ;  /* 0x00082c0001007387 */ /* 0x0003e40000100800 */
[----:B-1----:R-:W-:-:S02]  /*10580*/  MOV R0, R41 ;  /* 0x0000002900007202 */ /* 0x002fc40000000f00 */
[----:B------:R-:W3:Y:S04]  /*10590*/  LDL.LU.64 R40, [R1+0xb80] ;  /* 0x000b800001287983 */ /* 0x000ee80000300a00 */
[----:B------:R1:W-:Y:S04]  /*105a0*/  STL [R1+0x834], R0 ;  /* 0x0008340001007387 */ /* 0x0003e80000100800 */
[----:B------:R4:W-:Y:S01]  /*105b0*/  STL [R1+0x840], R42 ;  /* 0x0008402a01007387 */ /* 0x0009e20000100800 */
[----:B-1----:R-:W-:-:S03]  /*105c0*/  IMAD.MOV.U32 R0, RZ, RZ, R43 ;  /* 0x000000ffff007224 */ /* 0x002fc600078e002b */
[----:B----4-:R-:W4:Y:S04]  /*105d0*/  LDL.LU.64 R42, [R1+0xb58] ;  /* 0x000b5800012a7983 */ /* 0x010f280000300a00 */
        /* <DEDUP_REMOVED lines=8> */
[----:B------:R1:W-:Y:S02]  /*10660*/  STL [R1+0x84c], R0 ;  /* 0x00084c0001007387 */ /* 0x0003e40000100800 */
[----:B-1----:R-:W-:Y:S02]  /*10670*/  MOV R0, R47 ;  /* 0x0000002f00007202 */ /* 0x002fe40000000f00 */
        /* <DEDUP_REMOVED lines=10> */
[----:B------:R-:W-:Y:S04]  /*10720*/  STL [R1+0x86c], R7 ;  /* 0x00086c0701007387 */ /* 0x000fe80000100800 */
[----:B------:R-:W4:Y:S01]  /*10730*/  LDL.LU.64 R50, [R1+0xb78] ;  /* 0x000b780001327983 */ /* 0x000f220000300a00 */
[----:B-1----:R-:W-:-:S03]  /*10740*/  IMAD.MOV.U32 R0, RZ, RZ, R53 ;  /* 0x000000ffff007224 */ /* 0x002fc600078e0035 */
[----:B------:R1:W-:Y:S04]  /*10750*/  STL [R1+0x878], R52 ;  /* 0x0008783401007387 */ /* 0x0003e80000100800 */
[----:B------:R-:W-:Y:S04]  /*10760*/  STL [R1+0x880], R38 ;  /* 0x0008802601007387 */ /* 0x000fe80000100800 */
[----:B------:R2:W-:Y:S04]  /*10770*/  STL [R1+0x874], R0 ;  /* 0x0008740001007387 */ /* 0x0005e80000100800 */
[----:B-1----:R-:W4:Y:S01]  /*10780*/  LDL.LU.64 R52, [R1+0xb50] ;  /* 0x000b500001347983 */ /* 0x002f220000300a00 */
[----:B--2---:R-:W-:-:S03]  /*10790*/  MOV R0, R39 ;  /* 0x0000002700007202 */ /* 0x004fc60000000f00 */
[----:B------:R-:W-:Y:S04]  /*107a0*/  STL [R1+0x888], R54 ;  /* 0x0008883601007387 */ /* 0x000fe80000100800 */
[----:B------:R1:W-:Y:S02]  /*107b0*/  STL [R1+0x87c], R0 ;  /* 0x00087c0001007387 */ /* 0x0003e40000100800 */
[----:B-1----:R-:W-:Y:S02]  /*107c0*/  IMAD.MOV.U32 R0, RZ, RZ, R55 ;  /* 0x000000ffff007224 */ /* 0x002fe400078e0037 */
[----:B------:R-:W2:Y:S04]  /*107d0*/  LDL.LU.64 R54, [R1+0xb28] ;  /* 0x000b280001367983 */ /* 0x000ea80000300a00 */
[----:B------:R1:W-:Y:S04]  /*107e0*/  STL [R1+0x884], R0 ;  /* 0x0008840001007387 */ /* 0x0003e80000100800 */
[----:B------:R-:W-:Y:S04]  /*107f0*/  STL [R1+0x890], R8 ;  /* 0x0008900801007387 */ /* 0x000fe80000100800 */
[----:B------:R-:W-:Y:S04]  /*10800*/  STL [R1+0x88c], R9 ;  /* 0x00088c0901007387 */ /* 0x000fe80000100800 */
[----:B------:R-:W2:Y:S04]  /*10810*/  LDL.LU.64 R24, [R1+0xbc0] ;  /* 0x000bc00001187983 */ /* 0x000ea80000300a00 */
[----:B---3--:R-:W-:Y:S01]  /*10820*/  STL [R1+0x898], R40 ;  /* 0x0008982801007387 */ /* 0x008fe20000100800 */
[----:B-1----:R-:W-:-:S03]  /*10830*/  IMAD.MOV.U32 R0, RZ, RZ, R41 ;  /* 0x000000ffff007224 */ /* 0x002fc600078e0029 */
[----:B------:R-:W3:Y:S04]  /*10840*/  LDL.LU.64 R26, [R1+0xb98] ;  /* 0x000b9800011a7983 */ /* 0x000ee80000300a00 */
[----:B------:R1:W-:Y:S04]  /*10850*/  STL [R1+0x894], R0 ;  /* 0x0008940001007387 */ /* 0x0003e80000100800 */
[----:B----4-:R-:W-:Y:S04]  /*10860*/  STL [R1+0x8a0], R42 ;  /* 0x0008a02a01007387 */ /* 0x010fe80000100800 */
[----:B------:R-:W4:Y:S01]  /*10870*/  LDL.LU.64 R28, [R1+0xb70] ;  /* 0x000b7000011c7983 */ /* 0x000f220000300a00 */
[----:B-1----:R-:W-:-:S03]  /*10880*/  IMAD.MOV.U32 R0, RZ, RZ, R43 ;  /* 0x000000ffff007224 */ /* 0x002fc600078e002b */
[----:B------:R-:W4:Y:S04]  /*10890*/  LDL.LU.64 R30, [R1+0xb48] ;  /* 0x000b4800011e7983 */ /* 0x000f280000300a00 */
[----:B------:R1:W-:Y:S04]  /*108a0*/  STL [R1+0x89c], R0 ;  /* 0x00089c0001007387 */ /* 0x0003e80000100800 */
[----:B------:R-:W-:Y:S04]  /*108b0*/  STL [R1+0x8a8], R44 ;  /* 0x0008a82c01007387 */ /* 0x000fe80000100800 */
[----:B------:R-:W4:Y:S01]  /*108c0*/  LDL.LU.64 R32, [R1+0xbd8] ;  /* 0x000bd80001207983 */ /* 0x000f220000300a00 */
[----:B-1----:R-:W-:-:S03]  /*108d0*/  MOV R0, R45 ;  /* 0x0000002d00007202 */ /* 0x002fc60000000f00 */
[----:B------:R-:W4:Y:S04]  /*108e0*/  LDL.LU.64 R34, [R1+0xbb8] ;  /* 0x000bb80001227983 */ /* 0x000f280000300a00 */
[----:B------:R1:W-:Y:S04]  /*108f0*/  STL [R1+0x8a4], R0 ;  /* 0x0008a40001007387 */ /* 0x0003e80000100800 */
[----:B------:R-:W-:Y:S04]  /*10900*/  STL [R1+0x8b0], R46 ;  /* 0x0008b02e01007387 */ /* 0x000fe80000100800 */
[----:B------:R-:W4:Y:S01]  /*10910*/  LDL.LU.64 R36, [R1+0xb90] ;  /* 0x000b900001247983 */ /* 0x000f220000300a00 */
[----:B-1----:R-:W-:-:S03]  /*10920*/  IMAD.MOV.U32 R0, RZ, RZ, R47 ;  /* 0x000000ffff007224 */ /* 0x002fc600078e002f */
        /* <DEDUP_REMOVED lines=16> */
[----:B------:R2:W-:Y:S02]  /*10a30*/  STL [R1+0x8c4], R0 ;  /* 0x0008c40001007387 */ /* 0x0005e40000100800 */
[----:B--2---:R-:W-:Y:S02]  /*10a40*/  IMAD.MOV.U32 R0, RZ, RZ, R55 ;  /* 0x000000ffff007224 */ /* 0x004fe400078e0037 */
[----:B------:R1:W-:Y:S04]  /*10a50*/  STL [R1+0x8d0], R54 ;  /* 0x0008d03601007387 */ /* 0x0003e80000100800 */
[----:B------:R-:W2:Y:S04]  /*10a60*/  LDL.LU.64 R52, [R1+0xbc8] ;  /* 0x000bc80001347983 */ /* 0x000ea80000300a00 */
[----:B------:R-:W-:Y:S04]  /*10a70*/  STL [R1+0x8d8], R24 ;  /* 0x0008d81801007387 */ /* 0x000fe80000100800 */
[----:B------:R3:W-:Y:S04]  /*10a80*/  STL [R1+0x8cc], R0 ;  /* 0x0008cc0001007387 */ /* 0x0007e80000100800 */
[----:B-1----:R-:W2:Y:S01]  /*10a90*/  LDL.LU.64 R54, [R1+0xba8] ;  /* 0x000ba80001367983 */ /* 0x002ea20000300a00 */
[----:B---3--:R-:W-:-:S03]  /*10aa0*/  IMAD.MOV.U32 R0, RZ, RZ, R25 ;  /* 0x000000ffff007224 */ /* 0x008fc600078e0019 */
[----:B------:R-:W-:Y:S04]  /*10ab0*/  STL [R1+0x8e0], R26 ;  /* 0x0008e01a01007387 */ /* 0x000fe80000100800 */
[----:B------:R1:W-:Y:S02]  /*10ac0*/  STL [R1+0x8d4], R0 ;  /* 0x0008d40001007387 */ /* 0x0003e40000100800 */
[----:B-1----:R-:W-:Y:S02]  /*10ad0*/  IMAD.MOV.U32 R0, RZ, RZ, R27 ;  /* 0x000000ffff007224 */ /* 0x002fe400078e001b */
[----:B----4-:R-:W-:Y:S04]  /*10ae0*/  STL [R1+0x8e8], R28 ;  /* 0x0008e81c01007387 */ /* 0x010fe80000100800 */
[----:B------:R1:W-:Y:S04]  /*10af0*/  STL [R1+0x8dc], R0 ;  /* 0x0008dc0001007387 */ /* 0x0003e80000100800 */
[----:B------:R-:W-:Y:S01]  /*10b00*/  STL [R1+0x8f0], R30 ;  /* 0x0008f01e01007387 */ /* 0x000fe20000100800 */
[----:B-1----:R-:W-:-:S05]  /*10b10*/  MOV R0, R29 ;  /* 0x0000001d00007202 */ /* 0x002fca0000000f00 */
[----:B------:R1:W-:Y:S04]  /*10b20*/  STL [R1+0x8e4], R0 ;  /* 0x0008e40001007387 */ /* 0x0003e80000100800 */
[----:B------:R-:W-:Y:S01]  /*10b30*/  STL [R1+0x8f8], R32 ;  /* 0x0008f82001007387 */ /* 0x000fe20000100800 */
[----:B-1----:R-:W-:-:S05]  /*10b40*/  IMAD.MOV.U32 R0, RZ, RZ, R31 ;  /* 0x000000ffff007224 */ /* 0x002fca00078e001f */
        /* <DEDUP_REMOVED lines=21> */
[----:B------:R1:W-:Y:S02]  /*10ca0*/  STL [R1+0x924], R0 ;  /* 0x0009240001007387 */ /* 0x0003e40000100800 */
[----:B-1----:R-:W-:Y:S01]  /*10cb0*/  IMAD.MOV.U32 R0, RZ, RZ, R47 ;  /* 0x000000ffff007224 */ /* 0x002fe200078e002f */
[----:B------:R-:W-:-:S04]  /*10cc0*/  SHF.R.S32.HI R3, RZ, 0x1f, R4 ;  /* 0x0000001fff037819 */ /* 0x000fc80000011404 */
[----:B------:R-:W-:Y:S02]  /*10cd0*/  LEA.HI R3, R3, R4, RZ, 0x6 ;  /* 0x0000000403037211 */ /* 0x000fe400078f30ff */
[----:B------:R-:W-:Y:S01]  /*10ce0*/  SHF.R.S32.HI R4, RZ, 0x1f, R5 ;  /* 0x0000001fff047819 */ /* 0x000fe20000011405 */
[----:B------:R-:W-:Y:S04]  /*10cf0*/  STL [R1+0x938], R48 ;  /* 0x0009383001007387 */ /* 0x000fe80000100800 */
[----:B------:R1:W-:Y:S04]  /*10d00*/  STL [R1+0x92c], R0 ;  /* 0x00092c0001007387 */ /* 0x0003e80000100800 */
[----:B------:R-:W-:Y:S01]  /*10d10*/  STL [R1+0x940], R50 ;  /* 0x0009403201007387 */ /* 0x000fe20000100800 */
[----:B-1----:R-:W-:-:S05]  /*10d20*/  IMAD.MOV.U32 R0, RZ, RZ, R49 ;  /* 0x000000ffff007224 */ /* 0x002fca00078e0031 */
[----:B------:R1:W-:Y:S04]  /*10d30*/  STL [R1+0x934], R0 ;  /* 0x0009340001007387 */ /* 0x0003e80000100800 */
[----:B--2---:R-:W-:Y:S01]  /*10d40*/  STL [R1+0x948], R52 ;  /* 0x0009483401007387 */ /* 0x004fe20000100800 */
[----:B-1----:R-:W-:-:S05]  /*10d50*/  IMAD.MOV.U32 R0, RZ, RZ, R51 ;  /* 0x000000ffff007224 */ /* 0x002fca00078e0033 */
[----:B------:R1:W-:Y:S02]  /*10d60*/  STL [R1+0x93c], R0 ;  /* 0x00093c0001007387 */ /* 0x0003e40000100800 */
[----:B-1----:R-:W-:Y:S01]  /*10d70*/  MOV R0, R53 ;  /* 0x0000003500007202 */ /* 0x002fe20000000f00 */
[----:B------:R-:W-:-:S04]  /*10d80*/  IMAD.MOV.U32 R6, RZ, RZ, R55 ;  /* 0x000000ffff067224 */ /* 0x000fc800078e0037 */
[----:B------:R1:W-:Y:S04]  /*10d90*/  STL [R1+0x944], R0 ;  /* 0x0009440001007387 */ /* 0x0003e80000100800 */
[----:B------:R2:W-:Y:S04]  /*10da0*/  STL [R1+0x950], R54 ;  /* 0x0009503601007387 */ /* 0x0005e80000100800 */
[----:B------:R3:W-:Y:S04]  /*10db0*/  STL [R1+0x94c], R6 ;  /* 0x00094c0601007387 */ /* 0x0007e80000100800 */
[----:B------:R3:W-:Y:S04]  /*10dc0*/  STL [R1], RZ ;  /* 0x000000ff01007387 */ /* 0x0007e80000100800 */
        /* <DEDUP_REMOVED lines=31> */
[----:B-1----:R-:W-:-:S02]  /*10fc0*/  SHF.R.S32.HI R0, RZ, 0x1f, R2 ;  /* 0x0000001fff007819 */ /* 0x002fc40000011402 */
[----:B------:R-:W-:Y:S02]  /*10fd0*/  SHF.R.S32.HI R3, RZ, 0x6, R3 ;  /* 0x00000006ff037819 */ /* 0x000fe40000011403 */
[----:B------:R-:W-:Y:S02]  /*10fe0*/  CS2R R216, SRZ ;  /* 0x0000000000d87805 */ /* 0x000fe4000001ff00 */
[C---:B------:R-:W-:Y:S01]  /*10ff0*/  SHF.L.U64.HI R0, R2.reuse, 0x2, R0 ;  /* 0x0000000202007819 */ /* 0x040fe20000010200 */
[----:B------:R-:W-:Y:S01]  /*11000*/  IMAD.SHL.U32 R2, R2, 0x4, RZ ;  /* 0x0000000402027824 */ /* 0x000fe200078e00ff */
[C---:B------:R-:W-:Y:S01]  /*11010*/  SHF.L.U64.HI R4, R5.reuse, 0x2, R4 ;  /* 0x0000000205047819 */ /* 0x040fe20000010204 */
[----:B------:R-:W-:Y:S01]  /*11020*/  IMAD.SHL.U32 R5, R5, 0x4, RZ ;  /* 0x0000000405057824 */ /* 0x000fe200078e00ff */
[----:B------:R-:W-:Y:S02]  /*11030*/  MOV R11, RZ ;  /* 0x000000ff000b7202 */ /* 0x000fe40000000f00 */
        /* <DEDUP_REMOVED lines=110> */
[----:B--2---:R-:W-:Y:S01]  /*11720*/  CS2R R54, SRZ ;  /* 0x0000000000367805 */ /* 0x004fe2000001ff00 */
[----:B------:R-:W-:Y:S01]  /*11730*/  VIADD R3, R3, 0xfffffffe ;  /* 0xfffffffe03037836 */ /* 0x000fe20000000000 */
[----:B------:R-:W-:Y:S01]  /*11740*/  UMOV UR14, 0x1 ;  /* 0x00000001000e7882 */ /* 0x000fe20000000000 */
[----:B---3--:R-:W-:-:S05]  /*11750*/  UMOV UR13, 0xffffffff ;  /* 0xffffffff000d7882 */ /* 0x008fca0000000000 */
.L_x_1:
[----:B------:R-:W-:Y:S01]  /*11760*/  STL.64 [R1+0xc90], R54 ;  /* 0x000c903601007387 */ /* 0x000fe20000100a00 */
[----:B------:R-:W-:Y:S01]  /*11770*/  UIADD3 UR13, UR13, 0x1, URZ ;  /* 0x000000010d0d7890 */ /* 0x000fe2000fffe03f */
[----:B------:R-:W-:-:S04]  /*11780*/  DEPBAR.LE SB0, 0x2 ;  /* 0x000080800000791a */ /* 0x000fc80000000000 */
[----:B------:R-:W-:Y:S01]  /*11790*/  STL.64 [R1+0xc88], R52 ;  /* 0x000c883401007387 */ /* 0x000fe20000100a00 */
[----:B------:R-:W-:Y:S01]  /*117a0*/  UMOV UR7, 0x40000040 ;  /* 0x4000004000077882 */ /* 0x000fe20000000000 */
[----:B------:R-:W1:Y:S02]  /*117b0*/  LDC R7, c[0x0][0x230] ;  /* 0x00008c00ff077b82 */ /* 0x000e640000000800 */
[----:B------:R-:W-:Y:S04]  /*117c0*/  STL.64 [R1+0xc80], R50 ;  /* 0x000c803201007387 */ /* 0x000fe80000100a00 */
[----:B------:R-:W-:Y:S02]  /*117d0*/  STL.64 [R1+0xc78], R48 ;  /* 0x000c783001007387 */ /* 0x000fe40000100a00 */
[----:B------:R-:W2:Y:S02]  /*117e0*/  LDC R6, c[0x0][0x230] ;  /* 0x00008c00ff067b82 */ /* 0x000ea40000000800 */
[----:B------:R-:W-:Y:S04]  /*117f0*/  STL.64 [R1+0xc70], R46 ;  /* 0x000c702e01007387 */ /* 0x000fe80000100a00 */
        /* <DEDUP_REMOVED lines=10> */
[----:B------:R3:W-:Y:S04]  /*118a0*/  STL.64 [R1+0xc18], R24 ;  /* 0x000c181801007387 */ /* 0x0007e80000100a00 */
[----:B---3--:R-:W3:Y:S04]  /*118b0*/  LDL.LU.64 R24, [R1] ;  /* 0x0000000001187983 */ /* 0x008ee80000300a00 */
[----:B------:R-:W3:Y:S04]  /*118c0*/  LDL.LU.64 R26, [R1+0x8] ;  /* 0x00000800011a7983 */ /* 0x000ee80000300a00 */
        /* <DEDUP_REMOVED lines=13> */
[----:B------:R-:W3:Y:S01]  /*119a0*/  LDL.LU.64 R54, [R1+0x78] ;  /* 0x0000780001367983 */ /* 0x000ee20000300a00 */
[----:B------:R-:W-:Y:S01]  /*119b0*/  UISETP.GT.AND UP0, UPT, UR13, 0x2, UPT ;  /* 0x000000020d00788c */ /* 0x000fe2000bf04270 */
[----:B------:R-:W-:Y:S03]  /*119c0*/  BAR.SYNC.DEFER_BLOCKING 0x0 ;  /* 0x0000000000007b1d */ /* 0x000fe60000010000 */
[----:B------:R-:W-:-:S04]  /*119d0*/  USEL UR13, UR13, URZ, !UP0 ;  /* 0x0000003f0d0d7287 */ /* 0x000fc8000c000000 */
[----:B------:R-:W-:Y:S02]  /*119e0*/  ULEA UR5, UR13, UR12, 0xe ;  /* 0x0000000c0d057291 */ /* 0x000fe4000f8e703f */
[----:B------:R-:W-:Y:S01]  /*119f0*/  ULEA UR4, UR13, UR12, 0x11 ;  /* 0x0000000c0d047291 */ /* 0x000fe2000f8e883f */
[----:B-----5:R-:W-:Y:S01]  /*11a00*/  STL [R1+0xc0c], R17 ;  /* 0x000c0c1101007387 */ /* 0x020fe20000100800 */
[----:B------:R-:W-:Y:S02]  /*11a10*/  UIADD3 UR5, UR5, 0x60000, URZ ;  /* 0x0006000005057890 */ /* 0x000fe4000fffe03f */
[----:B------:R-:W-:Y:S01]  /*11a20*/  USHF.R.U32.HI UR4, URZ, 0x4, UR4 ;  /* 0x000000043f047899 */ /* 0x000fe20008011604 */
[----:B------:R-:W-:Y:S01]  /*11a30*/  STL [R1+0xc08], R16 ;  /* 0x000c081001007387 */ /* 0x000fe20000100800 */
[----:B------:R-:W-:Y:S02]  /*11a40*/  USHF.R.U32.HI UR5, URZ, 0x4, UR5 ;  /* 0x000000043f057899 */ /* 0x000fe40008011605 */
[----:B------:R-:W-:Y:S01]  /*11a50*/  USGXT.U32 UR4, UR4, 0xe ;  /* 0x0000000e0404789a */ /* 0x000fe20008000000 */
[----:B------:R-:W-:Y:S01]  /*11a60*/  STL [R1+0xc04], R15 ;  /* 0x000c040f01007387 */ /* 0x000fe20000100800 */
[----:B------:R-:W-:-:S02]  /*11a70*/  USGXT.U32 UR6, UR5, 0xe ;  /* 0x0000000e0506789a */ /* 0x000fc40008000000 */
[----:B------:R-:W-:Y:S01]  /*11a80*/  UIADD3 UR8, UP0, UR4, 0x2, URZ ;  /* 0x0000000204087890 */ /* 0x000fe2000ff1e03f */
[----:B------:R-:W-:Y:S01]  /*11a90*/  STL [R1+0xc00], R13 ;  /* 0x000c000d01007387 */ /* 0x000fe20000100800 */
[----:B------:R-:W-:Y:S01]  /*11aa0*/  UMOV UR5, 0x40000040 ;  /* 0x4000004000057882 */ /* 0x000fe20000000000 */
[----:B------:R-:W-:Y:S02]  /*11ab0*/  UIADD3 UR10, UP1, UR6, 0x2, URZ ;  /* 0x00000002060a7890 */ /* 0x000fe4000ff3e03f */
[----:B------:R-:W-:Y:S01]  /*11ac0*/  STL [R1+0xbfc], R12 ;  /* 0x000bfc0c01007387 */ /* 0x000fe20000100800 */
[----:B---3--:R-:W-:-:S06]  /*11ad0*/  WARPGROUP.ARRIVE ;  /* 0x00000000000079c5 */ /* 0x008fcc0000000000 */
[----:B------:R-:W-:Y:S01]  /*11ae0*/  HGMMA.64x64x8.F32.TF32 R24, gdesc[UR4], R24, gsb0 ;  /* 0x04e00000041879f0 */ /* 0x000fe20008002818 */
[----:B------:R-:W-:Y:S01]  /*11af0*/  UMOV UR4, URZ ;  /* 0x0000003f00047c82 */ /* 0x000fe20008000000 */
[----:B------:R-:W-:Y:S01]  /*11b00*/  UMOV UR5, URZ ;  /* 0x0000003f00057c82 */ /* 0x000fe20008000000 */
[----:B------:R-:W-:Y:S02]  /*11b10*/  UIADD3.X UR9, UR4, 0x40000040, URZ, UP0, !UPT ;  /* 0x4000004004097890 */ /* 0x000fe400087fe43f */
[----:B------:R-:W-:Y:S02]  /*11b20*/  UIADD3.X UR11, UR5, 0x40000040, URZ, UP1, !UPT ;  /* 0x40000040050b7890 */ /* 0x000fe40008ffe43f */
[----:B------:R-:W-:Y:S02]  /*11b30*/  UIADD3.64 UR40, UR8, 0x2, URZ ;  /* 0x0000000208287897 */ /* 0x000fe4000fffe03f */
[----:B------:R-:W-:Y:S02]  /*11b40*/  UIADD3.64 UR42, UR10, 0x2, URZ ;  /* 0x000000020a2a7897 */ /* 0x000fe4000fffe03f */
[----:B------:R-:W-:-:S02]  /*11b50*/  UIADD3.64 UR36, UR8, 0x4, URZ ;  /* 0x0000000408247897 */ /* 0x000fc4000fffe03f */
[----:B------:R-:W-:Y:S02]  /*11b60*/  UIADD3.64 UR38, UR10, 0x4, URZ ;  /* 0x000000040a267897 */ /* 0x000fe4000fffe03f */
[----:B------:R-:W-:Y:S02]  /*11b70*/  UIADD3.64 UR32, UR8, 0xffe, URZ ;  /* 0x00000ffe08207897 */ /* 0x000fe4000fffe03f */
[----:B------:R-:W-:Y:S02]  /*11b80*/  UIADD3.64 UR34, UR10, 0x1fe, URZ ;  /* 0x000001fe0a227897 */ /* 0x000fe4000fffe03f */
[----:B------:R-:W-:Y:S02]  /*11b90*/  UIADD3.64 UR28, UR8, 0x1000, URZ ;  /* 0x00001000081c7897 */ /* 0x000fe4000fffe03f */
[----:B------:R-:W-:Y:S02]  /*11ba0*/  UIADD3.64 UR30, UR10, 0x200, URZ ;  /* 0x000002000a1e7897 */ /* 0x000fe4000fffe03f */
[----:B------:R-:W-:-:S02]  /*11bb0*/  UIADD3.64 UR24, UR8, 0x1002, URZ ;  /* 0x0000100208187897 */ /* 0x000fc4000fffe03f */
[----:B------:R-:W-:Y:S02]  /*11bc0*/  UIADD3.64 UR26, UR10, 0x202, URZ ;  /* 0x000002020a1a7897 */ /* 0x000fe4000fffe03f */
[----:B------:R-:W-:Y:S02]  /*11bd0*/  UIADD3.64 UR20, UR8, 0x1004, URZ ;  /* 0x0000100408147897 */ /* 0x000fe4000fffe03f */
[----:B------:R-:W-:Y:S02]  /*11be0*/  UIADD3.64 UR22, UR10, 0x204, URZ ;  /* 0x000002040a167897 */ /* 0x000fe4000fffe03f */
[----:B------:R-:W-:Y:S01]  /*11bf0*/  UIADD3.64 UR4, UR8, 0x1fe, URZ ;  /* 0x000001fe08047897 */ /* 0x000fe2000fffe03f */
[----:B------:R-:W-:Y:S02]  /*11c00*/  WARPGROUP.DEPBAR.LE gsb0, 0x0 ;  /* 0x00008000000079c5 */ /* 0x000fe40000010000 */
[----:B------:R-:W-:-:S06]  /*11c10*/  WARPGROUP.ARRIVE ;  /* 0x00000000000079c5 */ /* 0x000fcc0000000000 */
[----:B------:R-:W-:Y:S03]  /*11c20*/  HGMMA.64x64x8.F32.TF32 R24, gdesc[UR8], R24, gsb0 ;  /* 0x04e00000081879f0 */ /* 0x000fe60008002818 */
        /* <DEDUP_REMOVED lines=19> */
[----:B------:R-:W-:Y:S01]  /*11d60*/  WARPGROUP.ARRIVE ;  /* 0x00000000000079c5 */ /* 0x000fe20000000000 */
[----:B------:R-:W-:Y:S01]  /*11d70*/  UIADD3.64 UR44, UR8, 0x200, URZ ;  /* 0x00000200082c7897 */ /* 0x000fe2000fffe03f */
[----:B------:R-:W-:Y:S04]  /*11d80*/  STL.64 [R1], R24 ;  /* 0x0000001801007387 */ /* 0x000fe80000100a00 */
[----:B------:R-:W-:Y:S01]  /*11d90*/  HGMMA.64x64x8.F32.TF32 R216, gdesc[UR4], R216, gsb0 ;  /* 0x04e0000004d879f0 */ /* 0x000fe200080028d8 */
[----:B------:R-:W-:Y:S01]  /*11da0*/  UMOV UR46, UR10 ;  /* 0x0000000a002e7c82 */ /* 0x000fe20008000000 */
[----:B------:R-:W-:Y:S01]  /*11db0*/  UMOV UR47, UR11 ;  /* 0x0000000b002f7c82 */ /* 0x000fe20008000000 */
[----:B------:R-:W-:Y:S01]  /*11dc0*/  UIADD3.64 UR40, UR8, 0x202, URZ ;  /* 0x0000020208287897 */ /* 0x000fe2000fffe03f */
[----:B------:R-:W-:Y:S01]  /*11dd0*/  STL.64 [R1+0x8], R26 ;  /* 0x0000081a01007387 */ /* 0x000fe20000100a00 */
[----:B------:R-:W-:-:S02]  /*11de0*/  UIADD3.64 UR36, UR8, 0x204, URZ ;  /* 0x0000020408247897 */ /* 0x000fc4000fffe03f */
[----:B------:R-:W-:Y:S01]  /*11df0*/  UIADD3.64 UR32, UR8, 0x11fe, URZ ;  /* 0x000011fe08207897 */ /* 0x000fe2000fffe03f */
[----:B------:R-:W-:Y:S01]  /*11e00*/  STL.64 [R1+0x10], R28 ;  /* 0x0000101c01007387 */ /* 0x000fe20000100a00 */
[----:B------:R-:W-:Y:S02]  /*11e10*/  UIADD3.64 UR28, UR8, 0x1200, URZ ;  /* 0x00001200081c7897 */ /* 0x000fe4000fffe03f */
[----:B------:R-:W-:Y:S01]  /*11e20*/  UIADD3.64 UR24, UR8, 0x1202, URZ ;  /* 0x0000120208187897 */ /* 0x000fe2000fffe03f */
[----:B------:R-:W-:Y:S01]  /*11e30*/  STL.64 [R1+0x18], R30 ;  /* 0x0000181e01007387 */ /* 0x000fe20000100a00 */
[----:B------:R-:W-:Y:S02]  /*11e40*/  UIADD3.64 UR20, UR8, 0x1204, URZ ;  /* 0x0000120408147897 */ /* 0x000fe4000fffe03f */
[----:B------:R-:W-:Y:S01]  /*11e50*/  UIADD3.64 UR4, UR8, 0x3fe, URZ ;  /* 0x000003fe08047897 */ /* 0x000fe2000fffe03f */
        /* <DEDUP_REMOVED lines=12> */
[----:B---3--:R-:W3:Y:S01]  /*11f20*/  LDL.LU.64 R54, [R1+0xc90] ;  /* 0x000c900001367983 */ /* 0x008ee20000300a00 */
[----:B------:R-:W-:-:S02]  /*11f30*/  WARPGROUP.DEPBAR.LE gsb0, 0x0 ;  /* 0x00008000000079c5 */ /* 0x000fc40000010000 */
[----:B------:R-:W-:Y:S01]  /*11f40*/  WARPGROUP.ARRIVE ;  /* 0x00000000000079c5 */ /* 0x000fe20000000000 */
[----:B------:R-:W3:Y:S04]  /*11f50*/  LDL.LU.64 R52, [R1+0xc88] ;  /* 0x000c880001347983 */ /* 0x000ee80000300a00 */
[----:B------:R-:W3:Y:S01]  /*11f60*/  LDL.LU.64 R50, [R1+0xc80] ;  /* 0x000c800001327983 */ /* 0x000ee20000300a00 */
[----:B------:R-:W-:Y:S03]  /*11f70*/  HGMMA.64x64x8.F32.TF32 R216, gdesc[UR44], R216, gsb0 ;  /* 0x04e000002cd879f0 */ /* 0x000fe600080028d8 */
[----:B------:R-:W3:Y:S01]  /*11f80*/  LDL.LU.64 R48, [R1+0xc78] ;  /* 0x000c780001307983 */ /* 0x000ee20000300a00 */
[----:B------:R-:W-:Y:S01]  /*11f90*/  UIADD3.64 UR44, UR8, 0x400, URZ ;  /* 0x00000400082c7897 */ /* 0x000fe2000fffe03f */
[----:B------:R-:W-:Y:S01]  /*11fa0*/  UMOV UR46, UR10 ;  /* 0x0000000a002e7c82 */ /* 0x000fe20008000000 */
[----:B------:R-:W-:Y:S01]  /*11fb0*/  UMOV UR47, UR11 ;  /* 0x0000000b002f7c82 */ /* 0x000fe20008000000 */
        /* <DEDUP_REMOVED lines=12> */
[----:B-1----:R-:W-:Y:S01]  /*12080*/  VIADD R7, R7, 0x3f ;  /* 0x0000003f07077836 */ /* 0x002fe20000000000 */
[----:B------:R-:W-:Y:S01]  /*12090*/  UIADD3 UR14, UR14, 0x1, URZ ;  /* 0x000000010e0e7890 */ /* 0x000fe2000fffe03f */
[----:B--2---:R-:W-:-:S03]  /*120a0*/  VIADD R6, R6, 0xffffff80 ;  /* 0xffffff8006067836 */ /* 0x004fc60000000000 */
[----:B------:R-:W-:Y:S01]  /*120b0*/  SHF.R.S32.HI R3, RZ, 0x1f, R7 ;  /* 0x0000001fff037819 */ /* 0x000fe20000011407 */
[----:B------:R-:W-:-:S03]  /*120c0*/  IMAD R6, R11, -0x40, R6 ;  /* 0xffffffc00b067824 */ /* 0x000fc600078e0206 */
[----:B------:R-:W-:Y:S02]  /*120d0*/  LEA.HI R3, R3, R7, RZ, 0x6 ;  /* 0x0000000703037211 */ /* 0x000fe400078f30ff */
[----:B------:R-:W-:Y:S02]  /*120e0*/  ISETP.GT.AND P1, PT, R6, RZ, PT ;  /* 0x000000ff0600720c */ /* 0x000fe40003f24270 */
[----:B------:R-:W-:-:S04]  /*120f0*/  SHF.R.S32.HI R3, RZ, 0x6, R3 ;  /* 0x00000006ff037819 */ /* 0x000fc80000011403 */
[----:B------:R-:W-:Y:S01]  /*12100*/  IADD3 R3, R3, -0x2, RZ ;  /* 0xfffffffe03037810 */ /* 0x000fe20007ffe0ff */
[----:B------:R-:W-:Y:S02]  /*12110*/  WARPGROUP.DEPBAR.LE gsb0, 0x0 ;  /* 0x00008000000079c5 */ /* 0x000fe40000010000 */
[----:B------:R-:W-:Y:S01]  /*12120*/  WARPGROUP.ARRIVE ;  /* 0x00000000000079c5 */ /* 0x000fe20000000000 */
[----:B------:R-:W-:-:S05]  /*12130*/  ISETP.GE.AND P0, PT, R11, R3, PT ;  /* 0x000000030b00720c */ /* 0x000fca0003f06270 */
[----:B------:R-:W-:Y:S01]  /*12140*/  HGMMA.64x64x8.F32.TF32 R216, gdesc[UR40], R216, gsb0 ;  /* 0x04e0000028d879f0 */ /* 0x000fe200080028d8 */
[----:B------:R-:W-:Y:S02]  /*12150*/  UIADD3.64 UR40, UR8, 0x402, URZ ;  /* 0x0000040208287897 */ /* 0x000fe4000fffe03f */
[----:B------:R-:W-:Y:S02]  /*12160*/  WARPGROUP.DEPBAR.LE gsb0, 0x0 ;  /* 0x00008000000079c5 */ /* 0x000fe40000010000 */
[----:B------:R-:W-:-:S06]  /*12170*/  WARPGROUP.ARRIVE ;  /* 0x00000000000079c5 */ /* 0x000fcc0000000000 */
        /* <DEDUP_REMOVED lines=19> */
[----:B------:R-:W-:Y:S01]  /*122b0*/  WARPGROUP.ARRIVE ;  /* 0x00000000000079c5 */ /* 0x000fe20000000000 */
[----:B------:R1:W-:Y:S04]  /*122c0*/  STL [R1+0xc10], R247 ;  /* 0x000c10f701007387 */ /* 0x0003e80000100800 */
[----:B------:R-:W2:Y:S01]  /*122d0*/  LDL.LU R15, [R1+0x80] ;  /* 0x00008000010f7983 */ /* 0x000ea20000300800 */
[----:B------:R-:W-:Y:S01]  /*122e0*/  HGMMA.64x64x8.F32.TF32 R184, gdesc[UR4], R184, gsb0 ;  /* 0x04e0000004b879f0 */ /* 0x000fe200080028b8 */
[----:B------:R-:W-:-:S02]  /*122f0*/  UIADD3.64 UR4, UR8, 0x5fe, URZ ;  /* 0x000005fe08047897 */ /* 0x000fc4000fffe03f */
[----:B------:R-:W4:Y:S04]  /*12300*/  LDL.LU R13, [R1+0x84] ;  /* 0x00008400010d7983 */ /* 0x000f280000300800 */
[----:B------:R-:W4:Y:S01]  /*12310*/  LDL.LU R12, [R1+0x88] ;  /* 0x00008800010c7983 */ /* 0x000f220000300800 */
[----:B------:R-:W-:Y:S01]  /*12320*/  SEL R3, RZ, 0x4, !P1 ;  /* 0x00000004ff037807 */ /* 0x000fe20004800000 */
[----:B------:R-:W-:Y:S01]  /*12330*/  UISETP.GT.AND UP0, UPT, UR14, 0x2, UPT ;  /* 0x000000020e00788c */ /* 0x000fe2000bf04270 */
[-C--:B------:R-:W-:Y:S01]  /*12340*/  IADD3 R19, P2, R19, R2.reuse, RZ ;  /* 0x0000000213137210 */ /* 0x080fe20007f5e0ff */
[----:B-1----:R-:W4:Y:S01]  /*12350*/  LDL.LU R247, [R1+0x94] ;  /* 0x0000940001f77983 */ /* 0x002f220000300800 */
[----:B------:R-:W-:Y:S02]  /*12360*/  WARPGROUP.DEPBAR.LE gsb0, 0x0 ;  /* 0x00008000000079c5 */ /* 0x000fe40000010000 */
[----:B------:R-:W-:Y:S01]  /*12370*/  WARPGROUP.ARRIVE ;  /* 0x00000000000079c5 */ /* 0x000fe20000000000 */
[----:B------:R-:W-:Y:S01]  /*12380*/  SEL R3, R3, RZ, !P0 ;  /* 0x000000ff03037207 */ /* 0x000fe20004000000 */
[----:B------:R-:W-:Y:S01]  /*12390*/  USEL UR14, UR14, URZ, !UP0 ;  /* 0x0000003f0e0e7287 */ /* 0x000fe2000c000000 */
[----:B------:R-:W-:Y:S01]  /*123a0*/  IMAD.X R18, R18, 0x1, R0, P2 ;  /* 0x0000000112127824 */ /* 0x000fe200010e0600 */
[-C--:B------:R-:W-:Y:S01]  /*123b0*/  IADD3 R23, P3, R23, R2.reuse, RZ ;  /* 0x0000000217177210 */ /* 0x080fe20007f7e0ff */
[----:B------:R-:W-:Y:S01]  /*123c0*/  IMAD.MOV.U32 R8, RZ, RZ, R19 ;  /* 0x000000ffff087224 */ /* 0x000fe200078e0013 */
[----:B------:R-:W-:Y:S01]  /*123d0*/  HGMMA.64x64x8.F32.TF32 R184, gdesc[UR44], R184, gsb0 ;  /* 0x04e000002cb879f0 */ /* 0x000fe200080028b8 */
[----:B------:R-:W-:Y:S01]  /*123e0*/  UIADD3.64 UR44, UR8, 0x600, URZ ;  /* 0x00000600082c7897 */ /* 0x000fe2000fffe03f */
[----:B------:R-:W-:Y:S01]  /*123f0*/  IADD3 R251, P4, R251, R2, RZ ;  /* 0x00000002fbfb7210 */ /* 0x000fe20007f9e0ff */
[----:B------:R-:W-:Y:S01]  /*12400*/  UMOV UR46, UR10 ;  /* 0x0000000a002e7c82 */ /* 0x000fe20008000000 */
[----:B------:R-:W-:Y:S01]  /*12410*/  UMOV UR47, UR11 ;  /* 0x0000000b002f7c82 */ /* 0x000fe20008000000 */
[----:B------:R-:W4:Y:S01]  /*12420*/  LDL.LU R17, [R1+0x98] ;  /* 0x0000980001117983 */ /* 0x000f220000300800 */
[----:B------:R-:W-:-:S02]  /*12430*/  WARPGROUP.DEPBAR.LE gsb0, 0x0 ;  /* 0x00008000000079c5 */ /* 0x000fc40000010000 */
        /* <DEDUP_REMOVED lines=30> */
[----:B------:R-:W-:Y:S01]  /*12620*/  UIADD3.64 UR44, UR8, 0x800, URZ ;  /* 0x00000800082c7897 */ /* 0x000fe2000fffe03f */
[----:B------:R-:W-:Y:S01]  /*12630*/  UMOV UR46, UR10 ;  /* 0x0000000a002e7c82 */ /* 0x000fe20008000000 */
[----:B------:R-:W-:Y:S01]  /*12640*/  UMOV UR47, UR11 ;  /* 0x0000000b002f7c82 */ /* 0x000fe20008000000 */
        /* <DEDUP_REMOVED lines=98> */
[----:B------:R-:W-:Y:S03]  /*12c70*/  HGMMA.64x64x8.F32.TF32 R56, gdesc[UR44], R56, gsb0 ;  /* 0x04e000002c3879f0 */ /* 0x000fe60008002838 */
        /* <DEDUP_REMOVED lines=24> */
[----:B---3--:R-:W-:-:S06]  /*12e00*/  WARPGROUP.ARRIVE ;  /* 0x00000000000079c5 */ /* 0x008fcc0000000000 */
[----:B------:R-:W-:Y:S01]  /*12e10*/  HGMMA.64x64x8.F32.TF32 R24, gdesc[UR4], R24, gsb0 ;  /* 0x04e00000041879f0 */ /* 0x000fe20008002818 */
[----:B------:R-:W-:Y:S01]  /*12e20*/  UIADD3.64 UR4, UR8, 0xe00, URZ ;  /* 0x00000e0008047897 */ /* 0x000fe2000fffe03f */
[----:B------:R-:W-:Y:S01]  /*12e30*/  UMOV UR6, UR10 ;  /* 0x0000000a00067c82 */ /* 0x000fe20008000000 */
[----:B------:R-:W-:Y:S01]  /*12e40*/  UMOV UR7, UR11 ;  /* 0x0000000b00077c82 */ /* 0x000fe20008000000 */
        /* <DEDUP_REMOVED lines=24> */
[----:B------:R-:W-:Y:S01]  /*12fd0*/  ISETP.NE.U32.AND P1, PT, R3, RZ, PT ;  /* 0x000000ff0300720c */ /* 0x000fe20003f25070 */
[----:B------:R-:W-:Y:S01]  /*12fe0*/  ULEA UR4, UR14, UR12, 0x11 ;  /* 0x0000000c0e047291 */ /* 0x000fe2000f8e883f */
[----:B------:R-:W-:Y:S02]  /*12ff0*/  IADD3 R21, P2, R21, R2, RZ ;  /* 0x0000000215157210 */ /* 0x000fe40007f5e0ff */
[----:B------:R-:W-:-:S03]  /*13000*/  MOV R9, R18 ;  /* 0x0000001200097202 */ /* 0x000fc60000000f00 */
[----:B------:R-:W-:Y:S02]  /*13010*/  VIADD R3, R10, UR4 ;  /* 0x000000040a037c36 */ /* 0x000fe40008000000 */
[--C-:B------:R-:W-:Y:S01]  /*13020*/  IMAD.X R20, R20, 0x1, R0.reuse, P2 ;  /* 0x0000000114147824 */ /* 0x100fe200010e0600 */
[----:B------:R-:W-:Y:S01]  /*13030*/  ISETP.GT.AND P2, PT, R6, 0x1, PT ;  /* 0x000000010600780c */ /* 0x000fe20003f44270 */
[----:B------:R-:W-:Y:S01]  /*13040*/  IMAD.X R22, R22, 0x1, R0, P3 ;  /* 0x0000000116167824 */ /* 0x000fe200018e0600 */
[----:B------:R-:W-:Y:S02]  /*13050*/  IADD3 R249, P3, R249, R2, RZ ;  /* 0x00000002f9f97210 */ /* 0x000fe40007f7e0ff */
[----:B------:R-:W-:-:S03]  /*13060*/  SEL R7, RZ, 0x4, !P2 ;  /* 0x00000004ff077807 */ /* 0x000fc60005000000 */
[----:B------:R-:W-:Y:S01]  /*13070*/  IMAD.X R248, R248, 0x1, R0, P3 ;  /* 0x00000001f8f87824 */ /* 0x000fe200018e0600 */
[----:B------:R-:W-:-:S04]  /*13080*/  SEL R7, R7, RZ, !P0 ;  /* 0x000000ff07077207 */ /* 0x000fc80004000000 */
[----:B------:R-:W-:Y:S02]  /*13090*/  ISETP.NE.U32.AND P2, PT, R7, RZ, PT ;  /* 0x000000ff0700720c */ /* 0x000fe40003f45070 */
[----:B------:R-:W-:Y:S01]  /*130a0*/  IADD3.X R250, R250, R0, RZ, P4, !PT ;  /* 0x00000000fafa7210 */ /* 0x000fe200027fe4ff */
[----:B------:R-:W-:Y:S02]  /*130b0*/  WARPGROUP.DEPBAR.LE gsb0, 0x0 ;  /* 0x00008000000079c5 */ /* 0x000fe40000010000 */
[----:B------:R-:W-:Y:S06]  /*130c0*/  BAR.SYNC.DEFER_BLOCKING 0x0 ;  /* 0x0000000000007b1d */ /* 0x000fec0000010000 */
[----:B------:R-:W-:Y:S01]  /*130d0*/  @!PT LDS RZ, [RZ] ;  /* 0x00000000fffff984 */ /* 0x000fe20000000800 */
[----:B------:R-:W-:Y:S01]  /*130e0*/  @!PT LDS RZ, [RZ] ;  /* 0x00000000fffff984 */ /* 0x000fe20000000800 */
[----:B------:R-:W-:Y:S01]  /*130f0*/  @!PT LDS RZ, [RZ] ;  /* 0x00000000fffff984 */ /* 0x000fe20000000800 */
[----:B------:R1:W-:Y:S02]  /*13100*/  LDGSTS.E [R3], desc[UR16][R8.64], P1 ;  /* 0x0000000008037fae */ /* 0x0003e40008921850 */
[----:B-1----:R-:W-:Y:S01]  /*13110*/  IMAD.MOV.U32 R8, RZ, RZ, R21 ;  /* 0x000000ffff087224 */ /* 0x002fe200078e0015 */
[----:B------:R-:W-:-:S05]  /*13120*/  MOV R9, R20 ;  /* 0x0000001400097202 */ /* 0x000fca0000000f00 */
[----:B------:R1:W-:Y:S02]  /*13130*/  LDGSTS.E [R3+0x4000], desc[UR16][R8.64], P1 ;  /* 0x0400000008037fae */ /* 0x0003e40008921850 */
[----:B-1----:R-:W-:Y:S02]  /*13140*/  IMAD.MOV.U32 R8, RZ, RZ, R23 ;  /* 0x000000ffff087224 */ /* 0x002fe400078e0017 */
[----:B------:R-:W-:-:S05]  /*13150*/  IMAD.MOV.U32 R9, RZ, RZ, R22 ;  /* 0x000000ffff097224 */ /* 0x000fca00078e0016 */
[----:B------:R1:W-:Y:S02]  /*13160*/  LDGSTS.E [R3+0x8000], desc[UR16][R8.64], P1 ;  /* 0x0800000008037fae */ /* 0x0003e40008921850 */
[----:B-1----:R-:W-:Y:S02]  /*13170*/  IMAD.MOV.U32 R8, RZ, RZ, R249 ;  /* 0x000000ffff087224 */ /* 0x002fe400078e00f9 */
[----:B------:R-:W-:-:S05]  /*13180*/  IMAD.MOV.U32 R9, RZ, RZ, R248 ;  /* 0x000000ffff097224 */ /* 0x000fca00078e00f8 */
[----:B------:R1:W-:Y:S01]  /*13190*/  LDGSTS.E [R3+0xc000], desc[UR16][R8.64], P1 ;  /* 0x0c00000008037fae */ /* 0x0003e20008921850 */
[-C--:B--2---:R-:W-:Y:S02]  /*131a0*/  IADD3 R15, P1, R15, R2.reuse, RZ ;  /* 0x000000020f0f7210 */ /* 0x084fe40007f3e0ff */
[----:B----4-:R-:W-:-:S03]  /*131b0*/  IADD3 R12, P3, R12, R2, RZ ;  /* 0x000000020c0c7210 */ /* 0x010fc60007f7e0ff */
[--C-:B------:R-:W-:Y:S02]  /*131c0*/  IMAD.X R252, R252, 0x1, R0.reuse, P1 ;  /* 0x00000001fcfc7824 */ /* 0x100fe400008e0600 */
[----:B-1----:R-:W-:Y:S01]  /*131d0*/  IMAD.MOV.U32 R8, RZ, RZ, R251 ;  /* 0x000000ffff087224 */ /* 0x002fe200078e00fb */
[----:B------:R-:W-:Y:S01]  /*131e0*/  MOV R9, R250 ;  /* 0x000000fa00097202 */ /* 0x000fe20000000f00 */
[----:B------:R-:W-:-:S04]  /*131f0*/  IMAD.X R13, R13, 0x1, R0, P3 ;  /* 0x000000010d0d7824 */ /* 0x000fc800018e0600 */
[----:B------:R1:W-:Y:S04]  /*13200*/  LDGSTS.E [R3+0x4], desc[UR16][R8.64], P2 ;  /* 0x0000400008037fae */ /* 0x0003e80009121850 */
[----:B------:R2:W-:Y:S01]  /*13210*/  STL [R1+0x80], R15 ;  /* 0x0000800f01007387 */ /* 0x0005e20000100800 */
[----:B-1----:R-:W-:Y:S01]  /*13220*/  IMAD.MOV.U32 R8, RZ, RZ, R15 ;  /* 0x000000ffff087224 */ /* 0x002fe200078e000f */
[----:B------:R-:W-:Y:S02]  /*13230*/  MOV R9, R252 ;  /* 0x000000fc00097202 */ /* 0x000fe40000000f00 */
[----:B------:R-:W-:Y:S04]  /*13240*/  STL [R1+0x88], R12 ;  /* 0x0000880c01007387 */ /* 0x000fe80000100800 */
[----:B------:R1:W-:Y:S04]  /*13250*/  LDGSTS.E [R3+0x4004], desc[UR16][R8.64], P2 ;  /* 0x0400400008037fae */ /* 0x0003e80009121850 */
[----:B------:R3:W-:Y:S04]  /*13260*/  STL [R1+0x84], R13 ;  /* 0x0000840d01007387 */ /* 0x0007e80000100800 */
[----:B------:R-:W4:Y:S01]  /*13270*/  LDL.LU R16, [R1+0x9c] ;  /* 0x00009c0001107983 */ /* 0x000f220000300800 */
[----:B-1----:R-:W-:-:S03]  /*13280*/  IMAD.MOV.U32 R8, RZ, RZ, R12 ;  /* 0x000000ffff087224 */ /* 0x002fc600078e000c */
[----:B--2---:R-:W2:Y:S01]  /*13290*/  LDL.LU R15, [R1+0xa0] ;  /* 0x0000a000010f7983 */ /* 0x004ea20000300800 */
[----:B------:R-:W-:-:S03]  /*132a0*/  IMAD.MOV.U32 R9, RZ, RZ, R13 ;  /* 0x000000ffff097224 */ /* 0x000fc600078e000d */
[----:B---3--:R-:W3:Y:S04]  /*132b0*/  LDL.LU R13, [R1+0xa4] ;  /* 0x0000a400010d7983 */ /* 0x008ee80000300800 */
[----:B------:R-:W4:Y:S04]  /*132c0*/  LDL.LU R12, [R1+0xa8] ;  /* 0x0000a800010c7983 */ /* 0x000f280000300800 */
[----:B------:R1:W-:Y:S04]  /*132d0*/  LDGSTS.E [R3+0x8004], desc[UR16][R8.64], P2 ;  /* 0x0800400008037fae */ /* 0x0003e80009121850 */
[----:B------:R-:W2:Y:S04]  /*132e0*/  LDL.LU R8, [R1+0x8c] ;  /* 0x00008c0001087983 */ /* 0x000ea80000300800 */
[----:B------:R-:W1:Y:S01]  /*132f0*/  LDL.LU R9, [R1+0x90] ;  /* 0x0000900001097983 */ /* 0x000e620000300800 */
[----:B------:R-:W-:-:S04]  /*13300*/  ISETP.GT.AND P1, PT, R6, 0x2, PT ;  /* 0x000000020600780c */ /* 0x000fc80003f24270 */
[----:B------:R-:W-:-:S04]  /*13310*/  SEL R7, RZ, 0x4, !P1 ;  /* 0x00000004ff077807 */ /* 0x000fc80004800000 */
[----:B------:R-:W-:Y:S02]  /*13320*/  SEL R7, R7, RZ, !P0 ;  /* 0x000000ff07077207 */ /* 0x000fe40004000000 */
[----:B------:R-:W-:Y:S02]  /*13330*/  IADD3 R17, P4, R17, R2, RZ ;  /* 0x0000000211117210 */ /* 0x000fe40007f9e0ff */
[----:B------:R-:W-:Y:S02]  /*13340*/  ISETP.NE.U32.AND P1, PT, R7, RZ, PT ;  /* 0x000000ff0700720c */ /* 0x000fe40003f25070 */
[----:B------:R-:W-:Y:S02]  /*13350*/  IADD3.X R247, R247, R0, RZ, P4, !PT ;  /* 0x00000000f7f77210 */ /* 0x000fe400027fe4ff */
[----:B-1----:R-:W-:-:S05]  /*13360*/  IADD3 R9, P3, R9, R2, RZ ;  /* 0x0000000209097210 */ /* 0x002fca0007f7e0ff */
[----:B--2---:R-:W-:Y:S01]  /*13370*/  IMAD.X R8, R8, 0x1, R0, P3 ;  /* 0x0000000108087824 */ /* 0x004fe200018e0600 */
[----:B------:R1:W-:Y:S04]  /*13380*/  STL [R1+0x90], R9 ;  /* 0x0000900901007387 */ /* 0x0003e80000100800 */
[----:B------:R2:W-:Y:S01]  /*13390*/  STL [R1+0x8c], R8 ;  /* 0x00008c0801007387 */ /* 0x0005e20000100800 */
[----:B-1----:R-:W-:-:S04]  /*133a0*/  LOP3.LUT R9, R9, R8, RZ, 0x3c, !PT ;  /* 0x0000000809097212 */ /* 0x002fc800078e3cff */
[----:B--2---:R-:W-:-:S04]  /*133b0*/  LOP3.LUT R8, R9, R8, RZ, 0x3c, !PT ;  /* 0x0000000809087212 */ /* 0x004fc800078e3cff */
[----:B------:R-:W-:-:S05]  /*133c0*/  LOP3.LUT R9, R9, R8, RZ, 0x3c, !PT ;  /* 0x0000000809097212 */ /* 0x000fca00078e3cff */
[----:B------:R1:W-:Y:S01]  /*133d0*/  LDGSTS.E [R3+0xc004], desc[UR16][R8.64], P2 ;  /* 0x0c00400008037fae */ /* 0x0003e20009121850 */
[-C--:B------:R-:W-:Y:S02]  /*133e0*/  IADD3 R15, P2, R15, R2.reuse, RZ ;  /* 0x000000020f0f7210 */ /* 0x080fe40007f5e0ff */
[----:B----4-:R-:W-:-:S03]  /*133f0*/  IADD3 R12, P3, R12, R2, RZ ;  /* 0x000000020c0c7210 */ /* 0x010fc60007f7e0ff */
[----:B------:R-:W-:Y:S02]  /*13400*/  IMAD.X R16, R16, 0x1, R0, P2 ;  /* 0x0000000110107824 */ /* 0x000fe400010e0600 */
[----:B-1----:R-:W-:Y:S02]  /*13410*/  IMAD.MOV.U32 R8, RZ, RZ, R17 ;  /* 0x000000ffff087224 */ /* 0x002fe400078e0011 */
[----:B------:R-:W-:Y:S01]  /*13420*/  IMAD.MOV.U32 R9, RZ, RZ, R247 ;  /* 0x000000ffff097224 */ /* 0x000fe200078e00f7 */
[----:B------:R-:W-:Y:S01]  /*13430*/  STL [R1+0x98], R17 ;  /* 0x0000981101007387 */ /* 0x000fe20000100800 */
[----:B---3--:R-:W-:-:S03]  /*13440*/  IADD3.X R13, R13, R0, RZ, P3, !PT ;  /* 0x000000000d0d7210 */ /* 0x008fc60001ffe4ff */
[----:B------:R1:W-:Y:S04]  /*13450*/  LDGSTS.E [R3+0x8], desc[UR16][R8.64], P1 ;  /* 0x0000800008037fae */ /* 0x0003e80008921850 */
[----:B------:R2:W-:Y:S01]  /*13460*/  STL [R1+0x94], R247 ;  /* 0x000094f701007387 */ /* 0x0005e20000100800 */
[----:B-1----:R-:W-:Y:S02]  /*13470*/  IMAD.MOV.U32 R8, RZ, RZ, R15 ;  /* 0x000000ffff087224 */ /* 0x002fe400078e000f */
[----:B------:R-:W-:Y:S01]  /*13480*/  IMAD.MOV.U32 R9, RZ, RZ, R16 ;  /* 0x000000ffff097224 */ /* 0x000fe200078e0010 */
[----:B--2---:R-:W2:Y:S04]  /*13490*/  LDL.LU R247, [R1+0xb4] ;  /* 0x0000b40001f77983 */ /* 0x004ea80000300800 */
[----:B------:R-:W3:Y:S04]  /*134a0*/  LDL.LU R17, [R1+0xb8] ;  /* 0x0000b80001117983 */ /* 0x000ee80000300800 */
[----:B------:R-:W-:Y:S04]  /*134b0*/  STL [R1+0xa0], R15 ;  /* 0x0000a00f01007387 */ /* 0x000fe80000100800 */
[----:B------:R1:W-:Y:S04]  /*134c0*/  STL [R1+0x9c], R16 ;  /* 0x00009c1001007387 */ /* 0x0003e80000100800 */
[----:B------:R4:W-:Y:S04]  /*134d0*/  LDGSTS.E [R3+0x4008], desc[UR16][R8.64], P1 ;  /* 0x0400800008037fae */ /* 0x0009e80008921850 */
[----:B------:R-:W-:Y:S04]  /*134e0*/  STL [R1+0xa8], R12 ;  /* 0x0000a80c01007387 */ /* 0x000fe80000100800 */
[----:B------:R1:W-:Y:S01]  /*134f0*/  STL [R1+0xa4], R13 ;  /* 0x0000a40d01007387 */ /* 0x0003e20000100800 */
[----:B----4-:R-:W-:Y:S01]  /*13500*/  IMAD.MOV.U32 R8, RZ, RZ, R12 ;  /* 0x000000ffff087224 */ /* 0x010fe200078e000c */
[----:B------:R-:W-:-:S02]  /*13510*/  MOV R9, R13 ;  /* 0x0000000d00097202 */ /* 0x000fc40000000f00 */
[----:B-1----:R-:W4:Y:S04]  /*13520*/  LDL.LU R16, [R1+0xbc] ;  /* 0x0000bc0001107983 */ /* 0x002f280000300800 */
[----:B------:R-:W4:Y:S04]  /*13530*/  LDL.LU R15, [R1+0xc0] ;  /* 0x0000c000010f7983 */ /* 0x000f280000300800 */
[----:B------:R-:W4:Y:S04]  /*13540*/  LDL.LU R13, [R1+0xc4] ;  /* 0x0000c400010d7983 */ /* 0x000f280000300800 */
[----:B------:R-:W4:Y:S04]  /*13550*/  LDL.LU R12, [R1+0xc8] ;  /* 0x0000c800010c7983 */ /* 0x000f280000300800 */
[----:B------:R1:W-:Y:S04]  /*13560*/  LDGSTS.E [R3+0x8008], desc[UR16][R8.64], P1 ;  /* 0x0800800008037fae */ /* 0x0003e80008921850 */
[----:B------:R-:W4:Y:S04]  /*13570*/  LDL.LU R8, [R1+0xac] ;  /* 0x0000ac0001087983 */ /* 0x000f280000300800 */
[----:B------:R-:W1:Y:S01]  /*13580*/  LDL.LU R9, [R1+0xb0] ;  /* 0x0000b00001097983 */ /* 0x000e620000300800 */
[----:B------:R-:W-:-:S04]  /*13590*/  ISETP.GT.AND P2, PT, R6, 0x3, PT ;  /* 0x000000030600780c */ /* 0x000fc80003f44270 */
[----:B------:R-:W-:-:S04]  /*135a0*/  SEL R7, RZ, 0x4, !P2 ;  /* 0x00000004ff077807 */ /* 0x000fc80005000000 */
[----:B------:R-:W-:-:S04]  /*135b0*/  SEL R7, R7, RZ, !P0 ;  /* 0x000000ff07077207 */ /* 0x000fc80004000000 */
[----:B------:R-:W-:Y:S02]  /*135c0*/  ISETP.NE.U32.AND P2, PT, R7, RZ, PT ;  /* 0x000000ff0700720c */ /* 0x000fe40003f45070 */
[----:B---3--:R-:W-:-:S05]  /*135d0*/  IADD3 R17, P4, R17, R2, RZ ;  /* 0x0000000211117210 */ /* 0x008fca0007f9e0ff */
[----:B--2---:R-:W-:Y:S01]  /*135e0*/  IMAD.X R247, R247, 0x1, R0, P4 ;  /* 0x00000001f7f77824 */ /* 0x004fe200020e0600 */
[----:B-1----:R-:W-:-:S05]  /*135f0*/  IADD3 R9, P3, R9, R2, RZ ;  /* 0x0000000209097210 */ /* 0x002fca0007f7e0ff */
[----:B----4-:R-:W-:Y:S01]  /*13600*/  IMAD.X R8, R8, 0x1, R0, P3 ;  /* 0x0000000108087824 */ /* 0x010fe200018e0600 */
[----:B------:R1:W-:Y:S04]  /*13610*/  STL [R1+0xb0], R9 ;  /* 0x0000b00901007387 */ /* 0x0003e80000100800 */
[----:B------:R2:W-:Y:S01]  /*13620*/  STL [R1+0xac], R8 ;  /* 0x0000ac0801007387 */ /* 0x0005e20000100800 */
[----:B-1----:R-:W-:-:S04]  /*13630*/  LOP3.LUT R9, R9, R8, RZ, 0x3c, !PT ;  /* 0x0000000809097212 */ /* 0x002fc800078e3cff */
[----:B--2---:R-:W-:-:S04]  /*13640*/  LOP3.LUT R8, R9, R8, RZ, 0x3c, !PT ;  /* 0x0000000809087212 */ /* 0x004fc800078e3cff */
[----:B------:R-:W-:-:S05]  /*13650*/  LOP3.LUT R9, R9, R8, RZ, 0x3c, !PT ;  /* 0x0000000809097212 */ /* 0x000fca00078e3cff */
[----:B------:R1:W-:Y:S01]  /*13660*/  LDGSTS.E [R3+0xc008], desc[UR16][R8.64], P1 ;  /* 0x0c00800008037fae */ /* 0x0003e20008921850 */
[-C--:B------:R-:W-:Y:S02]  /*13670*/  IADD3 R15, P1, R15, R2.reuse, RZ ;  /* 0x000000020f0f7210 */ /* 0x080fe40007f3e0ff */
[----:B------:R-:W-:-:S03]  /*13680*/  IADD3 R12, P3, R12, R2, RZ ;  /* 0x000000020c0c7210 */ /* 0x000fc60007f7e0ff */
[--C-:B------:R-:W-:Y:S02]  /*13690*/  IMAD.X R16, R16, 0x1, R0.reuse, P1 ;  /* 0x0000000110107824 */ /* 0x100fe400008e0600 */
[----:B-1----:R-:W-:Y:S01]  /*136a0*/  IMAD.MOV.U32 R8, RZ, RZ, R17 ;  /* 0x000000ffff087224 */ /* 0x002fe200078e0011 */
[----:B------:R-:W-:Y:S01]  /*136b0*/  MOV R9, R247 ;  /* 0x000000f700097202 */ /* 0x000fe20000000f00 */
[----:B------:R-:W-:Y:S01]  /*136c0*/  STL [R1+0xb8], R17 ;  /* 0x0000b81101007387 */ /* 0x000fe20000100800 */
[----:B------:R-:W-:-:S03]  /*136d0*/  IMAD.X R13, R13, 0x1, R0, P3 ;  /* 0x000000010d0d7824 */ /* 0x000fc600018e0600 */
[----:B------:R1:W-:Y:S04]  /*136e0*/  LDGSTS.E [R3+0xc], desc[UR16][R8.64], P2 ;  /* 0x0000c00008037fae */ /* 0x0003e80009121850 */
[----:B------:R2:W-:Y:S01]  /*136f0*/  STL [R1+0xb4], R247 ;  /* 0x0000b4f701007387 */ /* 0x0005e20000100800 */
[----:B-1----:R-:W-:Y:S01]  /*13700*/  IMAD.MOV.U32 R8, RZ, RZ, R15 ;  /* 0x000000ffff087224 */ /* 0x002fe200078e000f */
[----:B------:R-:W-:Y:S02]  /*13710*/  MOV R9, R16 ;  /* 0x0000001000097202 */ /* 0x000fe40000000f00 */
[----:B--2---:R-:W2:Y:S04]  /*13720*/  LDL.LU R247, [R1+0x454] ;  /* 0x0004540001f77983 */ /* 0x004ea80000300800 */
[----:B------:R-:W3:Y:S04]  /*13730*/  LDL.LU R17, [R1+0x458] ;  /* 0x0004580001117983 */ /* 0x000ee80000300800 */
[----:B------:R-:W-:Y:S04]  /*13740*/  STL [R1+0xc0], R15 ;  /* 0x0000c00f01007387 */ /* 0x000fe80000100800 */
[----:B------:R1:W-:Y:S04]  /*13750*/  STL [R1+0xbc], R16 ;  /* 0x0000bc1001007387 */ /* 0x0003e80000100800 */
[----:B------:R4:W-:Y:S04]  /*13760*/  LDGSTS.E [R3+0x400c], desc[UR16][R8.64], P2 ;  /* 0x0400c00008037fae */ /* 0x0009e80009121850 */
[----:B------:R-:W-:Y:S04]  /*13770*/  STL [R1+0xc8], R12 ;  /* 0x0000c80c01007387 */ /* 0x000fe80000100800 */
[----:B------:R1:W-:Y:S01]  /*13780*/  STL [R1+0xc4], R13 ;  /* 0x0000c40d01007387 */ /* 0x0003e20000100800 */
[----:B----4-:R-:W-:-:S03]  /*13790*/  IMAD.MOV.U32 R8, RZ, RZ, R12 ;  /* 0x000000ffff087224 */ /* 0x010fc600078e000c */
[----:B-1----:R-:W4:Y:S01]  /*137a0*/  LDL.LU R16, [R1+0x45c] ;  /* 0x00045c0001107983 */ /* 0x002f220000300800 */
[----:B------:R-:W-:-:S03]  /*137b0*/  IMAD.MOV.U32 R9, RZ, RZ, R13 ;  /* 0x000000ffff097224 */ /* 0x000fc600078e000d */
        /* <DEDUP_REMOVED lines=10> */
[----:B---3--:R-:W-:-:S04]  /*13860*/  IADD3 R17, P4, R17, R2, RZ ;  /* 0x0000000211117210 */ /* 0x008fc80007f9e0ff */
[----:B--2---:R-:W-:Y:S02]  /*13870*/  IADD3.X R247, R247, R0, RZ, P4, !PT ;  /* 0x00000000f7f77210 */ /* 0x004fe400027fe4ff */
        /* <DEDUP_REMOVED lines=10> */
[----:B------:R-:W-:Y:S02]  /*13920*/  IMAD.X R16, R16, 0x1, R0, P2 ;  /* 0x0000000110107824 */ /* 0x000fe400010e0600 */
[----:B-1----:R-:W-:Y:S02]  /*13930*/  IMAD.MOV.U32 R8, RZ, RZ, R17 ;  /* 0x000000ffff087224 */ /* 0x002fe400078e0011 */
[----:B------:R-:W-:Y:S01]  /*13940*/  IMAD.MOV.U32 R9, RZ, RZ, R247 ;  /* 0x000000ffff097224 */ /* 0x000fe200078e00f7 */
[----:B------:R-:W-:Y:S01]  /*13950*/  STL [R1+0x458], R17 ;  /* 0x0004581101007387 */ /* 0x000fe20000100800 */
[----:B------:R-:W-:-:S03]  /*13960*/  IADD3.X R13, R13, R0, RZ, P3, !PT ;  /* 0x000000000d0d7210 */ /* 0x000fc60001ffe4ff */
[----:B------:R1:W-:Y:S04]  /*13970*/  LDGSTS.E [R3+0x10000], desc[UR16][R8.64], P1 ;  /* 0x1000000008037fae */ /* 0x0003e80008921850 */
[----:B------:R2:W-:Y:S01]  /*13980*/  STL [R1+0x454], R247 ;  /* 0x000454f701007387 */ /* 0x0005e20000100800 */
[----:B-1----:R-:W-:Y:S02]  /*13990*/  IMAD.MOV.U32 R8, RZ, RZ, R15 ;  /* 0x000000ffff087224 */ /* 0x002fe400078e000f */
[----:B------:R-:W-:Y:S01]  /*139a0*/  IMAD.MOV.U32 R9, RZ, RZ, R16 ;  /* 0x000000ffff097224 */ /* 0x000fe200078e0010 */
[----:B--2---:R-:W2:Y:S04]  /*139b0*/  LDL.LU R247, [R1+0x474] ;  /* 0x0004740001f77983 */ /* 0x004ea80000300800 */
[----:B------:R-:W3:Y:S04]  /*139c0*/  LDL.LU R17, [R1+0x478] ;  /* 0x0004780001117983 */ /* 0x000ee80000300800 */
[----:B------:R1:W-:Y:S04]  /*139d0*/  STL [R1+0x460], R15 ;  /* 0x0004600f01007387 */ /* 0x0003e80000100800 */
[----:B------:R-:W-:Y:S04]  /*139e0*/  STL [R1+0x45c], R16 ;  /* 0x00045c1001007387 */ /* 0x000fe80000100800 */
[----:B------:R4:W-:Y:S04]  /*139f0*/  LDGSTS.E [R3+0x14000], desc[UR16][R8.64], P1 ;  /* 0x1400000008037fae */ /* 0x0009e80008921850 */
[----:B------:R1:W-:Y:S04]  /*13a00*/  STL [R1+0x468], R12 ;  /* 0x0004680c01007387 */ /* 0x0003e80000100800 */
        /* <DEDUP_REMOVED lines=41> */
[----:B-1----:R-:W2:Y:S01]  /*13ca0*/  LDL.LU R15, [R1+0x4a0] ;  /* 0x0004a000010f7983 */ /* 0x002ea20000300800 */
[----:B----4-:R-:W-:-:S02]  /*13cb0*/  IMAD.MOV.U32 R8, RZ, RZ, R13 ;  /* 0x000000ffff087224 */ /* 0x010fc400078e000d */
[----:B------:R-:W-:Y:S01]  /*13cc0*/  IMAD.MOV.U32 R9, RZ, RZ, R16 ;  /* 0x000000ffff097224 */ /* 0x000fe200078e0010 */
[----:B------:R1:W-:Y:S04]  /*13cd0*/  STL [R1+0x484], R16 ;  /* 0x0004841001007387 */ /* 0x0003e80000100800 */
[----:B------:R-:W4:Y:S04]  /*13ce0*/  LDL.LU R12, [R1+0x4a8] ;  /* 0x0004a800010c7983 */ /* 0x000f280000300800 */
[----:B------:R2:W-:Y:S04]  /*13cf0*/  LDGSTS.E [R3+0x18004], desc[UR16][R8.64], P2 ;  /* 0x1800400008037fae */ /* 0x0005e80009121850 */
[----:B-1----:R-:W4:Y:S04]  /*13d00*/  LDL.LU R16, [R1+0x49c] ;  /* 0x00049c0001107983 */ /* 0x002f280000300800 */
[----:B------:R-:W4:Y:S04]  /*13d10*/  LDL.LU R13, [R1+0x4a4] ;  /* 0x0004a400010d7983 */ /* 0x000f280000300800 */
[----:B------:R-:W4:Y:S04]  /*13d20*/  LDL.LU R8, [R1+0x48c] ;  /* 0x00048c0001087983 */ /* 0x000f280000300800 */
[----:B------:R-:W4:Y:S01]  /*13d30*/  LDL.LU R9, [R1+0x490] ;  /* 0x0004900001097983 */ /* 0x000f220000300800 */
[----:B------:R-:W-:-:S04]  /*13d40*/  ISETP.GT.AND P1, PT, R6, 0x22, PT ;  /* 0x000000220600780c */ /* 0x000fc80003f24270 */
[----:B------:R-:W-:-:S04]  /*13d50*/  SEL R7, RZ, 0x4, !P1 ;  /* 0x00000004ff077807 */ /* 0x000fc80004800000 */
[----:B------:R-:W-:-:S04]  /*13d60*/  SEL R7, R7, RZ, !P0 ;  /* 0x000000ff07077207 */ /* 0x000fc80004000000 */
[----:B------:R-:W-:Y:S02]  /*13d70*/  ISETP.NE.U32.AND P1, PT, R7, RZ, PT ;  /* 0x000000ff0700720c */ /* 0x000fe40003f25070 */
[----:B---3--:R-:W-:-:S04]  /*13d80*/  IADD3 R17, P4, R17, R2, RZ ;  /* 0x0000000211117210 */ /* 0x008fc80007f9e0ff */
[----:B--2---:R-:W-:Y:S02]  /*13d90*/  IADD3.X R247, R247, R0, RZ, P4, !PT ;  /* 0x00000000f7f77210 */ /* 0x004fe400027fe4ff */
[----:B----4-:R-:W-:-:S05]  /*13da0*/  IADD3 R9, P3, R9, R2, RZ ;  /* 0x0000000209097210 */ /* 0x010fca0007f7e0ff */
[----:B------:R-:W-:Y:S01]  /*13db0*/  IMAD.X R8, R8, 0x1, R0, P3 ;  /* 0x0000000108087824 */ /* 0x000fe200018e0600 */
        /* <DEDUP_REMOVED lines=14> */
[----:B------:R-:W-:Y:S04]  /*13ea0*/  STL [R1+0x494], R247 ;  /* 0x000494f701007387 */ /* 0x000fe80000100800 */
[----:B------:R-:W-:Y:S01]  /*13eb0*/  STL [R1+0x4a0], R15 ;  /* 0x0004a00f01007387 */ /* 0x000fe20000100800 */
[----:B-1----:R-:W-:Y:S02]  /*13ec0*/  IMAD.MOV.U32 R8, RZ, RZ, R15 ;  /* 0x000000ffff087224 */ /* 0x002fe400078e000f */
[----:B------:R-:W-:Y:S01]  /*13ed0*/  IMAD.MOV.U32 R9, RZ, RZ, R16 ;  /* 0x000000ffff097224 */ /* 0x000fe200078e0010 */
[----:B------:R1:W-:Y:S04]  /*13ee0*/  STL [R1+0x49c], R16 ;  /* 0x00049c1001007387 */ /* 0x0003e80000100800 */
[----:B------:R-:W-:Y:S04]  /*13ef0*/  STL [R1+0x4a8], R12 ;  /* 0x0004a80c01007387 */ /* 0x000fe80000100800 */
[----:B------:R2:W-:Y:S04]  /*13f00*/  LDGSTS.E [R3+0x14008], desc[UR16][R8.64], P1 ;  /* 0x1400800008037fae */ /* 0x0005e80008921850 */
[----:B-1----:R-:W3:Y:S04]  /*13f10*/  LDL.LU R16, [R1+0x4c0] ;  /* 0x0004c00001107983 */ /* 0x002ee80000300800 */
[----:B------:R1:W-:Y:S01]  /*13f20*/  STL [R1+0x4a4], R13 ;  /* 0x0004a40d01007387 */ /* 0x0003e20000100800 */
[----:B--2---:R-:W-:Y:S01]  /*13f30*/  IMAD.MOV.U32 R8, RZ, RZ, R12 ;  /* 0x000000ffff087224 */ /* 0x004fe200078e000c */
[----:B------:R-:W-:-:S02]  /*13f40*/  MOV R9, R13 ;  /* 0x0000000d00097202 */ /* 0x000fc40000000f00 */
[----:B------:R-:W2:Y:S04]  /*13f50*/  LDL.LU R17, [R1+0x4bc] ;  /* 0x0004bc0001117983 */ /* 0x000ea80000300800 */
[----:B------:R-:W4:Y:S04]  /*13f60*/  LDL.LU R247, [R1+0x4c4] ;  /* 0x0004c40001f77983 */ /* 0x000f280000300800 */
[----:B-1----:R-:W4:Y:S04]  /*13f70*/  LDL.LU R13, [R1+0x4c8] ;  /* 0x0004c800010d7983 */ /* 0x002f280000300800 */
[----:B------:R-:W4:Y:S04]  /*13f80*/  LDL.LU R15, [R1+0x4cc] ;  /* 0x0004cc00010f7983 */ /* 0x000f280000300800 */
[----:B------:R-:W4:Y:S04]  /*13f90*/  LDL.LU R12, [R1+0x4d0] ;  /* 0x0004d000010c7983 */ /* 0x000f280000300800 */
[----:B------:R1:W-:Y:S04]  /*13fa0*/  LDGSTS.E [R3+0x18008], desc[UR16][R8.64], P1 ;  /* 0x1800800008037fae */ /* 0x0003e80008921850 */
[----:B------:R-:W3:Y:S04]  /*13fb0*/  LDL.LU R8, [R1+0x4ac] ;  /* 0x0004ac0001087983 */ /* 0x000ee80000300800 */
[----:B------:R-:W1:Y:S01]  /*13fc0*/  LDL.LU R9, [R1+0x4b0] ;  /* 0x0004b00001097983 */ /* 0x000e620000300800 */
[----:B------:R-:W-:-:S04]  /*13fd0*/  ISETP.GT.AND P2, PT, R6, 0x23, PT ;  /* 0x000000230600780c */ /* 0x000fc80003f44270 */
[----:B------:R-:W-:-:S04]  /*13fe0*/  SEL R7, RZ, 0x4, !P2 ;  /* 0x00000004ff077807 */ /* 0x000fc80005000000 */
[----:B------:R-:W-:-:S04]  /*13ff0*/  SEL R7, R7, RZ, !P0 ;  /* 0x000000ff07077207 */ /* 0x000fc80004000000 */
[----:B------:R-:W-:Y:S02]  /*14000*/  ISETP.NE.U32.AND P2, PT, R7, RZ, PT ;  /* 0x000000ff0700720c */ /* 0x000fe40003f45070 */
[----:B-1----:R-:W-:-:S05]  /*14010*/  IADD3 R9, P3, R9, R2, RZ ;  /* 0x0000000209097210 */ /* 0x002fca0007f7e0ff */
[----:B---3--:R-:W-:Y:S01]  /*14020*/  IMAD.X R8, R8, 0x1, R0, P3 ;  /* 0x0000000108087824 */ /* 0x008fe200018e0600 */
[----:B------:R1:W-:Y:S04]  /*14030*/  STL [R1+0x4b0], R9 ;  /* 0x0004b00901007387 */ /* 0x0003e80000100800 */
[----:B------:R3:W-:Y:S04]  /*14040*/  STL [R1+0x4ac], R8 ;  /* 0x0004ac0801007387 */ /* 0x0007e80000100800 */
[----:B------:R-:W4:Y:S01]  /*14050*/  LDL.LU R7, [R1+0x4b8] ;  /* 0x0004b80001077983 */ /* 0x000f220000300800 */
[----:B-1----:R-:W-:-:S04]  /*14060*/  LOP3.LUT R9, R9, R8, RZ, 0x3c, !PT ;  /* 0x0000000809097212 */ /* 0x002fc800078e3cff */
[----:B---3--:R-:W-:-:S04]  /*14070*/  LOP3.LUT R8, R9, R8, RZ, 0x3c, !PT ;  /* 0x0000000809087212 */ /* 0x008fc800078e3cff */
[----:B------:R-:W-:-:S05]  /*14080*/  LOP3.LUT R9, R9, R8, RZ, 0x3c, !PT ;  /* 0x0000000809097212 */ /* 0x000fca00078e3cff */
[----:B------:R1:W-:Y:S04]  /*14090*/  LDGSTS.E [R3+0x1c008], desc[UR16][R8.64], P1 ;  /* 0x1c00800008037fae */ /* 0x0003e80008921850 */
[----:B------:R-:W3:Y:S01]  /*140a0*/  LDL.LU R9, [R1+0x4b4] ;  /* 0x0004b40001097983 */ /* 0x000ee20000300800 */
[----:B------:R-:W-:-:S05]  /*140b0*/  IADD3 R16, P3, R16, R2, RZ ;  /* 0x0000000210107210 */ /* 0x000fca0007f7e0ff */
[----:B--2---:R-:W-:Y:S01]  /*140c0*/  IMAD.X R17, R17, 0x1, R0, P3 ;  /* 0x0000000111117824 */ /* 0x004fe200018e0600 */
[----:B----4-:R-:W-:-:S04]  /*140d0*/  IADD3 R12, P3, R12, R2, RZ ;  /* 0x000000020c0c7210 */ /* 0x010fc80007f7e0ff */
[----:B------:R-:W-:Y:S02]  /*140e0*/  IADD3.X R15, R15, R0, RZ, P3, !PT ;  /* 0x000000000f0f7210 */ /* 0x000fe40001ffe4ff */
[----:B------:R-:W-:-:S04]  /*140f0*/  IADD3 R7, P1, R7, R2, RZ ;  /* 0x0000000207077210 */ /* 0x000fc80007f3e0ff */
[----:B-1----:R-:W-:Y:S01]  /*14100*/  MOV R8, R7 ;  /* 0x0000000700087202 */ /* 0x002fe20000000f00 */
[----:B------:R-:W-:Y:S01]  /*14110*/  STL [R1+0x4b8], R7 ;  /* 0x0004b80701007387 */ /* 0x000fe20000100800 */
[----:B---3--:R-:W-:Y:S01]  /*14120*/  IMAD.X R9, R9, 0x1, R0, P1 ;  /* 0x0000000109097824 */ /* 0x008fe200008e0600 */
[----:B------:R-:W-:-:S04]  /*14130*/  IADD3 R13, P1, R13, R2, RZ ;  /* 0x000000020d0d7210 */ /* 0x000fc80007f3e0ff */
[----:B------:R1:W-:Y:S01]  /*14140*/  STL [R1+0x4b4], R9 ;  /* 0x0004b40901007387 */ /* 0x0003e20000100800 */
[----:B------:R-:W-:-:S03]  /*14150*/  IMAD.X R247, R247, 0x1, R0, P1 ;  /* 0x00000001f7f77824 */ /* 0x000fc600008e0600 */
[----:B------:R-:W-:Y:S04]  /*14160*/  STL [R1+0x4c0], R16 ;  /* 0x0004c01001007387 */ /* 0x000fe80000100800 */
[----:B------:R2:W-:Y:S04]  /*14170*/  LDGSTS.E [R3+0x1000c], desc[UR16][R8.64], P2 ;  /* 0x1000c00008037fae */ /* 0x0005e80009121850 */
[----:B------:R3:W-:Y:S01]  /*14180*/  STL [R1+0x4bc], R17 ;  /* 0x0004bc1101007387 */ /* 0x0007e20000100800 */
[----:B--2---:R-:W-:Y:S02]  /*14190*/  IMAD.MOV.U32 R8, RZ, RZ, R16 ;  /* 0x000000ffff087224 */ /* 0x004fe400078e0010 */
[----:B-1----:R-:W-:-:S02]  /*141a0*/  IMAD.MOV.U32 R9, RZ, RZ, R17 ;  /* 0x000000ffff097224 */ /* 0x002fc400078e0011 */
[----:B---3--:R-:W2:Y:S04]  /*141b0*/  LDL.LU R17, [R1+0xd4] ;  /* 0x0000d40001117983 */ /* 0x008ea80000300800 */
[----:B------:R-:W3:Y:S04]  /*141c0*/  LDL.LU R16, [R1+0xd8] ;  /* 0x0000d80001107983 */ /* 0x000ee80000300800 */
[----:B------:R1:W-:Y:S04]  /*141d0*/  LDGSTS.E [R3+0x1400c], desc[UR16][R8.64], P2 ;  /* 0x1400c00008037fae */ /* 0x0003e80009121850 */
[----:B------:R4:W-:Y:S04]  /*141e0*/  STL [R1+0x4c8], R13 ;  /* 0x0004c80d01007387 */ /* 0x0009e80000100800 */
[----:B------:R-:W-:Y:S01]  /*141f0*/  STL [R1+0x4c4], R247 ;  /* 0x0004c4f701007387 */ /* 0x000fe20000100800 */
[----:B-1----:R-:W-:-:S03]  /*14200*/  IMAD.MOV.U32 R8, RZ, RZ, R13 ;  /* 0x000000ffff087224 */ /* 0x002fc600078e000d */
[----:B------:R-:W-:Y:S01]  /*14210*/  STL [R1+0x4d0], R12 ;  /* 0x0004d00c01007387 */ /* 0x000fe20000100800 */
[----:B------:R-:W-:-:S03]  /*14220*/  IMAD.MOV.U32 R9, RZ, RZ, R247 ;  /* 0x000000ffff097224 */ /* 0x000fc600078e00f7 */
[----:B----4-:R-:W4:Y:S04]  /*14230*/  LDL.LU R13, [R1+0xe0] ;  /* 0x0000e000010d7983 */ /* 0x010f280000300800 */
[----:B------:R1:W-:Y:S04]  /*14240*/  STL [R1+0x4cc], R15 ;  /* 0x0004cc0f01007387 */ /* 0x0003e80000100800 */
[----:B------:R1:W-:Y:S04]  /*14250*/  LDGSTS.E [R3+0x1800c], desc[UR16][R8.64], P2 ;  /* 0x1800c00008037fae */ /* 0x0003e80009121850 */
[----:B------:R-:W4:Y:S01]  /*14260*/  LDL.LU R7, [R1+0xe8] ;  /* 0x0000e80001077983 */ /* 0x000f220000300800 */
[----:B-1----:R-:W-:-:S03]  /*14270*/  MOV R9, R15 ;  /* 0x0000000f00097202 */ /* 0x002fc60000000f00 */
[----:B------:R-:W4:Y:S01]  /*14280*/  LDL.LU R15, [R1+0xdc] ;  /* 0x0000dc00010f7983 */ /* 0x000f220000300800 */
[----:B------:R-:W-:-:S03]  /*14290*/  IMAD.MOV.U32 R8, RZ, RZ, R12 ;  /* 0x000000ffff087224 */ /* 0x000fc600078e000c */
[----:B------:R-:W4:Y:S01]  /*142a0*/  LDL.LU R12, [R1+0xe4] ;  /* 0x0000e400010c7983 */ /* 0x000f220000300800 */
[----:B------:R-:W-:-:S03]  /*142b0*/  ISETP.GT.AND P1, PT, R6, 0x4, PT ;  /* 0x000000040600780c */ /* 0x000fc60003f24270 */
[----:B------:R1:W-:Y:S02]  /*142c0*/  LDGSTS.E [R3+0x1c00c], desc[UR16][R8.64], P2 ;  /* 0x1c00c00008037fae */ /* 0x0003e40009121850 */
[----:B-1----:R-:W-:-:S04]  /*142d0*/  SEL R3, RZ, 0x4, !P1 ;  /* 0x00000004ff037807 */ /* 0x002fc80004800000 */
[----:B------:R-:W-:-:S04]  /*142e0*/  SEL R3, R3, RZ, !P0 ;  /* 0x000000ff03037207 */ /* 0x000fc80004000000 */
[----:B------:R-:W-:Y:S02]  /*142f0*/  ISETP.NE.U32.AND P1, PT, R3, RZ, PT ;  /* 0x000000ff0300720c */ /* 0x000fe40003f25070 */
[----:B------:R-:W-:-:S05]  /*14300*/  LOP3.LUT R3, R10, 0x10, RZ, 0x3c, !PT ;  /* 0x000000100a037812 */ /* 0x000fca00078e3cff */
[----:B------:R-:W-:Y:S01]  /*14310*/  VIADD R3, R3, UR4 ;  /* 0x0000000403037c36 */ /* 0x000fe20008000000 */
[----:B---3--:R-:W-:-:S05]  /*14320*/  IADD3 R16, P2, R16, R2, RZ ;  /* 0x0000000210107210 */ /* 0x008fca0007f5e0ff */
[----:B--2---:R-:W-:Y:S02]  /*14330*/  IMAD.X R17, R17, 0x1, R0, P2 ;  /* 0x0000000111117824 */ /* 0x004fe400010e0600 */
[----:B------:R-:W-:-:S03]  /*14340*/  IMAD.MOV.U32 R8, RZ, RZ, R16 ;  /* 0x000000ffff087224 */ /* 0x000fc600078e0010 */
[----:B------:R-:W-:Y:S01]  /*14350*/  MOV R9, R17 ;  /* 0x0000001100097202 */ /* 0x000fe20000000f00 */
[----:B------:R-:W-:Y:S04]  /*14360*/  STL [R1+0xd8], R16 ;  /* 0x0000d81001007387 */ /* 0x000fe80000100800 */
[----:B------:R1:W-:Y:S01]  /*14370*/  LDGSTS.E [R3], desc[UR16][R8.64], P1 ;  /* 0x0000000008037fae */ /* 0x0003e20008921850 */
[----:B----4-:R-:W-:-:S03]  /*14380*/  IADD3 R13, P2, R13, R2, RZ ;  /* 0x000000020d0d7210 */ /* 0x010fc60007f5e0ff */
[----:B------:R2:W-:Y:S04]  /*14390*/  STL [R1+0xd4], R17 ;  /* 0x0000d41101007387 */ /* 0x0005e80000100800 */
[----:B------:R-:W3:Y:S01]  /*143a0*/  LDL.LU R247, [R1+0xf4] ;  /* 0x0000f40001f77983 */ /* 0x000ee20000300800 */
[----:B-1----:R-:W-:-:S03]  /*143b0*/  IMAD.MOV.U32 R8, RZ, RZ, R13 ;  /* 0x000000ffff087224 */ /* 0x002fc600078e000d */
[----:B--2---:R-:W2:Y:S01]  /*143c0*/  LDL.LU R17, [R1+0xf8] ;  /* 0x0000f80001117983 */ /* 0x004ea20000300800 */
[----:B------:R-:W-:Y:S01]  /*143d0*/  IADD3 R7, P3, R7, R2, RZ ;  /* 0x0000000207077210 */ /* 0x000fe20007f7e0ff */
[--C-:B------:R-:W-:Y:S02]  /*143e0*/  IMAD.X R15, R15, 0x1, R0.reuse, P2 ;  /* 0x000000010f0f7824 */ /* 0x100fe400010e0600 */
[----:B------:R-:W-:Y:S03]  /*143f0*/  STL [R1+0xe0], R13 ;  /* 0x0000e00d01007387 */ /* 0x000fe60000100800 */
[----:B------:R-:W-:Y:S01]  /*14400*/  MOV R9, R15 ;  /* 0x0000000f00097202 */ /* 0x000fe20000000f00 */
[----:B------:R-:W-:Y:S01]  /*14410*/  IMAD.X R12, R12, 0x1, R0, P3 ;  /* 0x000000010c0c7824 */ /* 0x000fe200018e0600 */
[----:B------:R1:W-:Y:S04]  /*14420*/  STL [R1+0xdc], R15 ;  /* 0x0000dc0f01007387 */ /* 0x0003e80000100800 */
[----:B------:R4:W-:Y:S04]  /*14430*/  LDGSTS.E [R3+0x4000], desc[UR16][R8.64], P1 ;  /* 0x0400000008037fae */ /* 0x0009e80008921850 */
[----:B------:R-:W-:Y:S04]  /*14440*/  STL [R1+0xe8], R7 ;  /* 0x0000e80701007387 */ /* 0x000fe80000100800 */
[----:B------:R1:W-:Y:S01]  /*14450*/  STL [R1+0xe4], R12 ;  /* 0x0000e40c01007387 */ /* 0x0003e20000100800 */
[----:B----4-:R-:W-:-:S03]  /*14460*/  IMAD.MOV.U32 R8, RZ, RZ, R7 ;  /* 0x000000ffff087224 */ /* 0x010fc600078e0007 */
[----:B------:R-:W4:Y:S01]  /*14470*/  LDL.LU R16, [R1+0xfc] ;  /* 0x0000fc0001107983 */ /* 0x000f220000300800 */
[----:B------:R-:W-:-:S03]  /*14480*/  IMAD.MOV.U32 R9, RZ, RZ, R12 ;  /* 0x000000ffff097224 */ /* 0x000fc600078e000c */
[----:B-1----:R-:W4:Y:S04]  /*14490*/  LDL.LU R15, [R1+0x100] ;  /* 0x00010000010f7983 */ /* 0x002f280000300800 */
        /* <DEDUP_REMOVED lines=9> */
[----:B--2---:R-:W-:-:S04]  /*14530*/  IADD3 R17, P4, R17, R2, RZ ;  /* 0x0000000211117210 */ /* 0x004fc80007f9e0ff */
[----:B---3--:R-:W-:Y:S02]  /*14540*/  IADD3.X R247, R247, R0, RZ, P4, !PT ;  /* 0x00000000f7f77210 */ /* 0x008fe400027fe4ff */
        /* <DEDUP_REMOVED lines=144> */
[----:B------:R1:W-:Y:S04]  /*14e50*/  STL [R1+0x4e0], R15 ;  /* 0x0004e00f01007387 */ /* 0x0003e80000100800 */
[----:B------:R-:W-:Y:S04]  /*14e60*/  STL [R1+0x4dc], R16 ;  /* 0x0004dc1001007387 */ /* 0x000fe80000100800 */
[----:B------:R4:W-:Y:S04]  /*14e70*/  LDGSTS.E [R3+0x14000], desc[UR16][R8.64], P1 ;  /* 0x1400000008037fae */ /* 0x0009e80008921850 */
[----:B------:R1:W-:Y:S04]  /*14e80*/  STL [R1+0x4e8], R12 ;  /* 0x0004e80c01007387 */ /* 0x0003e80000100800 */
        /* <DEDUP_REMOVED lines=41> */
[----:B-1----:R-:W2:Y:S01]  /*15120*/  LDL.LU R15, [R1+0x520] ;  /* 0x00052000010f7983 */ /* 0x002ea20000300800 */
[----:B----4-:R-:W-:Y:S01]  /*15130*/  IMAD.MOV.U32 R8, RZ, RZ, R13 ;  /* 0x000000ffff087224 */ /* 0x010fe200078e000d */
[----:B------:R-:W-:-:S02]  /*15140*/  MOV R9, R16 ;  /* 0x0000001000097202 */ /* 0x000fc40000000f00 */
        /* <DEDUP_REMOVED lines=11> */
[----:B---3--:R-:W-:-:S05]  /*15200*/  IADD3 R17, P4, R17, R2, RZ ;  /* 0x0000000211117210 */ /* 0x008fca0007f9e0ff */
[----:B--2---:R-:W-:Y:S01]  /*15210*/  IMAD.X R247, R247, 0x1, R0, P4 ;  /* 0x00000001f7f77824 */ /* 0x004fe200020e0600 */
        /* <DEDUP_REMOVED lines=16> */
[----:B------:R-:W-:Y:S04]  /*15320*/  STL [R1+0x514], R247 ;  /* 0x000514f701007387 */ /* 0x000fe80000100800 */
[----:B------:R-:W-:Y:S01]  /*15330*/  STL [R1+0x520], R15 ;  /* 0x0005200f01007387 */ /* 0x000fe20000100800 */
[----:B-1----:R-:W-:Y:S01]  /*15340*/  IMAD.MOV.U32 R8, RZ, RZ, R15 ;  /* 0x000000ffff087224 */ /* 0x002fe200078e000f */
[----:B------:R-:W-:-:S02]  /*15350*/  MOV R9, R16 ;  /* 0x0000001000097202 */ /* 0x000fc40000000f00 */
[----:B------:R1:W-:Y:S04]  /*15360*/  STL [R1+0x51c], R16 ;  /* 0x00051c1001007387 */ /* 0x0003e80000100800 */
[----:B------:R-:W-:Y:S04]  /*15370*/  STL [R1+0x528], R12 ;  /* 0x0005280c01007387 */ /* 0x000fe80000100800 */
[----:B------:R2:W-:Y:S04]  /*15380*/  LDGSTS.E [R3+0x14008], desc[UR16][R8.64], P1 ;  /* 0x1400800008037fae */ /* 0x0005e80008921850 */
[----:B-1----:R-:W3:Y:S04]  /*15390*/  LDL.LU R16, [R1+0x540] ;  /* 0x0005400001107983 */ /* 0x002ee80000300800 */
[----:B------:R1:W-:Y:S01]  /*153a0*/  STL [R1+0x524], R13 ;  /* 0x0005240d01007387 */ /* 0x0003e20000100800 */
[----:B--2---:R-:W-:-:S03]  /*153b0*/  IMAD.MOV.U32 R8, RZ, RZ, R12 ;  /* 0x000000ffff087224 */ /* 0x004fc600078e000c */
[----:B------:R-:W2:Y:S01]  /*153c0*/  LDL.LU R17, [R1+0x53c] ;  /* 0x00053c0001117983 */ /* 0x000ea20000300800 */
[----:B------:R-:W-:-:S03]  /*153d0*/  IMAD.MOV.U32 R9, RZ, RZ, R13 ;  /* 0x000000ffff097224 */ /* 0x000fc600078e000d */
        /* <DEDUP_REMOVED lines=23> */
[----:B----4-:R-:W-:-:S05]  /*15550*/  IADD3 R12, P3, R12, R2, RZ ;  /* 0x000000020c0c7210 */ /* 0x010fca0007f7e0ff */
[----:B------:R-:W-:Y:S01]  /*15560*/  IMAD.X R15, R15, 0x1, R0, P3 ;  /* 0x000000010f0f7824 */ /* 0x000fe200018e0600 */
[----:B------:R-:W-:-:S05]  /*15570*/  IADD3 R7, P1, R7, R2, RZ ;  /* 0x0000000207077210 */ /* 0x000fca0007f3e0ff */
[----:B-1----:R-:W-:Y:S01]  /*15580*/  IMAD.MOV.U32 R8, RZ, RZ, R7 ;  /* 0x000000ffff087224 */ /* 0x002fe200078e0007 */
[----:B------:R-:W-:Y:S01]  /*15590*/  STL [R1+0x538], R7 ;  /* 0x0005380701007387 */ /* 0x000fe20000100800 */
[----:B---3--:R-:W-:Y:S02]  /*155a0*/  IADD3.X R9, R9, R0, RZ, P1, !PT ;  /* 0x0000000009097210 */ /* 0x008fe40000ffe4ff */
[----:B------:R-:W-:-:S03]  /*155b0*/  IADD3 R13, P1, R13, R2, RZ ;  /* 0x000000020d0d7210 */ /* 0x000fc60007f3e0ff */
[----:B------:R1:W-:Y:S02]  /*155c0*/  STL [R1+0x534], R9 ;  /* 0x0005340901007387 */ /* 0x0003e40000100800 */
[----:B------:R-:W-:Y:S02]  /*155d0*/  IMAD.X R247, R247, 0x1, R0, P1 ;  /* 0x00000001f7f77824 */ /* 0x000fe400008e0600 */
[----:B------:R-:W-:Y:S04]  /*155e0*/  STL [R1+0x540], R16 ;  /* 0x0005401001007387 */ /* 0x000fe80000100800 */
[----:B------:R2:W-:Y:S04]  /*155f0*/  LDGSTS.E [R3+0x1000c], desc[UR16][R8.64], P2 ;  /* 0x1000c00008037fae */ /* 0x0005e80009121850 */
[----:B------:R3:W-:Y:S01]  /*15600*/  STL [R1+0x53c], R17 ;  /* 0x00053c1101007387 */ /* 0x0007e20000100800 */
[----:B--2---:R-:W-:Y:S01]  /*15610*/  IMAD.MOV.U32 R8, RZ, RZ, R16 ;  /* 0x000000ffff087224 */ /* 0x004fe200078e0010 */
[----:B-1----:R-:W-:-:S02]  /*15620*/  MOV R9, R17 ;  /* 0x0000001100097202 */ /* 0x002fc40000000f00 */
[----:B---3--:R-:W2:Y:S04]  /*15630*/  LDL.LU R17, [R1+0x154] ;  /* 0x0001540001117983 */ /* 0x008ea80000300800 */
[----:B------:R-:W3:Y:S04]  /*15640*/  LDL.LU R16, [R1+0x158] ;  /* 0x0001580001107983 */ /* 0x000ee80000300800 */
[----:B------:R1:W-:Y:S04]  /*15650*/  LDGSTS.E [R3+0x1400c], desc[UR16][R8.64], P2 ;  /* 0x1400c00008037fae */ /* 0x0003e80009121850 */
[----:B------:R4:W-:Y:S04]  /*15660*/  STL [R1+0x548], R13 ;  /* 0x0005480d01007387 */ /* 0x0009e80000100800 */
[----:B------:R-:W-:Y:S01]  /*15670*/  STL [R1+0x544], R247 ;  /* 0x000544f701007387 */ /* 0x000fe20000100800 */
[----:B-1----:R-:W-:Y:S01]  /*15680*/  IMAD.MOV.U32 R8, RZ, RZ, R13 ;  /* 0x000000ffff087224 */ /* 0x002fe200078e000d */
[----:B------:R-:W-:-:S02]  /*15690*/  MOV R9, R247 ;  /* 0x000000f700097202 */ /* 0x000fc40000000f00 */
[----:B------:R-:W-:Y:S04]  /*156a0*/  STL [R1+0x550], R12 ;  /* 0x0005500c01007387 */ /* 0x000fe80000100800 */
[----:B----4-:R-:W4:Y:S04]  /*156b0*/  LDL.LU R13, [R1+0x160] ;  /* 0x00016000010d7983 */ /* 0x010f280000300800 */
[----:B------:R1:W-:Y:S04]  /*156c0*/  STL [R1+0x54c], R15 ;  /* 0x00054c0f01007387 */ /* 0x0003e80000100800 */
[----:B------:R1:W-:Y:S04]  /*156d0*/  LDGSTS.E [R3+0x1800c], desc[UR16][R8.64], P2 ;  /* 0x1800c00008037fae */ /* 0x0003e80009121850 */
[----:B------:R-:W4:Y:S01]  /*156e0*/  LDL.LU R7, [R1+0x168] ;  /* 0x0001680001077983 */ /* 0x000f220000300800 */
[----:B-1----:R-:W-:-:S03]  /*156f0*/  IMAD.MOV.U32 R9, RZ, RZ, R15 ;  /* 0x000000ffff097224 */ /* 0x002fc600078e000f */
        /* <DEDUP_REMOVED lines=8> */
[----:B------:R-:W-:-:S04]  /*15780*/  LOP3.LUT R3, R10, 0x20, RZ, 0x3c, !PT ;  /* 0x000000200a037812 */ /* 0x000fc800078e3cff */
[----:B------:R-:W-:Y:S02]  /*15790*/  IADD3 R3, R3, UR4, RZ ;  /* 0x0000000403037c10 */ /* 0x000fe4000fffe0ff */
[----:B---3--:R-:W-:-:S05]  /*157a0*/  IADD3 R16, P2, R16, R2, RZ ;  /* 0x0000000210107210 */ /* 0x008fca0007f5e0ff */
[----:B--2---:R-:W-:Y:S02]  /*157b0*/  IMAD.X R17, R17, 0x1, R0, P2 ;  /* 0x0000000111117824 */ /* 0x004fe400010e0600 */
[----:B------:R-:W-:Y:S02]  /*157c0*/  IMAD.MOV.U32 R8, RZ, RZ, R16 ;  /* 0x000000ffff087224 */ /* 0x000fe400078e0010 */
[----:B------:R-:W-:Y:S01]  /*157d0*/  IMAD.MOV.U32 R9, RZ, RZ, R17 ;  /* 0x000000ffff097224 */ /* 0x000fe200078e0011 */
[----:B------:R-:W-:Y:S04]  /*157e0*/  STL [R1+0x158], R16 ;  /* 0x0001581001007387 */ /* 0x000fe80000100800 */
[----:B------:R1:W-:Y:S01]  /*157f0*/  LDGSTS.E [R3], desc[UR16][R8.64], P1 ;  /* 0x0000000008037fae */ /* 0x0003e20008921850 */
[----:B----4-:R-:W-:-:S03]  /*15800*/  IADD3 R13, P2, R13, R2, RZ ;  /* 0x000000020d0d7210 */ /* 0x010fc60007f5e0ff */
[----:B------:R2:W-:Y:S02]  /*15810*/  STL [R1+0x154], R17 ;  /* 0x0001541101007387 */ /* 0x0005e40000100800 */
[----:B-1----:R-:W-:Y:S02]  /*15820*/  IMAD.MOV.U32 R8, RZ, RZ, R13 ;  /* 0x000000ffff087224 */ /* 0x002fe400078e000d */
[----:B------:R-:W3:Y:S04]  /*15830*/  LDL.LU R247, [R1+0x174] ;  /* 0x0001740001f77983 */ /* 0x000ee80000300800 */
[----:B--2---:R-:W2:Y:S01]  /*15840*/  LDL.LU R17, [R1+0x178] ;  /* 0x0001780001117983 */ /* 0x004ea20000300800 */
[----:B------:R-:W-:Y:S01]  /*15850*/  IADD3 R7, P3, R7, R2, RZ ;  /* 0x0000000207077210 */ /* 0x000fe20007f7e0ff */
[----:B------:R-:W-:-:S04]  /*15860*/  IMAD.X R15, R15, 0x1, R0, P2 ;  /* 0x000000010f0f7824 */ /* 0x000fc800010e0600 */
[----:B------:R-:W-:Y:S01]  /*15870*/  IMAD.MOV.U32 R9, RZ, RZ, R15 ;  /* 0x000000ffff097224 */ /* 0x000fe200078e000f */
[----:B------:R-:W-:Y:S01]  /*15880*/  IADD3.X R12, R12, R0, RZ, P3, !PT ;  /* 0x000000000c0c7210 */ /* 0x000fe20001ffe4ff */
[----:B------:R-:W-:Y:S04]  /*15890*/  STL [R1+0x160], R13 ;  /* 0x0001600d01007387 */ /* 0x000fe80000100800 */
[----:B------:R1:W-:Y:S04]  /*158a0*/  STL [R1+0x15c], R15 ;  /* 0x00015c0f01007387 */ /* 0x0003e80000100800 */
[----:B------:R4:W-:Y:S04]  /*158b0*/  LDGSTS.E [R3+0x4000], desc[UR16][R8.64], P1 ;  /* 0x0400000008037fae */ /* 0x0009e80008921850 */
[----:B------:R-:W-:Y:S04]  /*158c0*/  STL [R1+0x168], R7 ;  /* 0x0001680701007387 */ /* 0x000fe80000100800 */
[----:B------:R1:W-:Y:S01]  /*158d0*/  STL [R1+0x164], R12 ;  /* 0x0001640c01007387 */ /* 0x0003e20000100800 */
[----:B----4-:R-:W-:Y:S01]  /*158e0*/  IMAD.MOV.U32 R8, RZ, RZ, R7 ;  /* 0x000000ffff087224 */ /* 0x010fe200078e0007 */
[----:B------:R-:W-:-:S02]  /*158f0*/  MOV R9, R12 ;  /* 0x0000000c00097202 */ /* 0x000fc40000000f00 */
[----:B------:R-:W4:Y:S04]  /*15900*/  LDL.LU R16, [R1+0x17c] ;  /* 0x00017c0001107983 */ /* 0x000f280000300800 */
        /* <DEDUP_REMOVED lines=10> */
[----:B--2---:R-:W-:-:S05]  /*159b0*/  IADD3 R17, P4, R17, R2, RZ ;  /* 0x0000000211117210 */ /* 0x004fca0007f9e0ff */
[----:B---3--:R-:W-:Y:S01]  /*159c0*/  IMAD.X R247, R247, 0x1, R0, P4 ;  /* 0x00000001f7f77824 */ /* 0x008fe200020e0600 */
        /* <DEDUP_REMOVED lines=788> */
[----:B------:R-:W-:Y:S02]  /*18b10*/  IADD3 R12, P3, R12, R2, RZ ;  /* 0x000000020c0c7210 */ /* 0x000fe40007f7e0ff */
[----:B------:R-:W-:Y:S01]  /*18b20*/  IADD3.X R16, R16, R0, RZ, P2, !PT ;  /* 0x0000000010107210 */ /* 0x000fe200017fe4ff */
[----:B------:R-:W-:Y:S01]  /*18b30*/  STL [R1+0x658], R17 ;  /* 0x0006581101007387 */ /* 0x000fe20000100800 */
[----:B-1----:R-:W-:Y:S02]  /*18b40*/  IMAD.MOV.U32 R8, RZ, RZ, R17 ;  /* 0x000000ffff087224 */ /* 0x002fe400078e0011 */
[----:B------:R-:W-:Y:S01]  /*18b50*/  IMAD.MOV.U32 R9, RZ, RZ, R247 ;  /* 0x000000ffff097224 */ /* 0x000fe200078e00f7 */
[----:B------:R1:W-:Y:S01]  /*18b60*/  STL [R1+0x654], R247 ;  /* 0x000654f701007387 */ /* 0x0003e20000100800 */
[----:B------:R-:W-:-:S03]  /*18b70*/  IMAD.X R13, R13, 0x1, R0, P3 ;  /* 0x000000010d0d7824 */ /* 0x000fc600018e0600 */
[----:B------:R2:W-:Y:S04]  /*18b80*/  LDGSTS.E [R3+0x10000], desc[UR16][R8.64], P1 ;  /* 0x1000000008037fae */ /* 0x0005e80008921850 */
[----:B-1----:R-:W3:Y:S04]  /*18b90*/  LDL.LU R247, [R1+0x674] ;  /* 0x0006740001f77983 */ /* 0x002ee80000300800 */
[----:B------:R-:W4:Y:S01]  /*18ba0*/  LDL.LU R17, [R1+0x678] ;  /* 0x0006780001117983 */ /* 0x000f220000300800 */
[----:B--2---:R-:W-:Y:S01]  /*18bb0*/  IMAD.MOV.U32 R8, RZ, RZ, R15 ;  /* 0x000000ffff087224 */ /* 0x004fe200078e000f */
[----:B------:R-:W-:-:S02]  /*18bc0*/  MOV R9, R16 ;  /* 0x0000001000097202 */ /* 0x000fc40000000f00 */
[----:B------:R1:W-:Y:S04]  /*18bd0*/  STL [R1+0x660], R15 ;  /* 0x0006600f01007387 */ /* 0x0003e80000100800 */
[----:B------:R-:W-:Y:S04]  /*18be0*/  STL [R1+0x65c], R16 ;  /* 0x00065c1001007387 */ /* 0x000fe80000100800 */
[----:B------:R2:W-:Y:S04]  /*18bf0*/  LDGSTS.E [R3+0x14000], desc[UR16][R8.64], P1 ;  /* 0x1400000008037fae */ /* 0x0005e80008921850 */
[----:B------:R1:W-:Y:S04]  /*18c00*/  STL [R1+0x668], R12 ;  /* 0x0006680c01007387 */ /* 0x0003e80000100800 */
[----:B------:R1:W-:Y:S01]  /*18c10*/  STL [R1+0x664], R13 ;  /* 0x0006640d01007387 */ /* 0x0003e20000100800 */
[----:B--2---:R-:W-:-:S03]  /*18c20*/  IMAD.MOV.U32 R8, RZ, RZ, R12 ;  /* 0x000000ffff087224 */ /* 0x004fc600078e000c */
[----:B-1----:R-:W2:Y:S01]  /*18c30*/  LDL.LU R15, [R1+0x67c] ;  /* 0x00067c00010f7983 */ /* 0x002ea20000300800 */
[----:B------:R-:W-:-:S03]  /*18c40*/  IMAD.MOV.U32 R9, RZ, RZ, R13 ;  /* 0x000000ffff097224 */ /* 0x000fc600078e000d */
[----:B------:R-:W2:Y:S04]  /*18c50*/  LDL.LU R12, [R1+0x680] ;  /* 0x00068000010c7983 */ /* 0x000ea80000300800 */
[----:B------:R-:W2:Y:S04]  /*18c60*/  LDL.LU R16, [R1+0x684] ;  /* 0x0006840001107983 */ /* 0x000ea80000300800 */
[----:B------:R-:W2:Y:S04]  /*18c70*/  LDL.LU R13, [R1+0x688] ;  /* 0x00068800010d7983 */ /* 0x000ea80000300800 */
[----:B------:R1:W-:Y:S04]  /*18c80*/  LDGSTS.E [R3+0x18000], desc[UR16][R8.64], P1 ;  /* 0x1800000008037fae */ /* 0x0003e80008921850 */
[----:B------:R-:W2:Y:S04]  /*18c90*/  LDL.LU R8, [R1+0x66c] ;  /* 0x00066c0001087983 */ /* 0x000ea80000300800 */
[----:B------:R-:W1:Y:S01]  /*18ca0*/  LDL.LU R9, [R1+0x670] ;  /* 0x0006700001097983 */ /* 0x000e620000300800 */
[----:B------:R-:W-:-:S04]  /*18cb0*/  ISETP.GT.AND P2, PT, R6, 0x31, PT ;  /* 0x000000310600780c */ /* 0x000fc80003f44270 */
[----:B------:R-:W-:-:S04]  /*18cc0*/  SEL R7, RZ, 0x4, !P2 ;  /* 0x00000004ff077807 */ /* 0x000fc80005000000 */
[----:B------:R-:W-:-:S04]  /*18cd0*/  SEL R7, R7, RZ, !P0 ;  /* 0x000000ff07077207 */ /* 0x000fc80004000000 */
[----:B------:R-:W-:Y:S02]  /*18ce0*/  ISETP.NE.U32.AND P2, PT, R7, RZ, PT ;  /* 0x000000ff0700720c */ /* 0x000fe40003f45070 */
[----:B----4-:R-:W-:-:S05]  /*18cf0*/  IADD3 R17, P4, R17, R2, RZ ;  /* 0x0000000211117210 */ /* 0x010fca0007f9e0ff */
[----:B---3--:R-:W-:Y:S01]  /*18d00*/  IMAD.X R247, R247, 0x1, R0, P4 ;  /* 0x00000001f7f77824 */ /* 0x008fe200020e0600 */
[----:B-1----:R-:W-:-:S04]  /*18d10*/  IADD3 R9, P3, R9, R2, RZ ;  /* 0x0000000209097210 */ /* 0x002fc80007f7e0ff */
[----:B--2---:R-:W-:Y:S01]  /*18d20*/  IADD3.X R8, R8, R0, RZ, P3, !PT ;  /* 0x0000000008087210 */ /* 0x004fe20001ffe4ff */
        /* <DEDUP_REMOVED lines=15> */
[----:B-1----:R-:W-:Y:S01]  /*18e20*/  MOV R8, R12 ;  /* 0x0000000c00087202 */ /* 0x002fe20000000f00 */
[----:B------:R-:W-:Y:S02]  /*18e30*/  IMAD.MOV.U32 R9, RZ, RZ, R15 ;  /* 0x000000ffff097224 */ /* 0x000fe400078e000f */
        /* <DEDUP_REMOVED lines=32> */
[----:B------:R-:W-:Y:S01]  /*19040*/  IMAD.X R16, R16, 0x1, R0, P2 ;  /* 0x0000000110107824 */ /* 0x000fe200010e0600 */
[----:B-1----:R-:W-:Y:S01]  /*19050*/  MOV R8, R17 ;  /* 0x0000001100087202 */ /* 0x002fe20000000f00 */
        /* <DEDUP_REMOVED lines=13> */
[----:B--2---:R-:W-:Y:S01]  /*19130*/  MOV R8, R12 ;  /* 0x0000000c00087202 */ /* 0x004fe20000000f00 */
[----:B------:R-:W-:-:S02]  /*19140*/  IMAD.MOV.U32 R9, RZ, RZ, R13 ;  /* 0x000000ffff097224 */ /* 0x000fc400078e000d */
        /* <DEDUP_REMOVED lines=26> */
[----:B------:R-:W-:-:S05]  /*192f0*/  IADD3 R7, P1, R7, R2, RZ ;  /* 0x0000000207077210 */ /* 0x000fca0007f3e0ff */
[----:B-1----:R-:W-:Y:S01]  /*19300*/  IMAD.MOV.U32 R8, RZ, RZ, R7 ;  /* 0x000000ffff087224 */ /* 0x002fe200078e0007 */
[----:B------:R-:W-:Y:S01]  /*19310*/  STL [R1+0x6b8], R7 ;  /* 0x0006b80701007387 */ /* 0x000fe20000100800 */
[----:B---3--:R-:W-:Y:S02]  /*19320*/  IADD3.X R9, R9, R0, RZ, P1, !PT ;  /* 0x0000000009097210 */ /* 0x008fe40000ffe4ff */
[----:B------:R-:W-:-:S03]  /*19330*/  IADD3 R13, P1, R13, R2, RZ ;  /* 0x000000020d0d7210 */ /* 0x000fc60007f3e0ff */
[----:B------:R1:W-:Y:S04]  /*19340*/  STL [R1+0x6b4], R9 ;  /* 0x0006b40901007387 */ /* 0x0003e80000100800 */
[----:B------:R-:W-:Y:S01]  /*19350*/  STL [R1+0x6c0], R16 ;  /* 0x0006c01001007387 */ /* 0x000fe20000100800 */
[----:B------:R-:W-:-:S03]  /*19360*/  IMAD.X R247, R247, 0x1, R0, P1 ;  /* 0x00000001f7f77824 */ /* 0x000fc600008e0600 */
[----:B------:R2:W-:Y:S04]  /*19370*/  LDGSTS.E [R3+0x1000c], desc[UR16][R8.64], P2 ;  /* 0x1000c00008037fae */ /* 0x0005e80009121850 */
[----:B------:R3:W-:Y:S01]  /*19380*/  STL [R1+0x6bc], R17 ;  /* 0x0006bc1101007387 */ /* 0x0007e20000100800 */
[----:B--2---:R-:W-:Y:S01]  /*19390*/  MOV R8, R16 ;  /* 0x0000001000087202 */ /* 0x004fe20000000f00 */
[----:B-1----:R-:W-:Y:S02]  /*193a0*/  IMAD.MOV.U32 R9, RZ, RZ, R17 ;  /* 0x000000ffff097224 */ /* 0x002fe400078e0011 */
[----:B---3--:R-:W2:Y:S04]  /*193b0*/  LDL.LU R17, [R1+0x2d4] ;  /* 0x0002d40001117983 */ /* 0x008ea80000300800 */
[----:B------:R-:W3:Y:S04]  /*193c0*/  LDL.LU R16, [R1+0x2d8] ;  /* 0x0002d80001107983 */ /* 0x000ee80000300800 */
[----:B------:R1:W-:Y:S04]  /*193d0*/  LDGSTS.E [R3+0x1400c], desc[UR16][R8.64], P2 ;  /* 0x1400c00008037fae */ /* 0x0003e80009121850 */
[----:B------:R4:W-:Y:S04]  /*193e0*/  STL [R1+0x6c8], R13 ;  /* 0x0006c80d01007387 */ /* 0x0009e80000100800 */
[----:B------:R-:W-:Y:S01]  /*193f0*/  STL [R1+0x6c4], R247 ;  /* 0x0006c4f701007387 */ /* 0x000fe20000100800 */
[----:B-1----:R-:W-:-:S02]  /*19400*/  IMAD.MOV.U32 R8, RZ, RZ, R13 ;  /* 0x000000ffff087224 */ /* 0x002fc400078e000d */
[----:B------:R-:W-:Y:S01]  /*19410*/  IMAD.MOV.U32 R9, RZ, RZ, R247 ;  /* 0x000000ffff097224 */ /* 0x000fe200078e00f7 */
[----:B------:R-:W-:Y:S04]  /*19420*/  STL [R1+0x6d0], R12 ;  /* 0x0006d00c01007387 */ /* 0x000fe80000100800 */
[----:B----4-:R-:W4:Y:S04]  /*19430*/  LDL.LU R13, [R1+0x2e0] ;  /* 0x0002e000010d7983 */ /* 0x010f280000300800 */
[----:B------:R1:W-:Y:S04]  /*19440*/  STL [R1+0x6cc], R15 ;  /* 0x0006cc0f01007387 */ /* 0x0003e80000100800 */
[----:B------:R1:W-:Y:S04]  /*19450*/  LDGSTS.E [R3+0x1800c], desc[UR16][R8.64], P2 ;  /* 0x1800c00008037fae */ /* 0x0003e80009121850 */
[----:B------:R-:W4:Y:S01]  /*19460*/  LDL.LU R7, [R1+0x2e8] ;  /* 0x0002e80001077983 */ /* 0x000f220000300800 */
[----:B-1----:R-:W-:-:S03]  /*19470*/  IMAD.MOV.U32 R9, RZ, RZ, R15 ;  /* 0x000000ffff097224 */ /* 0x002fc600078e000f */
[----:B------:R-:W4:Y:S01]  /*19480*/  LDL.LU R15, [R1+0x2dc] ;  /* 0x0002dc00010f7983 */ /* 0x000f220000300800 */
[----:B------:R-:W-:-:S03]  /*19490*/  MOV R8, R12 ;  /* 0x0000000c00087202 */ /* 0x000fc60000000f00 */
        /* <DEDUP_REMOVED lines=19> */
[----:B------:R-:W-:Y:S02]  /*195d0*/  IADD3 R7, P3, R7, R2, RZ ;  /* 0x0000000207077210 */ /* 0x000fe40007f7e0ff */
[----:B------:R-:W-:-:S04]  /*195e0*/  IADD3.X R15, R15, R0, RZ, P2, !PT ;  /* 0x000000000f0f7210 */ /* 0x000fc800017fe4ff */
[----:B------:R-:W-:Y:S01]  /*195f0*/  MOV R9, R15 ;  /* 0x0000000f00097202 */ /* 0x000fe20000000f00 */
[----:B------:R-:W-:Y:S01]  /*19600*/  IMAD.X R12, R12, 0x1, R0, P3 ;  /* 0x000000010c0c7824 */ /* 0x000fe200018e0600 */
[----:B------:R-:W-:Y:S04]  /*19610*/  STL [R1+0x2e0], R13 ;  /* 0x0002e00d01007387 */ /* 0x000fe80000100800 */
        /* <DEDUP_REMOVED lines=19> */
[----:B-1----:R-:W-:-:S04]  /*19750*/  IADD3 R9, P3, R9, R2, RZ ;  /* 0x0000000209097210 */ /* 0x002fc80007f7e0ff */
[----:B----4-:R-:W-:Y:S01]  /*19760*/  IADD3.X R8, R8, R0, RZ, P3, !PT ;  /* 0x0000000008087210 */ /* 0x010fe20001ffe4ff */
        /* <DEDUP_REMOVED lines=65> */
[----:B----4-:R-:W-:Y:S01]  /*19b80*/  MOV R8, R12 ;  /* 0x0000000c00087202 */ /* 0x010fe20000000f00 */
[----:B------:R-:W-:-:S02]  /*19b90*/  IMAD.MOV.U32 R9, RZ, RZ, R13 ;  /* 0x000000ffff097224 */ /* 0x000fc400078e000d */
        /* <DEDUP_REMOVED lines=34> */
[----:B------:R-:W-:Y:S04]  /*19dc0*/  STL [R1+0x340], R15 ;  /* 0x0003400f01007387 */ /* 0x000fe80000100800 */
[----:B------:R1:W-:Y:S04]  /*19dd0*/  STL [R1+0x33c], R16 ;  /* 0x00033c1001007387 */ /* 0x0003e80000100800 */
[----:B------:R2:W-:Y:S04]  /*19de0*/  LDGSTS.E [R3+0x400c], desc[UR16][R8.64], P2 ;  /* 0x0400c00008037fae */ /* 0x0005e80009121850 */
[----:B------:R-:W-:Y:S04]  /*19df0*/  STL [R1+0x348], R12 ;  /* 0x0003480c01007387 */ /* 0x000fe80000100800 */
        /* <DEDUP_REMOVED lines=83> */
[----:B----4-:R-:W-:Y:S01]  /*1a330*/  MOV R8, R13 ;  /* 0x0000000d00087202 */ /* 0x010fe20000000f00 */
[----:B------:R-:W-:-:S02]  /*1a340*/  IMAD.MOV.U32 R9, RZ, RZ, R16 ;  /* 0x000000ffff097224 */ /* 0x000fc400078e0010 */
        /* <DEDUP_REMOVED lines=27> */
[----:B------:R-:W-:Y:S01]  /*1a500*/  STL [R1+0x714], R247 ;  /* 0x000714f701007387 */ /* 0x000fe20000100800 */
[----:B------:R-:W-:-:S03]  /*1a510*/  IMAD.X R13, R13, 0x1, R0, P3 ;  /* 0x000000010d0d7824 */ /* 0x000fc600018e0600 */
[----:B------:R1:W-:Y:S04]  /*1a520*/  LDGSTS.E [R3+0x10008], desc[UR16][R8.64], P1 ;  /* 0x1000800008037fae */ /* 0x0003e80008921850 */
[----:B------:R-:W-:Y:S04]  /*1a530*/  STL [R1+0x720], R15 ;  /* 0x0007200f01007387 */ /* 0x000fe80000100800 */
[----:B------:R2:W-:Y:S01]  /*1a540*/  STL [R1+0x71c], R16 ;  /* 0x00071c1001007387 */ /* 0x0005e20000100800 */
[----:B-1----:R-:W-:Y:S01]  /*1a550*/  IMAD.MOV.U32 R8, RZ, RZ, R15 ;  /* 0x000000ffff087224 */ /* 0x002fe200078e000f */
[----:B------:R-:W-:-:S02]  /*1a560*/  MOV R9, R16 ;  /* 0x0000001000097202 */ /* 0x000fc40000000f00 */
[----:B------:R-:W-:Y:S04]  /*1a570*/  STL [R1+0x728], R12 ;  /* 0x0007280c01007387 */ /* 0x000fe80000100800 */
[----:B--2---:R-:W2:Y:S04]  /*1a580*/  LDL.LU R16, [R1+0x740] ;  /* 0x0007400001107983 */ /* 0x004ea80000300800 */
[----:B------:R1:W-:Y:S04]  /*1a590*/  LDGSTS.E [R3+0x14008], desc[UR16][R8.64], P1 ;  /* 0x1400800008037fae */ /* 0x0003e80008921850 */
[----:B------:R3:W-:Y:S04]  /*1a5a0*/  STL [R1+0x724], R13 ;  /* 0x0007240d01007387 */ /* 0x0007e80000100800 */
[----:B------:R-:W4:Y:S01]  /*1a5b0*/  LDL.LU R17, [R1+0x73c] ;  /* 0x00073c0001117983 */ /* 0x000f220000300800 */
[----:B-1----:R-:W-:-:S03]  /*1a5c0*/  IMAD.MOV.U32 R8, RZ, RZ, R12 ;  /* 0x000000ffff087224 */ /* 0x002fc600078e000c */
[----:B------:R-:W4:Y:S01]  /*1a5d0*/  LDL.LU R247, [R1+0x744] ;  /* 0x0007440001f77983 */ /* 0x000f220000300800 */
[----:B------:R-:W-:-:S03]  /*1a5e0*/  IMAD.MOV.U32 R9, RZ, RZ, R13 ;  /* 0x000000ffff097224 */ /* 0x000fc600078e000d */
[----:B---3--:R-:W3:Y:S04]  /*1a5f0*/  LDL.LU R13, [R1+0x748] ;  /* 0x00074800010d7983 */ /* 0x008ee80000300800 */
[----:B------:R-:W3:Y:S04]  /*1a600*/  LDL.LU R15, [R1+0x74c] ;  /* 0x00074c00010f7983 */ /* 0x000ee80000300800 */
[----:B------:R-:W3:Y:S04]  /*1a610*/  LDL.LU R12, [R1+0x750] ;  /* 0x00075000010c7983 */ /* 0x000ee80000300800 */
[----:B------:R1:W-:Y:S04]  /*1a620*/  LDGSTS.E [R3+0x18008], desc[UR16][R8.64], P1 ;  /* 0x1800800008037fae */ /* 0x0003e80008921850 */
[----:B------:R-:W2:Y:S04]  /*1a630*/  LDL.LU R8, [R1+0x72c] ;  /* 0x00072c0001087983 */ /* 0x000ea80000300800 */
[----:B------:R-:W1:Y:S01]  /*1a640*/  LDL.LU R9, [R1+0x730] ;  /* 0x0007300001097983 */ /* 0x000e620000300800 */
[----:B------:R-:W-:-:S04]  /*1a650*/  ISETP.GT.AND P2, PT, R6, 0x37, PT ;  /* 0x000000370600780c */ /* 0x000fc80003f44270 */
[----:B------:R-:W-:-:S04]  /*1a660*/  SEL R7, RZ, 0x4, !P2 ;  /* 0x00000004ff077807 */ /* 0x000fc80005000000 */
[----:B------:R-:W-:-:S04]  /*1a670*/  SEL R7, R7, RZ, !P0 ;  /* 0x000000ff07077207 */ /* 0x000fc80004000000 */
[----:B------:R-:W-:Y:S02]  /*1a680*/  ISETP.NE.U32.AND P2, PT, R7, RZ, PT ;  /* 0x000000ff0700720c */ /* 0x000fe40003f45070 */
[----:B-1----:R-:W-:-:S04]  /*1a690*/  IADD3 R9, P3, R9, R2, RZ ;  /* 0x0000000209097210 */ /* 0x002fc80007f7e0ff */
[----:B--2---:R-:W-:Y:S01]  /*1a6a0*/  IADD3.X R8, R8, R0, RZ, P3, !PT ;  /* 0x0000000008087210 */ /* 0x004fe20001ffe4ff */
[----:B------:R1:W-:Y:S04]  /*1a6b0*/  STL [R1+0x730], R9 ;  /* 0x0007300901007387 */ /* 0x0003e80000100800 */
[----:B------:R2:W-:Y:S04]  /*1a6c0*/  STL [R1+0x72c], R8 ;  /* 0x00072c0801007387 */ /* 0x0005e80000100800 */
[----:B------:R-:W3:Y:S01]  /*1a6d0*/  LDL.LU R7, [R1+0x738] ;  /* 0x0007380001077983 */ /* 0x000ee20000300800 */
[----:B-1----:R-:W-:-:S04]  /*1a6e0*/  LOP3.LUT R9, R9, R8, RZ, 0x3c, !PT ;  /* 0x0000000809097212 */ /* 0x002fc800078e3cff */
[----:B--2---:R-:W-:-:S04]  /*1a6f0*/  LOP3.LUT R8, R9, R8, RZ, 0x3c, !PT ;  /* 0x0000000809087212 */ /* 0x004fc800078e3cff */
[----:B------:R-:W-:-:S05]  /*1a700*/  LOP3.LUT R9, R9, R8, RZ, 0x3c, !PT ;  /* 0x0000000809097212 */ /* 0x000fca00078e3cff */
[----:B------:R1:W-:Y:S04]  /*1a710*/  LDGSTS.E [R3+0x1c008], desc[UR16][R8.64], P1 ;  /* 0x1c00800008037fae */ /* 0x0003e80008921850 */
[----:B------:R-:W2:Y:S01]  /*1a720*/  LDL.LU R9, [R1+0x734] ;  /* 0x0007340001097983 */ /* 0x000ea20000300800 */
[----:B------:R-:W-:-:S05]  /*1a730*/  IADD3 R16, P3, R16, R2, RZ ;  /* 0x0000000210107210 */ /* 0x000fca0007f7e0ff */
[----:B----4-:R-:W-:Y:S01]  /*1a740*/  IMAD.X R17, R17, 0x1, R0, P3 ;  /* 0x0000000111117824 */ /* 0x010fe200018e0600 */
[----:B---3--:R-:W-:-:S05]  /*1a750*/  IADD3 R12, P3, R12, R2, RZ ;  /* 0x000000020c0c7210 */ /* 0x008fca0007f7e0ff */
[----:B------:R-:W-:Y:S01]  /*1a760*/  IMAD.X R15, R15, 0x1, R0, P3 ;  /* 0x000000010f0f7824 */ /* 0x000fe200018e0600 */
[----:B------:R-:W-:-:S04]  /*1a770*/  IADD3 R7, P1, R7, R2, RZ ;  /* 0x0000000207077210 */ /* 0x000fc80007f3e0ff */
[----:B-1----:R-:W-:Y:S01]  /*1a780*/  MOV R8, R7 ;  /* 0x0000000700087202 */ /* 0x002fe20000000f00 */
[----:B------:R-:W-:Y:S01]  /*1a790*/  STL [R1+0x738], R7 ;  /* 0x0007380701007387 */ /* 0x000fe20000100800 */
[----:B--2---:R-:W-:Y:S01]  /*1a7a0*/  IMAD.X R9, R9, 0x1, R0, P1 ;  /* 0x0000000109097824 */ /* 0x004fe200008e0600 */
[----:B------:R-:W-:-:S04]  /*1a7b0*/  IADD3 R13, P1, R13, R2, RZ ;  /* 0x000000020d0d7210 */ /* 0x000fc80007f3e0ff */
[----:B------:R1:W-:Y:S01]  /*1a7c0*/  STL [R1+0x734], R9 ;  /* 0x0007340901007387 */ /* 0x0003e20000100800 */
[----:B------:R-:W-:-:S03]  /*1a7d0*/  IADD3.X R247, R247, R0, RZ, P1, !PT ;  /* 0x00000000f7f77210 */ /* 0x000fc60000ffe4ff */
[----:B------:R2:W-:Y:S04]  /*1a7e0*/  LDGSTS.E [R3+0x1000c], desc[UR16][R8.64], P2 ;  /* 0x1000c00008037fae */ /* 0x0005e80009121850 */
[----:B------:R-:W-:Y:S04]  /*1a7f0*/  STL [R1+0x740], R16 ;  /* 0x0007401001007387 */ /* 0x000fe80000100800 */
        /* <DEDUP_REMOVED lines=26> */
[----:B---3--:R-:W-:-:S04]  /*1a9a0*/  IADD3 R16, P2, R16, R2, RZ ;  /* 0x0000000210107210 */ /* 0x008fc80007f5e0ff */
[----:B--2---:R-:W-:Y:S01]  /*1a9b0*/  IADD3.X R17, R17, R0, RZ, P2, !PT ;  /* 0x0000000011117210 */ /* 0x004fe200017fe4ff */
[----:B------:R-:W-:-:S03]  /*1a9c0*/  IMAD.MOV.U32 R8, RZ, RZ, R16 ;  /* 0x000000ffff087224 */ /* 0x000fc600078e0010 */
[----:B------:R-:W-:Y:S01]  /*1a9d0*/  MOV R9, R17 ;  /* 0x0000001100097202 */ /* 0x000fe20000000f00 */
[----:B------:R-:W-:Y:S04]  /*1a9e0*/  STL [R1+0x358], R16 ;  /* 0x0003581001007387 */ /* 0x000fe80000100800 */
[----:B------:R1:W-:Y:S01]  /*1a9f0*/  LDGSTS.E [R3], desc[UR16][R8.64], P1 ;  /* 0x0000000008037fae */ /* 0x0003e20008921850 */
[----:B----4-:R-:W-:-:S03]  /*1aa00*/  IADD3 R13, P2, R13, R2, RZ ;  /* 0x000000020d0d7210 */ /* 0x010fc60007f5e0ff */
[----:B------:R2:W-:Y:S01]  /*1aa10*/  STL [R1+0x354], R17 ;  /* 0x0003541101007387 */ /* 0x0005e20000100800 */
[----:B-1----:R-:W-:-:S03]  /*1aa20*/  MOV R8, R13 ;  /* 0x0000000d00087202 */ /* 0x002fc60000000f00 */
[----:B------:R-:W3:Y:S04]  /*1aa30*/  LDL.LU R247, [R1+0x374] ;  /* 0x0003740001f77983 */ /* 0x000ee80000300800 */
[----:B--2---:R-:W2:Y:S01]  /*1aa40*/  LDL.LU R17, [R1+0x378] ;  /* 0x0003780001117983 */ /* 0x004ea20000300800 */
[----:B------:R-:W-:Y:S01]  /*1aa50*/  IADD3 R7, P3, R7, R2, RZ ;  /* 0x0000000207077210 */ /* 0x000fe20007f7e0ff */
[----:B------:R-:W-:-:S04]  /*1aa60*/  IMAD.X R15, R15, 0x1, R0, P2 ;  /* 0x000000010f0f7824 */ /* 0x000fc800010e0600 */
[----:B------:R-:W-:Y:S02]  /*1aa70*/  IMAD.MOV.U32 R9, RZ, RZ, R15 ;  /* 0x000000ffff097224 */ /* 0x000fe400078e000f */
[----:B------:R-:W-:Y:S01]  /*1aa80*/  IMAD.X R12, R12, 0x1, R0, P3 ;  /* 0x000000010c0c7824 */ /* 0x000fe200018e0600 */
        /* <DEDUP_REMOVED lines=165> */
[----:B------:R-:W-:Y:S04]  /*1b4e0*/  STL [R1+0x75c], R16 ;  /* 0x00075c1001007387 */ /* 0x000fe80000100800 */
[----:B------:R1:W-:Y:S04]  /*1b4f0*/  LDGSTS.E [R3+0x14000], desc[UR16][R8.64], P1 ;  /* 0x1400000008037fae */ /* 0x0003e80008921850 */
[----:B------:R-:W-:Y:S04]  /*1b500*/  STL [R1+0x768], R12 ;  /* 0x0007680c01007387 */ /* 0x000fe80000100800 */
[----:B------:R4:W-:Y:S01]  /*1b510*/  STL [R1+0x764], R13 ;  /* 0x0007640d01007387 */ /* 0x0009e20000100800 */
[----:B-1----:R-:W-:Y:S01]  /*1b520*/  MOV R8, R12 ;  /* 0x0000000c00087202 */ /* 0x002fe20000000f00 */
[----:B------:R-:W-:-:S02]  /*1b530*/  IMAD.MOV.U32 R9, RZ, RZ, R13 ;  /* 0x000000ffff097224 */ /* 0x000fc400078e000d */
[----:B----4-:R-:W4:Y:S04]  /*1b540*/  LDL.LU R13, [R1+0x77c] ;  /* 0x00077c00010d7983 */ /* 0x010f280000300800 */
        /* <DEDUP_REMOVED lines=34> */
[----:B------:R2:W-:Y:S04]  /*1b770*/  STL [R1+0x77c], R13 ;  /* 0x00077c0d01007387 */ /* 0x0005e80000100800 */
[----:B------:R2:W-:Y:S04]  /*1b780*/  LDGSTS.E [R3+0x14004], desc[UR16][R8.64], P2 ;  /* 0x1400400008037fae */ /* 0x0005e80009121850 */
[----:B------:R-:W-:Y:S04]  /*1b790*/  STL [R1+0x788], R15 ;  /* 0x0007880f01007387 */ /* 0x000fe80000100800 */
[----:B-1----:R-:W3:Y:S01]  /*1b7a0*/  LDL.LU R12, [R1+0x7a0] ;  /* 0x0007a000010c7983 */ /* 0x002ee20000300800 */
[----:B--2---:R-:W-:-:S02]  /*1b7b0*/  IMAD.MOV.U32 R8, RZ, RZ, R15 ;  /* 0x000000ffff087224 */ /* 0x004fc400078e000f */
[----:B------:R-:W-:Y:S01]  /*1b7c0*/  IMAD.MOV.U32 R9, RZ, RZ, R16 ;  /* 0x000000ffff097224 */ /* 0x000fe200078e0010 */
[----:B------:R1:W-:Y:S04]  /*1b7d0*/  STL [R1+0x784], R16 ;  /* 0x0007841001007387 */ /* 0x0003e80000100800 */
[----:B------:R-:W2:Y:S04]  /*1b7e0*/  LDL.LU R13, [R1+0x7a8] ;  /* 0x0007a800010d7983 */ /* 0x000ea80000300800 */
[----:B------:R3:W-:Y:S04]  /*1b7f0*/  LDGSTS.E [R3+0x18004], desc[UR16][R8.64], P2 ;  /* 0x1800400008037fae */ /* 0x0007e80009121850 */
[----:B-1----:R-:W2:Y:S04]  /*1b800*/  LDL.LU R16, [R1+0x79c] ;  /* 0x00079c0001107983 */ /* 0x002ea80000300800 */
[----:B------:R-:W2:Y:S04]  /*1b810*/  LDL.LU R15, [R1+0x7a4] ;  /* 0x0007a400010f7983 */ /* 0x000ea80000300800 */
[----:B------:R-:W2:Y:S04]  /*1b820*/  LDL.LU R8, [R1+0x78c] ;  /* 0x00078c0001087983 */ /* 0x000ea80000300800 */
[----:B------:R-:W2:Y:S01]  /*1b830*/  LDL.LU R9, [R1+0x790] ;  /* 0x0007900001097983 */ /* 0x000ea20000300800 */
[----:B------:R-:W-:-:S04]  /*1b840*/  ISETP.GT.AND P1, PT, R6, 0x3a, PT ;  /* 0x0000003a0600780c */ /* 0x000fc80003f24270 */
[----:B------:R-:W-:-:S04]  /*1b850*/  SEL R7, RZ, 0x4, !P1 ;  /* 0x00000004ff077807 */ /* 0x000fc80004800000 */
[----:B------:R-:W-:-:S04]  /*1b860*/  SEL R7, R7, RZ, !P0 ;  /* 0x000000ff07077207 */ /* 0x000fc80004000000 */
[----:B------:R-:W-:Y:S02]  /*1b870*/  ISETP.NE.U32.AND P1, PT, R7, RZ, PT ;  /* 0x000000ff0700720c */ /* 0x000fe40003f25070 */
[----:B----4-:R-:W-:-:S05]  /*1b880*/  IADD3 R17, P4, R17, R2, RZ ;  /* 0x0000000211117210 */ /* 0x010fca0007f9e0ff */
[----:B---3--:R-:W-:Y:S01]  /*1b890*/  IMAD.X R247, R247, 0x1, R0, P4 ;  /* 0x00000001f7f77824 */ /* 0x008fe200020e0600 */
[----:B--2---:R-:W-:-:S04]  /*1b8a0*/  IADD3 R9, P3, R9, R2, RZ ;  /* 0x0000000209097210 */ /* 0x004fc80007f7e0ff */
[----:B------:R-:W-:Y:S01]  /*1b8b0*/  IADD3.X R8, R8, R0, RZ, P3, !PT ;  /* 0x0000000008087210 */ /* 0x000fe20001ffe4ff */
        /* <DEDUP_REMOVED lines=15> */
[----:B------:R2:W-:Y:S01]  /*1b9b0*/  STL [R1+0x7a0], R12 ;  /* 0x0007a00c01007387 */ /* 0x0005e20000100800 */
[----:B-1----:R-:W-:Y:S01]  /*1b9c0*/  MOV R8, R12 ;  /* 0x0000000c00087202 */ /* 0x002fe20000000f00 */
[----:B------:R-:W-:-:S02]  /*1b9d0*/  IMAD.MOV.U32 R9, RZ, RZ, R16 ;  /* 0x000000ffff097224 */ /* 0x000fc400078e0010 */
[----:B------:R-:W-:Y:S04]  /*1b9e0*/  STL [R1+0x79c], R16 ;  /* 0x00079c1001007387 */ /* 0x000fe80000100800 */
[----:B------:R-:W-:Y:S04]  /*1b9f0*/  STL [R1+0x7a8], R13 ;  /* 0x0007a80d01007387 */ /* 0x000fe80000100800 */
[----:B--2---:R-:W2:Y:S04]  /*1ba00*/  LDL.LU R12, [R1+0x7c0] ;  /* 0x0007c000010c7983 */ /* 0x004ea80000300800 */
[----:B------:R1:W-:Y:S04]  /*1ba10*/  LDGSTS.E [R3+0x14008], desc[UR16][R8.64], P1 ;  /* 0x1400800008037fae */ /* 0x0003e80008921850 */
[----:B------:R3:W-:Y:S01]  /*1ba20*/  STL [R1+0x7a4], R15 ;  /* 0x0007a40f01007387 */ /* 0x0007e20000100800 */
[----:B-1----:R-:W-:Y:S01]  /*1ba30*/  IMAD.MOV.U32 R8, RZ, RZ, R13 ;  /* 0x000000ffff087224 */ /* 0x002fe200078e000d */
[----:B------:R-:W-:-:S02]  /*1ba40*/  MOV R9, R15 ;  /* 0x0000000f00097202 */ /* 0x000fc40000000f00 */
[----:B---3--:R-:W3:Y:S04]  /*1ba50*/  LDL.LU R15, [R1+0x7bc] ;  /* 0x0007bc00010f7983 */ /* 0x008ee80000300800 */
[----:B------:R-:W4:Y:S04]  /*1ba60*/  LDL.LU R247, [R1+0x7c4] ;  /* 0x0007c40001f77983 */ /* 0x000f280000300800 */
[----:B------:R-:W4:Y:S04]  /*1ba70*/  LDL.LU R16, [R1+0x7c8] ;  /* 0x0007c80001107983 */ /* 0x000f280000300800 */
[----:B------:R-:W4:Y:S04]  /*1ba80*/  LDL.LU R17, [R1+0x7cc] ;  /* 0x0007cc0001117983 */ /* 0x000f280000300800 */
[----:B------:R-:W4:Y:S04]  /*1ba90*/  LDL.LU R13, [R1+0x7d0] ;  /* 0x0007d000010d7983 */ /* 0x000f280000300800 */
[----:B------:R1:W-:Y:S04]  /*1baa0*/  LDGSTS.E [R3+0x18008], desc[UR16][R8.64], P1 ;  /* 0x1800800008037fae */ /* 0x0003e80008921850 */
[----:B------:R-:W2:Y:S04]  /*1bab0*/  LDL.LU R8, [R1+0x7ac] ;  /* 0x0007ac0001087983 */ /* 0x000ea80000300800 */
[----:B------:R-:W1:Y:S01]  /*1bac0*/  LDL.LU R9, [R1+0x7b0] ;  /* 0x0007b00001097983 */ /* 0x000e620000300800 */
[----:B------:R-:W-:-:S04]  /*1bad0*/  ISETP.GT.AND P2, PT, R6, 0x3b, PT ;  /* 0x0000003b0600780c */ /* 0x000fc80003f44270 */
[----:B------:R-:W-:-:S04]  /*1bae0*/  SEL R7, RZ, 0x4, !P2 ;  /* 0x00000004ff077807 */ /* 0x000fc80005000000 */
[----:B------:R-:W-:-:S04]  /*1baf0*/  SEL R7, R7, RZ, !P0 ;  /* 0x000000ff07077207 */ /* 0x000fc80004000000 */
[----:B------:R-:W-:Y:S02]  /*1bb00*/  ISETP.NE.U32.AND P2, PT, R7, RZ, PT ;  /* 0x000000ff0700720c */ /* 0x000fe40003f45070 */
[----:B-1----:R-:W-:-:S05]  /*1bb10*/  IADD3 R9, P3, R9, R2, RZ ;  /* 0x0000000209097210 */ /* 0x002fca0007f7e0ff */
[----:B--2---:R-:W-:Y:S01]  /*1bb20*/  IMAD.X R8, R8, 0x1, R0, P3 ;  /* 0x0000000108087824 */ /* 0x004fe200018e0600 */
[----:B------:R1:W-:Y:S04]  /*1bb30*/  STL [R1+0x7b0], R9 ;  /* 0x0007b00901007387 */ /* 0x0003e80000100800 */
[----:B------:R2:W-:Y:S04]  /*1bb40*/  STL [R1+0x7ac], R8 ;  /* 0x0007ac0801007387 */ /* 0x0005e80000100800 */
[----:B------:R-:W4:Y:S01]  /*1bb50*/  LDL.LU R7, [R1+0x7b8] ;  /* 0x0007b80001077983 */ /* 0x000f220000300800 */
[----:B-1----:R-:W-:-:S04]  /*1bb60*/  LOP3.LUT R9, R9, R8, RZ, 0x3c, !PT ;  /* 0x0000000809097212 */ /* 0x002fc800078e3cff */
[----:B--2---:R-:W-:-:S04]  /*1bb70*/  LOP3.LUT R8, R9, R8, RZ, 0x3c, !PT ;  /* 0x0000000809087212 */ /* 0x004fc800078e3cff */
[----:B------:R-:W-:-:S05]  /*1bb80*/  LOP3.LUT R9, R9, R8, RZ, 0x3c, !PT ;  /* 0x0000000809097212 */ /* 0x000fca00078e3cff */
[----:B------:R1:W-:Y:S04]  /*1bb90*/  LDGSTS.E [R3+0x1c008], desc[UR16][R8.64], P1 ;  /* 0x1c00800008037fae */ /* 0x0003e80008921850 */
[----:B------:R-:W2:Y:S01]  /*1bba0*/  LDL.LU R9, [R1+0x7b4] ;  /* 0x0007b40001097983 */ /* 0x000ea20000300800 */
[----:B------:R-:W-:-:S04]  /*1bbb0*/  IADD3 R12, P3, R12, R2, RZ ;  /* 0x000000020c0c7210 */ /* 0x000fc80007f7e0ff */
[----:B---3--:R-:W-:Y:S02]  /*1bbc0*/  IADD3.X R15, R15, R0, RZ, P3, !PT ;  /* 0x000000000f0f7210 */ /* 0x008fe40001ffe4ff */
[----:B----4-:R-:W-:-:S05]  /*1bbd0*/  IADD3 R13, P3, R13, R2, RZ ;  /* 0x000000020d0d7210 */ /* 0x010fca0007f7e0ff */
[----:B------:R-:W-:Y:S01]  /*1bbe0*/  IMAD.X R17, R17, 0x1, R0, P3 ;  /* 0x0000000111117824 */ /* 0x000fe200018e0600 */
[----:B------:R-:W-:-:S05]  /*1bbf0*/  IADD3 R7, P1, R7, R2, RZ ;  /* 0x0000000207077210 */ /* 0x000fca0007f3e0ff */
[----:B-1----:R-:W-:Y:S01]  /*1bc00*/  IMAD.MOV.U32 R8, RZ, RZ, R7 ;  /* 0x000000ffff087224 */ /* 0x002fe200078e0007 */
[----:B------:R-:W-:Y:S01]  /*1bc10*/  STL [R1+0x7b8], R7 ;  /* 0x0007b80701007387 */ /* 0x000fe20000100800 */
[----:B--2---:R-:W-:Y:S01]  /*1bc20*/  IMAD.X R9, R9, 0x1, R0, P1 ;  /* 0x0000000109097824 */ /* 0x004fe200008e0600 */
[----:B------:R-:W-:-:S04]  /*1bc30*/  IADD3 R16, P1, R16, R2, RZ ;  /* 0x0000000210107210 */ /* 0x000fc80007f3e0ff */
[----:B------:R1:W-:Y:S01]  /*1bc40*/  STL [R1+0x7b4], R9 ;  /* 0x0007b40901007387 */ /* 0x0003e20000100800 */
[----:B------:R-:W-:-:S03]  /*1bc50*/  IMAD.X R247, R247, 0x1, R0, P1 ;  /* 0x00000001f7f77824 */ /* 0x000fc600008e0600 */
        /* <DEDUP_REMOVED lines=10> */
[----:B-1----:R-:W-:Y:S01]  /*1bd00*/  MOV R8, R16 ;  /* 0x0000001000087202 */ /* 0x002fe20000000f00 */
[----:B------:R-:W-:-:S02]  /*1bd10*/  IMAD.MOV.U32 R9, RZ, RZ, R247 ;  /* 0x000000ffff097224 */ /* 0x000fc400078e00f7 */
[----:B------:R-:W-:Y:S04]  /*1bd20*/  STL [R1+0x7d0], R13 ;  /* 0x0007d00d01007387 */ /* 0x000fe80000100800 */
        /* <DEDUP_REMOVED lines=16> */
[----:B--2---:R-:W-:Y:S01]  /*1be30*/  IMAD.X R15, R15, 0x1, R0, P2 ;  /* 0x000000010f0f7824 */ /* 0x004fe200010e0600 */
[----:B------:R-:W-:-:S03]  /*1be40*/  MOV R8, R12 ;  /* 0x0000000c00087202 */ /* 0x000fc60000000f00 */
[----:B------:R-:W-:Y:S01]  /*1be50*/  IMAD.MOV.U32 R9, RZ, RZ, R15 ;  /* 0x000000ffff097224 */ /* 0x000fe200078e000f */
[----:B------:R-:W-:Y:S04]  /*1be60*/  STL [R1+0x3d8], R12 ;  /* 0x0003d80c01007387 */ /* 0x000fe80000100800 */
[----:B------:R1:W-:Y:S01]  /*1be70*/  LDGSTS.E [R3], desc[UR16][R8.64], P1 ;  /* 0x0000000008037fae */ /* 0x0003e20008921850 */
[----:B----4-:R-:W-:-:S03]  /*1be80*/  IADD3 R16, P2, R16, R2, RZ ;  /* 0x0000000210107210 */ /* 0x010fc60007f5e0ff */
[----:B------:R2:W-:Y:S02]  /*1be90*/  STL [R1+0x3d4], R15 ;  /* 0x0003d40f01007387 */ /* 0x0005e40000100800 */
[----:B-1----:R-:W-:Y:S02]  /*1bea0*/  IMAD.MOV.U32 R8, RZ, RZ, R16 ;  /* 0x000000ffff087224 */ /* 0x002fe400078e0010 */
[----:B--2---:R-:W2:Y:S01]  /*1beb0*/  LDL.LU R15, [R1+0x3f4] ;  /* 0x0003f400010f7983 */ /* 0x004ea20000300800 */
[----:B------:R-:W-:-:S03]  /*1bec0*/  IADD3 R7, P3, R7, R2, RZ ;  /* 0x0000000207077210 */ /* 0x000fc60007f7e0ff */
[----:B------:R-:W3:Y:S01]  /*1bed0*/  LDL.LU R12, [R1+0x3f8] ;  /* 0x0003f800010c7983 */ /* 0x000ee20000300800 */
        /* <DEDUP_REMOVED lines=8> */
[----:B----4-:R-:W-:Y:S01]  /*1bf60*/  MOV R8, R7 ;  /* 0x0000000700087202 */ /* 0x010fe20000000f00 */
[----:B------:R-:W-:-:S02]  /*1bf70*/  IMAD.MOV.U32 R9, RZ, RZ, R13 ;  /* 0x000000ffff097224 */ /* 0x000fc400078e000d */
        /* <DEDUP_REMOVED lines=202> */
[----:B-1----:R-:W3:Y:S01]  /*1cc20*/  LDL.LU R247, [R1+0x814] ;  /* 0x0008140001f77983 */ /* 0x002ee20000300800 */
[----:B----4-:R-:W-:Y:S01]  /*1cc30*/  IMAD.MOV.U32 R8, RZ, RZ, R13 ;  /* 0x000000ffff087224 */ /* 0x010fe200078e000d */
[----:B------:R-:W-:-:S02]  /*1cc40*/  MOV R9, R16 ;  /* 0x0000001000097202 */ /* 0x000fc40000000f00 */
[----:B------:R1:W-:Y:S04]  /*1cc50*/  STL [R1+0x804], R16 ;  /* 0x0008041001007387 */ /* 0x0003e80000100800 */
[----:B------:R-:W4:Y:S04]  /*1cc60*/  LDL.LU R17, [R1+0x81c] ;  /* 0x00081c0001117983 */ /* 0x000f280000300800 */
[----:B------:R2:W-:Y:S04]  /*1cc70*/  LDGSTS.E [R3+0x18004], desc[UR16][R8.64], P2 ;  /* 0x1800400008037fae */ /* 0x0005e80009121850 */
[----:B-1----:R-:W4:Y:S04]  /*1cc80*/  LDL.LU R16, [R1+0x824] ;  /* 0x0008240001107983 */ /* 0x002f280000300800 */
[----:B------:R-:W4:Y:S04]  /*1cc90*/  LDL.LU R13, [R1+0x828] ;  /* 0x00082800010d7983 */ /* 0x000f280000300800 */
[----:B------:R-:W3:Y:S04]  /*1cca0*/  LDL.LU R8, [R1+0x80c] ;  /* 0x00080c0001087983 */ /* 0x000ee80000300800 */
[----:B------:R-:W2:Y:S01]  /*1ccb0*/  LDL.LU R9, [R1+0x810] ;  /* 0x0008100001097983 */ /* 0x000ea20000300800 */
[----:B------:R-:W-:-:S04]  /*1ccc0*/  ISETP.GT.AND P1, PT, R6, 0x3e, PT ;  /* 0x0000003e0600780c */ /* 0x000fc80003f24270 */
[----:B------:R-:W-:-:S04]  /*1ccd0*/  SEL R7, RZ, 0x4, !P1 ;  /* 0x00000004ff077807 */ /* 0x000fc80004800000 */
[----:B------:R-:W-:-:S04]  /*1cce0*/  SEL R7, R7, RZ, !P0 ;  /* 0x000000ff07077207 */ /* 0x000fc80004000000 */
[----:B------:R-:W-:Y:S02]  /*1ccf0*/  ISETP.NE.U32.AND P1, PT, R7, RZ, PT ;  /* 0x000000ff0700720c */ /* 0x000fe40003f25070 */
[----:B--2---:R-:W-:-:S05]  /*1cd00*/  IADD3 R9, P3, R9, R2, RZ ;  /* 0x0000000209097210 */ /* 0x004fca0007f7e0ff */
[----:B---3--:R-:W-:Y:S01]  /*1cd10*/  IMAD.X R8, R8, 0x1, R0, P3 ;  /* 0x0000000108087824 */ /* 0x008fe200018e0600 */
        /* <DEDUP_REMOVED lines=9> */
[----:B----4-:R-:W-:Y:S01]  /*1cdb0*/  IADD3.X R17, R17, R0, RZ, P3, !PT ;  /* 0x0000000011117210 */ /* 0x010fe20001ffe4ff */
[----:B------:R2:W-:Y:S01]  /*1cdc0*/  STL [R1+0x818], R15 ;  /* 0x0008180f01007387 */ /* 0x0005e20000100800 */
[----:B-1----:R-:W-:Y:S02]  /*1cdd0*/  IMAD.MOV.U32 R8, RZ, RZ, R15 ;  /* 0x000000ffff087224 */ /* 0x002fe400078e000f */
[----:B------:R-:W-:Y:S01]  /*1cde0*/  IMAD.MOV.U32 R9, RZ, RZ, R247 ;  /* 0x000000ffff097224 */ /* 0x000fe200078e00f7 */
[----:B------:R-:W-:Y:S04]  /*1cdf0*/  STL [R1+0x814], R247 ;  /* 0x000814f701007387 */ /* 0x000fe80000100800 */
[----:B------:R1:W-:Y:S04]  /*1ce00*/  LDGSTS.E [R3+0x10008], desc[UR16][R8.64], P1 ;  /* 0x1000800008037fae */ /* 0x0003e80008921850 */
[----:B------:R3:W-:Y:S04]  /*1ce10*/  STL [R1+0x820], R12 ;  /* 0x0008200c01007387 */ /* 0x0007e80000100800 */
[----:B--2---:R-:W2:Y:S01]  /*1ce20*/  LDL.LU R15, [R1+0x830] ;  /* 0x00083000010f7983 */ /* 0x004ea20000300800 */
[----:B-1----:R-:W-:Y:S01]  /*1ce30*/  MOV R8, R12 ;  /* 0x0000000c00087202 */ /* 0x002fe20000000f00 */
[----:B------:R-:W-:-:S02]  /*1ce40*/  IMAD.MOV.U32 R9, RZ, RZ, R17 ;  /* 0x000000ffff097224 */ /* 0x000fc400078e0011 */
[----:B------:R1:W-:Y:S04]  /*1ce50*/  STL [R1+0x81c], R17 ;  /* 0x00081c1101007387 */ /* 0x0003e80000100800 */
[----:B------:R-:W-:Y:S04]  /*1ce60*/  LDGSTS.E [R3+0x14008], desc[UR16][R8.64], P1 ;  /* 0x1400800008037fae */ /* 0x000fe80008921850 */
[----:B------:R-:W4:Y:S01]  /*1ce70*/  LDL.LU R9, [R1+0x82c] ;  /* 0x00082c0001097983 */ /* 0x000f220000300800 */
[----:B---3--:R-:W3:Y:S01]  /*1ce80*/  S2R R12, SR_TID.X ;  /* 0x00000000000c7919 */ /* 0x008ee20000002100 */
[----:B------:R-:W-:-:S02]  /*1ce90*/  IADD3 R13, P2, R13, R2, RZ ;  /* 0x000000020d0d7210 */ /* 0x000fc40007f5e0ff */
[----:B-1----:R-:W4:Y:S03]  /*1cea0*/  LDL.LU R17, [R1+0x838] ;  /* 0x0008380001117983 */ /* 0x002f260000300800 */
[----:B------:R-:W-:Y:S01]  /*1ceb0*/  IMAD.X R16, R16, 0x1, R0, P2 ;  /* 0x0000000110107824 */ /* 0x000fe200010e0600 */
[----:B------:R-:W-:Y:S01]  /*1cec0*/  ISETP.GT.AND P3, PT, R6, 0x3f, PT ;  /* 0x0000003f0600780c */ /* 0x000fe20003f64270 */
[----:B------:R-:W-:Y:S04]  /*1ced0*/  STL [R1+0x828], R13 ;  /* 0x0008280d01007387 */ /* 0x000fe80000100800 */
[----:B------:R1:W-:Y:S01]  /*1cee0*/  STL [R1+0x824], R16 ;  /* 0x0008241001007387 */ /* 0x0003e20000100800 */
[----:B---3--:R-:W-:-:S03]  /*1cef0*/  LOP3.LUT R7, R12, 0x3f, RZ, 0xc0, !PT ;  /* 0x0000003f0c077812 */ /* 0x008fc600078ec0ff */
[----:B------:R-:W3:Y:S01]  /*1cf00*/  LDL.LU R12, [R1+0x840] ;  /* 0x00084000010c7983 */ /* 0x000ee20000300800 */
[----:B------:R-:W-:Y:S01]  /*1cf10*/  ISETP.GE.AND P2, PT, R7, R6, PT ;  /* 0x000000060700720c */ /* 0x000fe20003f46270 */
[----:B------:R-:W-:Y:S01]  /*1cf20*/  IMAD.MOV.U32 R7, RZ, RZ, R16 ;  /* 0x000000ffff077224 */ /* 0x000fe200078e0010 */
[----:B------:R-:W-:Y:S01]  /*1cf30*/  MOV R6, R13 ;  /* 0x0000000d00067202 */ /* 0x000fe20000000f00 */
[----:B------:R-:W3:Y:S04]  /*1cf40*/  LDL.LU R247, [R1+0x834] ;  /* 0x0008340001f77983 */ /* 0x000ee80000300800 */
[----:B------:R1:W-:Y:S04]  /*1cf50*/  LDGSTS.E [R3+0x18008], desc[UR16][R6.64], P1 ;  /* 0x1800800006037fae */ /* 0x0003e80008921850 */
[----:B-1----:R-:W3:Y:S04]  /*1cf60*/  LDL.LU R16, [R1+0x83c] ;  /* 0x00083c0001107983 */ /* 0x002ee80000300800 */
[----:B------:R-:W3:Y:S01]  /*1cf70*/  LDL.LU R13, [R1+0x848] ;  /* 0x00084800010d7983 */ /* 0x000ee20000300800 */
[----:B------:R-:W-:-:S03]  /*1cf80*/  SEL R6, RZ, 0x4, !P3 ;  /* 0x00000004ff067807 */ /* 0x000fc60005800000 */
[----:B------:R-:W3:Y:S01]  /*1cf90*/  LDL.LU R8, [R1+0x850] ;  /* 0x0008500001087983 */ /* 0x000ee20000300800 */
[----:B------:R-:W-:-:S04]  /*1cfa0*/  SEL R6, R6, RZ, !P0 ;  /* 0x000000ff06067207 */ /* 0x000fc80004000000 */
[----:B------:R-:W-:Y:S02]  /*1cfb0*/  ISETP.NE.U32.AND P3, PT, R6, RZ, PT ;  /* 0x000000ff0600720c */ /* 0x000fe40003f65070 */
[----:B--2---:R-:W-:-:S04]  /*1cfc0*/  IADD3 R15, P4, R15, R2, RZ ;  /* 0x000000020f0f7210 */ /* 0x004fc80007f9e0ff */
[----:B------:R-:W-:Y:S01]  /*1cfd0*/  MOV R6, R15 ;  /* 0x0000000f00067202 */ /* 0x000fe20000000f00 */
[----:B------:R1:W-:Y:S01]  /*1cfe0*/  STL [R1+0x830], R15 ;  /* 0x0008300f01007387 */ /* 0x0003e20000100800 */
[----:B----4-:R-:W-:-:S05]  /*1cff0*/  IMAD.X R9, R9, 0x1, R0, P4 ;  /* 0x0000000109097824 */ /* 0x010fca00020e0600 */
[----:B------:R2:W-:Y:S01]  /*1d000*/  STL [R1+0x82c], R9 ;  /* 0x00082c0901007387 */ /* 0x0005e20000100800 */
[----:B------:R-:W-:-:S03]  /*1d010*/  IMAD.MOV.U32 R7, RZ, RZ, R9 ;  /* 0x000000ffff077224 */ /* 0x000fc600078e0009 */
[----:B-1----:R-:W4:Y:S04]  /*1d020*/  LDL.LU R15, [R1+0x844] ;  /* 0x00084400010f7983 */ /* 0x002f280000300800 */
[----:B------:R1:W-:Y:S04]  /*1d030*/  LDGSTS.E [R3+0x1c008], desc[UR16][R6.64], P1 ;  /* 0x1c00800006037fae */ /* 0x0003e80008921850 */
[----:B--2---:R-:W2:Y:S01]  /*1d040*/  LDL.LU R9, [R1+0x84c] ;  /* 0x00084c0001097983 */ /* 0x004ea20000300800 */
[----:B------:R-:W-:-:S05]  /*1d050*/  IADD3 R17, P1, R17, R2, RZ ;  /* 0x0000000211117210 */ /* 0x000fca0007f3e0ff */
[----:B-1----:R-:W-:Y:S01]  /*1d060*/  IMAD.MOV.U32 R6, RZ, RZ, R17 ;  /* 0x000000ffff067224 */ /* 0x002fe200078e0011 */
[----:B------:R-:W-:Y:S01]  /*1d070*/  STL [R1+0x838], R17 ;  /* 0x0008381101007387 */ /* 0x000fe20000100800 */
[----:B---3--:R-:W-:Y:S01]  /*1d080*/  IADD3 R12, P4, R12, R2, RZ ;  /* 0x000000020c0c7210 */ /* 0x008fe20007f9e0ff */
[----:B------:R-:W-:-:S04]  /*1d090*/  IMAD.X R247, R247, 0x1, R0, P1 ;  /* 0x00000001f7f77824 */ /* 0x000fc800008e0600 */
[----:B------:R-:W-:Y:S01]  /*1d0a0*/  IMAD.MOV.U32 R7, RZ, RZ, R247 ;  /* 0x000000ffff077224 */ /* 0x000fe200078e00f7 */
[----:B------:R-:W-:Y:S01]  /*1d0b0*/  STL [R1+0x834], R247 ;  /* 0x000834f701007387 */ /* 0x000fe20000100800 */
[----:B------:R-:W-:-:S03]  /*1d0c0*/  IADD3.X R16, R16, R0, RZ, P4, !PT ;  /* 0x0000000010107210 */ /* 0x000fc600027fe4ff */
[----:B------:R-:W-:Y:S01]  /*1d0d0*/  STL [R1+0x840], R12 ;  /* 0x0008400c01007387 */ /* 0x000fe20000100800 */
[----:B------:R-:W-:-:S03]  /*1d0e0*/  IADD3 R13, P1, R13, R2, RZ ;  /* 0x000000020d0d7210 */ /* 0x000fc60007f3e0ff */
[----:B------:R1:W-:Y:S04]  /*1d0f0*/  LDGSTS.E [R3+0x1000c], desc[UR16][R6.64], P3 ;  /* 0x1000c00006037fae */ /* 0x0003e80009921850 */
[----:B------:R3:W-:Y:S01]  /*1d100*/  STL [R1+0x83c], R16 ;  /* 0x00083c1001007387 */ /* 0x0007e20000100800 */
[----:B------:R-:W-:Y:S01]  /*1d110*/  IADD3 R8, P4, R8, R2, RZ ;  /* 0x0000000208087210 */ /* 0x000fe20007f9e0ff */
[----:B-1----:R-:W-:Y:S01]  /*1d120*/  IMAD.MOV.U32 R7, RZ, RZ, R16 ;  /* 0x000000ffff077224 */ /* 0x002fe200078e0010 */
[----:B------:R-:W-:Y:S01]  /*1d130*/  MOV R6, R12 ;  /* 0x0000000c00067202 */ /* 0x000fe20000000f00 */
[----:B---3--:R-:W3:Y:S04]  /*1d140*/  LDL.LU R16, [R1+0x854] ;  /* 0x0008540001107983 */ /* 0x008ee80000300800 */
[----:B------:R-:W3:Y:S04]  /*1d150*/  LDL.LU R12, [R1+0x858] ;  /* 0x00085800010c7983 */ /* 0x000ee80000300800 */
[----:B------:R-:W3:Y:S04]  /*1d160*/  LDL.LU R247, [R1+0x874] ;  /* 0x0008740001f77983 */ /* 0x000ee80000300800 */
[----:B------:R-:W3:Y:S04]  /*1d170*/  LDL.LU R17, [R1+0x878] ;  /* 0x0008780001117983 */ /* 0x000ee80000300800 */
[----:B------:R1:W-:Y:S04]  /*1d180*/  LDGSTS.E [R3+0x1400c], desc[UR16][R6.64], P3 ;  /* 0x1400c00006037fae */ /* 0x0003e80009921850 */
[----:B------:R2:W-:Y:S01]  /*1d190*/  STL [R1+0x848], R13 ;  /* 0x0008480d01007387 */ /* 0x0005e20000100800 */
[----:B-1----:R-:W-:-:S02]  /*1d1a0*/  IMAD.MOV.U32 R6, RZ, RZ, R13 ;  /* 0x000000ffff067224 */ /* 0x002fc400078e000d */
[----:B----4-:R-:W-:-:S04]  /*1d1b0*/  IMAD.X R15, R15, 0x1, R0, P1 ;  /* 0x000000010f0f7824 */ /* 0x010fc800008e0600 */
[----:B------:R-:W-:Y:S01]  /*1d1c0*/  IMAD.MOV.U32 R7, RZ, RZ, R15 ;  /* 0x000000ffff077224 */ /* 0x000fe200078e000f */
[----:B------:R-:W-:Y:S01]  /*1d1d0*/  STL [R1+0x844], R15 ;  /* 0x0008440f01007387 */ /* 0x000fe20000100800 */
[----:B--2---:R-:W-:-:S03]  /*1d1e0*/  IADD3.X R9, R9, R0, RZ, P4, !PT ;  /* 0x0000000009097210 */ /* 0x004fc600027fe4ff */
[----:B------:R1:W-:Y:S04]  /*1d1f0*/  STL [R1+0x850], R8 ;  /* 0x0008500801007387 */ /* 0x0003e80000100800 */
[----:B------:R2:W-:Y:S04]  /*1d200*/  LDGSTS.E [R3+0x1800c], desc[UR16][R6.64], P3 ;  /* 0x1800c00006037fae */ /* 0x0005e80009921850 */
[----:B------:R4:W-:Y:S04]  /*1d210*/  STL [R1+0x84c], R9 ;  /* 0x00084c0901007387 */ /* 0x0009e80000100800 */
[----:B------:R-:W3:Y:S01]  /*1d220*/  LDL.LU R13, [R1+0x894] ;  /* 0x00089400010d7983 */ /* 0x000ee20000300800 */
[----:B--2---:R-:W-:-:S03]  /*1d230*/  MOV R6, R8 ;  /* 0x0000000800067202 */ /* 0x004fc60000000f00 */
[----:B-1----:R-:W2:Y:S01]  /*1d240*/  LDL.LU R8, [R1+0x898] ;  /* 0x0008980001087983 */ /* 0x002ea20000300800 */
[----:B------:R-:W-:-:S03]  /*1d250*/  IMAD.MOV.U32 R7, RZ, RZ, R9 ;  /* 0x000000ffff077224 */ /* 0x000fc600078e0009 */
[----:B------:R-:W2:Y:S04]  /*1d260*/  LDL.LU R15, [R1+0x8b4] ;  /* 0x0008b400010f7983 */ /* 0x000ea80000300800 */
[----:B----4-:R-:W4:Y:S04]  /*1d270*/  LDL.LU R9, [R1+0x8b8] ;  /* 0x0008b80001097983 */ /* 0x010f280000300800 */
[----:B------:R1:W-:Y:S01]  /*1d280*/  LDGSTS.E [R3+0x1c00c], desc[UR16][R6.64], P3 ;  /* 0x1c00c00006037fae */ /* 0x0003e20009921850 */
[----:B------:R-:W-:-:S03]  /*1d290*/  ULEA UR4, UR14, UR12, 0xe ;  /* 0x0000000c0e047291 */ /* 0x000fc6000f8e703f */
[----:B------:R-:W0:Y:S01]  /*1d2a0*/  LDGDEPBAR ;  /* 0x00000000000079af */ /* 0x000e220000000000 */
[----:B-1----:R-:W-:-:S04]  /*1d2b0*/  SEL R3, RZ, 0x4, P2 ;  /* 0x00000004ff037807 */ /* 0x002fc80001000000 */
[----:B------:R-:W-:-:S04]  /*1d2c0*/  SEL R3, R3, RZ, !P0 ;  /* 0x000000ff03037207 */ /* 0x000fc80004000000 */
[----:B------:R-:W-:Y:S02]  /*1d2d0*/  ISETP.NE.U32.AND P0, PT, R3, RZ, PT ;  /* 0x000000ff0300720c */ /* 0x000fe40003f05070 */
[----:B---3--:R-:W-:-:S05]  /*1d2e0*/  IADD3 R12, P1, R12, R5, RZ ;  /* 0x000000050c0c7210 */ /* 0x008fca0007f3e0ff */
[----:B------:R-:W-:Y:S01]  /*1d2f0*/  IMAD.X R16, R16, 0x1, R4, P1 ;  /* 0x0000000110107824 */ /* 0x000fe200008e0604 */
[----:B------:R-:W-:Y:S01]  /*1d300*/  IADD3 R17, P2, R17, R5, RZ ;  /* 0x0000000511117210 */ /* 0x000fe20007f5e0ff */
[----:B------:R1:W-:Y:S03]  /*1d310*/  STL [R1+0x858], R12 ;  /* 0x0008580c01007387 */ /* 0x0003e60000100800 */
[----:B------:R-:W-:Y:S01]  /*1d320*/  IADD3.X R247, R247, R4, RZ, P2, !PT ;  /* 0x00000004f7f77210 */ /* 0x000fe200017fe4ff */
[----:B------:R-:W-:Y:S01]  /*1d330*/  VIADD R3, R14, UR4 ;  /* 0x000000040e037c36 */ /* 0x000fe20008000000 */
[----:B------:R3:W-:Y:S01]  /*1d340*/  STL [R1+0x854], R16 ;  /* 0x0008541001007387 */ /* 0x0007e20000100800 */
[----:B------:R-:W-:Y:S01]  /*1d350*/  IMAD.MOV.U32 R6, RZ, RZ, R12 ;  /* 0x000000ffff067224 */ /* 0x000fe200078e000c */
[----:B------:R-:W-:Y:S02]  /*1d360*/  MOV R7, R16 ;  /* 0x0000001000077202 */ /* 0x000fe40000000f00 */
[----:B------:R3:W-:Y:S04]  /*1d370*/  STL [R1+0x878], R17 ;  /* 0x0008781101007387 */ /* 0x0007e80000100800 */
[----:B------:R3:W-:Y:S04]  /*1d380*/  STL [R1+0x874], R247 ;  /* 0x000874f701007387 */ /* 0x0007e80000100800 */
[----:B-1----:R-:W4:Y:S04]  /*1d390*/  LDL.LU R12, [R1+0x8d8] ;  /* 0x0008d800010c7983 */ /* 0x002f280000300800 */
[----:B------:R1:W-:Y:S04]  /*1d3a0*/  LDGSTS.E [R3+0x60000], desc[UR16][R6.64], P0 ;  /* 0x6000000006037fae */ /* 0x0003e80008121850 */
[----:B---3--:R-:W3:Y:S01]  /*1d3b0*/  LDL.LU R16, [R1+0x8f8] ;  /* 0x0008f80001107983 */ /* 0x008ee20000300800 */
[----:B-1----:R-:W-:-:S02]  /*1d3c0*/  IMAD.MOV.U32 R6, RZ, RZ, R17 ;  /* 0x000000ffff067224 */ /* 0x002fc400078e0011 */
[----:B------:R-:W-:Y:S01]  /*1d3d0*/  IMAD.MOV.U32 R7, RZ, RZ, R247 ;  /* 0x000000ffff077224 */ /* 0x000fe200078e00f7 */
[----:B------:R-:W3:Y:S04]  /*1d3e0*/  LDL.LU R17, [R1+0x8d4] ;  /* 0x0008d40001117983 */ /* 0x000ee80000300800 */
[----:B------:R-:W3:Y:S04]  /*1d3f0*/  LDL.LU R247, [R1+0x8f4] ;  /* 0x0008f40001f77983 */ /* 0x000ee80000300800 */
[----:B------:R1:W-:Y:S01]  /*1d400*/  LDGSTS.E [R3+0x60400], desc[UR16][R6.64], P0 ;  /* 0x6040000006037fae */ /* 0x0003e20008121850 */
[----:B--2---:R-:W-:-:S04]  /*1d410*/  IADD3 R8, P1, R8, R5, RZ ;  /* 0x0000000508087210 */ /* 0x004fc80007f3e0ff */
[----:B------:R-:W-:Y:S02]  /*1d420*/  IADD3.X R13, R13, R4, RZ, P1, !PT ;  /* 0x000000040d0d7210 */ /* 0x000fe40000ffe4ff */
[----:B----4-:R-:W-:Y:S01]  /*1d430*/  IADD3 R9, P2, R9, R5, RZ ;  /* 0x0000000509097210 */ /* 0x010fe20007f5e0ff */
[----:B------:R-:W-:Y:S01]  /*1d440*/  STL [R1+0x898], R8 ;  /* 0x0008980801007387 */ /* 0x000fe20000100800 */
[----:B-1----:R-:W-:Y:S01]  /*1d450*/  IMAD.MOV.U32 R6, RZ, RZ, R8 ;  /* 0x000000ffff067224 */ /* 0x002fe200078e0008 */
[----:B------:R-:W-:Y:S02]  /*1d460*/  MOV R7, R13 ;  /* 0x0000000d00077202 */ /* 0x000fe40000000f00 */
[----:B------:R-:W-:Y:S01]  /*1d470*/  IMAD.X R15, R15, 0x1, R4, P2 ;  /* 0x000000010f0f7824 */ /* 0x000fe200010e0604 */
[----:B------:R1:W-:Y:S04]  /*1d480*/  STL [R1+0x894], R13 ;  /* 0x0008940d01007387 */ /* 0x0003e80000100800 */
[----:B------:R-:W-:Y:S04]  /*1d490*/  STL [R1+0x8b8], R9 ;  /* 0x0008b80901007387 */ /* 0x000fe80000100800 */
[----:B------:R2:W-:Y:S04]  /*1d4a0*/  LDGSTS.E [R3+0x60800], desc[UR16][R6.64], P0 ;  /* 0x6080000006037fae */ /* 0x0005e80008121850 */
[----:B-1----:R-:W4:Y:S04]  /*1d4b0*/  LDL.LU R13, [R1+0x918] ;  /* 0x00091800010d7983 */ /* 0x002f280000300800 */
[----:B------:R1:W-:Y:S04]  /*1d4c0*/  STL [R1+0x8b4], R15 ;  /* 0x0008b40f01007387 */ /* 0x0003e80000100800 */
[----:B------:R-:W4:Y:S01]  /*1d4d0*/  LDL.LU R8, [R1+0x938] ;  /* 0x0009380001087983 */ /* 0x000f220000300800 */
[----:B--2---:R-:W-:-:S02]  /*1d4e0*/  IMAD.MOV.U32 R7, RZ, RZ, R15 ;  /* 0x000000ffff077224 */ /* 0x004fc400078e000f */
[----:B------:R-:W-:Y:S01]  /*1d4f0*/  IMAD.MOV.U32 R6, RZ, RZ, R9 ;  /* 0x000000ffff067224 */ /* 0x000fe200078e0009 */
[----:B-1----:R-:W2:Y:S04]  /*1d500*/  LDL.LU R15, [R1+0x914] ;  /* 0x00091400010f7983 */ /* 0x002ea80000300800 */
[----:B------:R-:W2:Y:S04]  /*1d510*/  LDL.LU R9, [R1+0x934] ;  /* 0x0009340001097983 */ /* 0x000ea80000300800 */
[----:B------:R1:W-:Y:S01]  /*1d520*/  LDGSTS.E [R3+0x60c00], desc[UR16][R6.64], P0 ;  /* 0x60c0000006037fae */ /* 0x0003e20008121850 */
[----:B------:R-:W-:-:S05]  /*1d530*/  IADD3 R12, P1, R12, R5, RZ ;  /* 0x000000050c0c7210 */ /* 0x000fca0007f3e0ff */
[----:B-1----:R-:W-:Y:S01]  /*1d540*/  IMAD.MOV.U32 R6, RZ, RZ, R12 ;  /* 0x000000ffff067224 */ /* 0x002fe200078e000c */
[----:B---3--:R-:W-:Y:S01]  /*1d550*/  IADD3 R16, P2, R16, R5, RZ ;  /* 0x0000000510107210 */ /* 0x008fe20007f5e0ff */
[----:B------:R1:W-:Y:S01]  /*1d560*/  STL [R1+0x8d8], R12 ;  /* 0x0008d80c01007387 */ /* 0x0003e20000100800 */
[----:B------:R-:W-:-:S04]  /*1d570*/  IADD3.X R17, R17, R4, RZ, P1, !PT ;  /* 0x0000000411117210 */ /* 0x000fc80000ffe4ff */
[----:B------:R-:W-:Y:S01]  /*1d580*/  MOV R7, R17 ;  /* 0x0000001100077202 */ /* 0x000fe20000000f00 */
[----:B------:R-:W-:Y:S01]  /*1d590*/  IMAD.X R247, R247, 0x1, R4, P2 ;  /* 0x00000001f7f77824 */ /* 0x000fe200010e0604 */
[----:B------:R3:W-:Y:S04]  /*1d5a0*/  STL [R1+0x8d4], R17 ;  /* 0x0008d41101007387 */ /* 0x0007e80000100800 */
[----:B------:R3:W-:Y:S04]  /*1d5b0*/  LDGSTS.E [R3+0x61000], desc[UR16][R6.64], P0 ;  /* 0x6100000006037fae */ /* 0x0007e80008121850 */
[----:B------:R3:W-:Y:S04]  /*1d5c0*/  STL [R1+0x8f8], R16 ;  /* 0x0008f81001007387 */ /* 0x0007e80000100800 */
[----:B-1----:R-:W2:Y:S01]  /*1d5d0*/  LDL.LU R12, [R1+0x860] ;  /* 0x00086000010c7983 */ /* 0x002ea20000300800 */
[----:B---3--:R-:W-:-:S02]  /*1d5e0*/  IMAD.MOV.U32 R6, RZ, RZ, R16 ;  /* 0x000000ffff067224 */ /* 0x008fc400078e0010 */
[----:B------:R-:W-:Y:S01]  /*1d5f0*/  IMAD.MOV.U32 R7, RZ, RZ, R247 ;  /* 0x000000ffff077224 */ /* 0x000fe200078e00f7 */
[----:B------:R1:W-:Y:S04]  /*1d600*/  STL [R1+0x8f4], R247 ;  /* 0x0008f4f701007387 */ /* 0x0003e80000100800 */
[----:B------:R-:W3:Y:S04]  /*1d610*/  LDL.LU R17, [R1+0x880] ;  /* 0x0008800001117983 */ /* 0x000ee80000300800 */
[----:B------:R4:W-:Y:S04]  /*1d620*/  LDGSTS.E [R3+0x61400], desc[UR16][R6.64], P0 ;  /* 0x6140000006037fae */ /* 0x0009e80008121850 */
[----:B------:R-:W3:Y:S04]  /*1d630*/  LDL.LU R16, [R1+0x85c] ;  /* 0x00085c0001107983 */ /* 0x000ee80000300800 */
[----:B-1----:R-:W3:Y:S01]  /*1d640*/  LDL.LU R247, [R1+0x87c] ;  /* 0x00087c0001f77983 */ /* 0x002ee20000300800 */
[----:B----4-:R-:W-:-:S02]  /*1d650*/  IADD3 R13, P1, R13, R5, RZ ;  /* 0x000000050d0d7210 */ /* 0x010fc40007f3e0ff */
[----:B------:R-:W-:-:S03]  /*1d660*/  IADD3 R8, P2, R8, R5, RZ ;  /* 0x0000000508087210 */ /* 0x000fc60007f5e0ff */
[----:B------:R-:W-:Y:S01]  /*1d670*/  IMAD.MOV.U32 R6, RZ, RZ, R13 ;  /* 0x000000ffff067224 */ /* 0x000fe200078e000d */
[----:B--2---:R-:W-:Y:S01]  /*1d680*/  IADD3.X R15, R15, R4, RZ, P1, !PT ;  /* 0x000000040f0f7210 */ /* 0x004fe20000ffe4ff */
[----:B------:R1:W-:Y:S01]  /*1d690*/  STL [R1+0x918], R13 ;  /* 0x0009180d01007387 */ /* 0x0003e20000100800 */
[----:B------:R-:W-:Y:S02]  /*1d6a0*/  IMAD.X R9, R9, 0x1, R4, P2 ;  /* 0x0000000109097824 */ /* 0x000fe400010e0604 */
[----:B------:R-:W-:Y:S01]  /*1d6b0*/  MOV R7, R15 ;  /* 0x0000000f00077202 */ /* 0x000fe20000000f00 */
[----:B------:R-:W-:Y:S04]  /*1d6c0*/  STL [R1+0x914], R15 ;  /* 0x0009140f01007387 */ /* 0x000fe80000100800 */
[----:B------:R2:W-:Y:S04]  /*1d6d0*/  STL [R1+0x938], R8 ;  /* 0x0009380801007387 */ /* 0x0005e80000100800 */
[----:B------:R4:W-:Y:S04]  /*1d6e0*/  LDGSTS.E [R3+0x61800], desc[UR16][R6.64], P0 ;  /* 0x6180000006037fae */ /* 0x0009e80008121850 */
[----:B------:R2:W-:Y:S04]  /*1d6f0*/  STL [R1+0x934], R9 ;  /* 0x0009340901007387 */ /* 0x0005e80000100800 */
[----:B-1----:R-:W3:Y:S01]  /*1d700*/  LDL.LU R13, [R1+0x89c] ;  /* 0x00089c00010d7983 */ /* 0x002ee20000300800 */
[----:B----4-:R-:W-:-:S03]  /*1d710*/  IMAD.MOV.U32 R6, RZ, RZ, R8 ;  /* 0x000000ffff067224 */ /* 0x010fc600078e0008 */
[----:B--2---:R-:W2:Y:S01]  /*1d720*/  LDL.LU R8, [R1+0x8a0] ;  /* 0x0008a00001087983 */ /* 0x004ea20000300800 */
[----:B------:R-:W-:-:S03]  /*1d730*/  IMAD.MOV.U32 R7, RZ, RZ, R9 ;  /* 0x000000ffff077224 */ /* 0x000fc600078e0009 */
[----:B------:R-:W4:Y:S04]  /*1d740*/  LDL.LU R15, [R1+0x8bc] ;  /* 0x0008bc00010f7983 */ /* 0x000f280000300800 */
[----:B------:R-:W4:Y:S04]  /*1d750*/  LDL.LU R9, [R1+0x8c0] ;  /* 0x0008c00001097983 */ /* 0x000f280000300800 */
[----:B------:R1:W-:Y:S02]  /*1d760*/  LDGSTS.E [R3+0x61c00], desc[UR16][R6.64], P0 ;  /* 0x61c0000006037fae */ /* 0x0003e40008121850 */
[----:B-1----:R-:W-:-:S02]  /*1d770*/  LOP3.LUT R3, R14, 0x20, RZ, 0x3c, !PT ;  /* 0x000000200e037812 */ /* 0x002fc400078e3cff */
[----:B------:R-:W-:-:S03]  /*1d780*/  IADD3 R12, P1, R12, R5, RZ ;  /* 0x000000050c0c7210 */ /* 0x000fc60007f3e0ff */
[----:B------:R-:W-:Y:S01]  /*1d790*/  VIADD R3, R3, UR4 ;  /* 0x0000000403037c36 */ /* 0x000fe20008000000 */
[----:B------:R-:W-:Y:S01]  /*1d7a0*/  MOV R6, R12 ;  /* 0x0000000c00067202 */ /* 0x000fe20000000f00 */
[----:B------:R1:W-:Y:S01]  /*1d7b0*/  STL [R1+0x860], R12 ;  /* 0x0008600c01007387 */ /* 0x0003e20000100800 */
[----:B---3--:R-:W-:Y:S02]  /*1d7c0*/  IADD3 R17, P2, R17, R5, RZ ;  /* 0x0000000511117210 */ /* 0x008fe40007f5e0ff */
[----:B------:R-:W-:-:S03]  /*1d7d0*/  IADD3.X R16, R16, R4, RZ, P1, !PT ;  /* 0x0000000410107210 */ /* 0x000fc60000ffe4ff */
[----:B------:R-:W-:Y:S01]  /*1d7e0*/  STL [R1+0x880], R17 ;  /* 0x0008801101007387 */ /* 0x000fe20000100800 */
[----:B------:R-:W-:-:S03]  /*1d7f0*/  IMAD.X R247, R247, 0x1, R4, P2 ;  /* 0x00000001f7f77824 */ /* 0x000fc600010e0604 */
[----:B------:R3:W-:Y:S01]  /*1d800*/  STL [R1+0x85c], R16 ;  /* 0x00085c1001007387 */ /* 0x0007e20000100800 */
[----:B------:R-:W-:-:S03]  /*1d810*/  IMAD.MOV.U32 R7, RZ, RZ, R16 ;  /* 0x000000ffff077224 */ /* 0x000fc600078e0010 */
[----:B-1----:R-:W4:Y:S04]  /*1d820*/  LDL.LU R12, [R1+0x8e0] ;  /* 0x0008e000010c7983 */ /* 0x002f280000300800 */
[----:B------:R1:W-:Y:S04]  /*1d830*/  LDGSTS.E [R3+0x60100], desc[UR16][R6.64], P0 ;  /* 0x6010000006037fae */ /* 0x0003e80008121850 */
[----:B---3--:R-:W3:Y:S04]  /*1d840*/  LDL.LU R16, [R1+0x900] ;  /* 0x0009000001107983 */ /* 0x008ee80000300800 */
[----:B------:R1:W-:Y:S02]  /*1d850*/  STL [R1+0x87c], R247 ;  /* 0x00087cf701007387 */ /* 0x0003e40000100800 */
[----:B-1----:R-:W-:Y:S01]  /*1d860*/  IMAD.MOV.U32 R6, RZ, RZ, R17 ;  /* 0x000000ffff067224 */ /* 0x002fe200078e0011 */
[----:B------:R-:W-:Y:S01]  /*1d870*/  MOV R7, R247 ;  /* 0x000000f700077202 */ /* 0x000fe20000000f00 */
[----:B------:R-:W3:Y:S04]  /*1d880*/  LDL.LU R17, [R1+0x8dc] ;  /* 0x0008dc0001117983 */ /* 0x000ee80000300800 */
[----:B------:R-:W3:Y:S04]  /*1d890*/  LDL.LU R247, [R1+0x8fc] ;  /* 0x0008fc0001f77983 */ /* 0x000ee80000300800 */
[----:B------:R1:W-:Y:S01]  /*1d8a0*/  LDGSTS.E [R3+0x60500], desc[UR16][R6.64], P0 ;  /* 0x6050000006037fae */ /* 0x0003e20008121850 */
[----:B--2---:R-:W-:-:S05]  /*1d8b0*/  IADD3 R8, P1, R8, R5, RZ ;  /* 0x0000000508087210 */ /* 0x004fca0007f3e0ff */
[--C-:B------:R-:W-:Y:S01]  /*1d8c0*/  IMAD.X R13, R13, 0x1, R4.reuse, P1 ;  /* 0x000000010d0d7824 */ /* 0x100fe200008e0604 */
[----:B----4-:R-:W-:Y:S01]  /*1d8d0*/  IADD3 R9, P2, R9, R5, RZ ;  /* 0x0000000509097210 */ /* 0x010fe20007f5e0ff */
[----:B------:R-:W-:Y:S01]  /*1d8e0*/  STL [R1+0x8a0], R8 ;  /* 0x0008a00801007387 */ /* 0x000fe20000100800 */
[----:B-1----:R-:W-:Y:S01]  /*1d8f0*/  MOV R6, R8 ;  /* 0x0000000800067202 */ /* 0x002fe20000000f00 */
[----:B------:R-:W-:Y:S02]  /*1d900*/  IMAD.MOV.U32 R7, RZ, RZ, R13 ;  /* 0x000000ffff077224 */ /* 0x000fe400078e000d */
[----:B------:R-:W-:Y:S01]  /*1d910*/  IMAD.X R15, R15, 0x1, R4, P2 ;  /* 0x000000010f0f7824 */ /* 0x000fe200010e0604 */
[----:B------:R1:W-:Y:S04]  /*1d920*/  STL [R1+0x89c], R13 ;  /* 0x00089c0d01007387 */ /* 0x0003e80000100800 */
[----:B------:R-:W-:Y:S04]  /*1d930*/  STL [R1+0x8c0], R9 ;  /* 0x0008c00901007387 */ /* 0x000fe80000100800 */
[----:B------:R2:W-:Y:S04]  /*1d940*/  LDGSTS.E [R3+0x60900], desc[UR16][R6.64], P0 ;  /* 0x6090000006037fae */ /* 0x0005e80008121850 */
[----:B-1----:R-:W4:Y:S04]  /*1d950*/  LDL.LU R13, [R1+0x920] ;  /* 0x00092000010d7983 */ /* 0x002f280000300800 */
[----:B------:R1:W-:Y:S04]  /*1d960*/  STL [R1+0x8bc], R15 ;  /* 0x0008bc0f01007387 */ /* 0x0003e80000100800 */
[----:B------:R-:W4:Y:S01]  /*1d970*/  LDL.LU R8, [R1+0x940] ;  /* 0x0009400001087983 */ /* 0x000f220000300800 */
[----:B--2---:R-:W-:Y:S01]  /*1d980*/  MOV R7, R15 ;  /* 0x0000000f00077202 */ /* 0x004fe20000000f00 */
[----:B------:R-:W-:-:S02]  /*1d990*/  IMAD.MOV.U32 R6, RZ, RZ, R9 ;  /* 0x000000ffff067224 */ /* 0x000fc400078e0009 */
[----:B-1----:R-:W2:Y:S04]  /*1d9a0*/  LDL.LU R15, [R1+0x91c] ;  /* 0x00091c00010f7983 */ /* 0x002ea80000300800 */
[----:B------:R-:W2:Y:S04]  /*1d9b0*/  LDL.LU R9, [R1+0x93c] ;  /* 0x00093c0001097983 */ /* 0x000ea80000300800 */
[----:B------:R1:W-:Y:S01]  /*1d9c0*/  LDGSTS.E [R3+0x60d00], desc[UR16][R6.64], P0 ;  /* 0x60d0000006037fae */ /* 0x0003e20008121850 */
[----:B------:R-:W-:-:S04]  /*1d9d0*/  IADD3 R12, P1, R12, R5, RZ ;  /* 0x000000050c0c7210 */ /* 0x000fc80007f3e0ff */
[----:B-1----:R-:W-:Y:S02]  /*1d9e0*/  MOV R6, R12 ;  /* 0x0000000c00067202 */ /* 0x002fe40000000f00 */
[----:B---3--:R-:W-:Y:S01]  /*1d9f0*/  IADD3 R16, P2, R16, R5, RZ ;  /* 0x0000000510107210 */ /* 0x008fe20007f5e0ff */
[----:B------:R-:W-:Y:S01]  /*1da00*/  STL [R1+0x8e0], R12 ;  /* 0x0008e00c01007387 */ /* 0x000fe20000100800 */
[----:B------:R-:W-:-:S04]  /*1da10*/  IMAD.X R17, R17, 0x1, R4, P1 ;  /* 0x0000000111117824 */ /* 0x000fc800008e0604 */
[----:B------:R-:W-:Y:S02]  /*1da20*/  IMAD.MOV.U32 R7, RZ, RZ, R17 ;  /* 0x000000ffff077224 */ /* 0x000fe400078e0011 */
[----:B------:R-:W-:Y:S01]  /*1da30*/  IMAD.X R247, R247, 0x1, R4, P2 ;  /* 0x00000001f7f77824 */ /* 0x000fe200010e0604 */
[----:B------:R1:W-:Y:S04]  /*1da40*/  STL [R1+0x8dc], R17 ;  /* 0x0008dc1101007387 */ /* 0x0003e80000100800 */
[----:B------:R3:W-:Y:S04]  /*1da50*/  LDGSTS.E [R3+0x61100], desc[UR16][R6.64], P0 ;  /* 0x6110000006037fae */ /* 0x0007e80008121850 */
[----:B------:R-:W-:Y:S04]  /*1da60*/  STL [R1+0x900], R16 ;  /* 0x0009001001007387 */ /* 0x000fe80000100800 */
[----:B-1----:R-:W2:Y:S01]  /*1da70*/  LDL.LU R17, [R1+0x868] ;  /* 0x0008680001117983 */ /* 0x002ea20000300800 */
[----:B---3--:R-:W-:Y:S01]  /*1da80*/  IMAD.MOV.U32 R6, RZ, RZ, R16 ;  /* 0x000000ffff067224 */ /* 0x008fe200078e0010 */
[----:B------:R-:W-:-:S02]  /*1da90*/  MOV R7, R247 ;  /* 0x000000f700077202 */ /* 0x000fc40000000f00 */
[----:B------:R1:W-:Y:S04]  /*1daa0*/  STL [R1+0x8fc], R247 ;  /* 0x0008fcf701007387 */ /* 0x0003e80000100800 */
[----:B------:R-:W3:Y:S04]  /*1dab0*/  LDL.LU R12, [R1+0x888] ;  /* 0x00088800010c7983 */ /* 0x000ee80000300800 */
[----:B------:R4:W-:Y:S04]  /*1dac0*/  LDGSTS.E [R3+0x61500], desc[UR16][R6.64], P0 ;  /* 0x6150000006037fae */ /* 0x0009e80008121850 */
[----:B-1----:R-:W3:Y:S04]  /*1dad0*/  LDL.LU R247, [R1+0x864] ;  /* 0x0008640001f77983 */ /* 0x002ee80000300800 */
[----:B------:R-:W3:Y:S01]  /*1dae0*/  LDL.LU R16, [R1+0x884] ;  /* 0x0008840001107983 */ /* 0x000ee20000300800 */
[----:B----4-:R-:W-:-:S02]  /*1daf0*/  IADD3 R13, P1, R13, R5, RZ ;  /* 0x000000050d0d7210 */ /* 0x010fc40007f3e0ff */
[----:B------:R-:W-:Y:S02]  /*1db00*/  IADD3 R8, P2, R8, R5, RZ ;  /* 0x0000000508087210 */ /* 0x000fe40007f5e0ff */
[----:B------:R-:W-:Y:S01]  /*1db10*/  MOV R6, R13 ;  /* 0x0000000d00067202 */ /* 0x000fe20000000f00 */
[--C-:B--2---:R-:W-:Y:S01]  /*1db20*/  IMAD.X R15, R15, 0x1, R4.reuse, P1 ;  /* 0x000000010f0f7824 */ /* 0x104fe200008e0604 */
[----:B------:R-:W-:Y:S01]  /*1db30*/  STL [R1+0x920], R13 ;  /* 0x0009200d01007387 */ /* 0x000fe20000100800 */
[----:B------:R-:W-:Y:S02]  /*1db40*/  IMAD.X R9, R9, 0x1, R4, P2 ;  /* 0x0000000109097824 */ /* 0x000fe400010e0604 */
[----:B------:R-:W-:Y:S01]  /*1db50*/  IMAD.MOV.U32 R7, RZ, RZ, R15 ;  /* 0x000000ffff077224 */ /* 0x000fe200078e000f */
[----:B------:R1:W-:Y:S04]  /*1db60*/  STL [R1+0x91c], R15 ;  /* 0x00091c0f01007387 */ /* 0x0003e80000100800 */
[----:B------:R-:W-:Y:S04]  /*1db70*/  STL [R1+0x940], R8 ;  /* 0x0009400801007387 */ /* 0x000fe80000100800 */
[----:B------:R2:W-:Y:S04]  /*1db80*/  LDGSTS.E [R3+0x61900], desc[UR16][R6.64], P0 ;  /* 0x6190000006037fae */ /* 0x0005e80008121850 */
[----:B------:R4:W-:Y:S04]  /*1db90*/  STL [R1+0x93c], R9 ;  /* 0x00093c0901007387 */ /* 0x0009e80000100800 */
[----:B-1----:R-:W3:Y:S01]  /*1dba0*/  LDL.LU R15, [R1+0x8a4] ;  /* 0x0008a400010f7983 */ /* 0x002ee20000300800 */
[----:B--2---:R-:W-:-:S03]  /*1dbb0*/  MOV R7, R9 ;  /* 0x0000000900077202 */ /* 0x004fc60000000f00 */
[----:B----4-:R-:W2:Y:S01]  /*1dbc0*/  LDL.LU R9, [R1+0x8a8] ;  /* 0x0008a80001097983 */ /* 0x010ea20000300800 */
[----:B------:R-:W-:-:S03]  /*1dbd0*/  IMAD.MOV.U32 R6, RZ, RZ, R8 ;  /* 0x000000ffff067224 */ /* 0x000fc600078e0008 */
[----:B------:R-:W4:Y:S04]  /*1dbe0*/  LDL.LU R13, [R1+0x8c4] ;  /* 0x0008c400010d7983 */ /* 0x000f280000300800 */
[----:B------:R-:W4:Y:S04]  /*1dbf0*/  LDL.LU R8, [R1+0x8c8] ;  /* 0x0008c80001087983 */ /* 0x000f280000300800 */
[----:B------:R1:W-:Y:S02]  /*1dc00*/  LDGSTS.E [R3+0x61d00], desc[UR16][R6.64], P0 ;  /* 0x61d0000006037fae */ /* 0x0003e40008121850 */
[----:B-1----:R-:W-:-:S02]  /*1dc10*/  LOP3.LUT R3, R14, 0x40, RZ, 0x3c, !PT ;  /* 0x000000400e037812 */ /* 0x002fc400078e3cff */
[----:B------:R-:W-:-:S03]  /*1dc20*/  IADD3 R17, P1, R17, R5, RZ ;  /* 0x0000000511117210 */ /* 0x000fc60007f3e0ff */
[----:B------:R-:W-:Y:S02]  /*1dc30*/  VIADD R3, R3, UR4 ;  /* 0x0000000403037c36 */ /* 0x000fe40008000000 */
[----:B------:R-:W-:Y:S01]  /*1dc40*/  IMAD.MOV.U32 R6, RZ, RZ, R17 ;  /* 0x000000ffff067224 */ /* 0x000fe200078e0011 */
[----:B---3--:R-:W-:Y:S01]  /*1dc50*/  IADD3 R12, P2, R12, R5, RZ ;  /* 0x000000050c0c7210 */ /* 0x008fe20007f5e0ff */
[----:B------:R-:W-:-:S04]  /*1dc60*/  IMAD.X R247, R247, 0x1, R4, P1 ;  /* 0x00000001f7f77824 */ /* 0x000fc800008e0604 */
[----:B------:R-:W-:Y:S01]  /*1dc70*/  IMAD.MOV.U32 R7, RZ, RZ, R247 ;  /* 0x000000ffff077224 */ /* 0x000fe200078e00f7 */
[----:B------:R-:W-:Y:S01]  /*1dc80*/  IADD3.X R16, R16, R4, RZ, P2, !PT ;  /* 0x0000000410107210 */ /* 0x000fe200017fe4ff */
[----:B------:R-:W-:Y:S04]  /*1dc90*/  STL [R1+0x868], R17 ;  /* 0x0008681101007387 */ /* 0x000fe80000100800 */
[----:B------:R1:W-:Y:S04]  /*1dca0*/  LDGSTS.E [R3+0x60200], desc[UR16][R6.64], P0 ;  /* 0x6020000006037fae */ /* 0x0003e80008121850 */
[----:B------:R3:W-:Y:S04]  /*1dcb0*/  STL [R1+0x888], R12 ;  /* 0x0008880c01007387 */ /* 0x0007e80000100800 */
[----:B------:R3:W-:Y:S01]  /*1dcc0*/  STL [R1+0x864], R247 ;  /* 0x000864f701007387 */ /* 0x0007e20000100800 */
[----:B-1----:R-:W-:Y:S01]  /*1dcd0*/  MOV R6, R12 ;  /* 0x0000000c00067202 */ /* 0x002fe20000000f00 */
[----:B------:R-:W-:-:S02]  /*1dce0*/  IMAD.MOV.U32 R7, RZ, RZ, R16 ;  /* 0x000000ffff077224 */ /* 0x000fc400078e0010 */
[----:B------:R1:W-:Y:S04]  /*1dcf0*/  STL [R1+0x884], R16 ;  /* 0x0008841001007387 */ /* 0x0003e80000100800 */
[----:B------:R1:W-:Y:S04]  /*1dd00*/  LDGSTS.E [R3+0x60600], desc[UR16][R6.64], P0 ;  /* 0x6060000006037fae */ /* 0x0003e80008121850 */
[----:B---3--:R-:W3:Y:S04]  /*1dd10*/  LDL.LU R12, [R1+0x8e8] ;  /* 0x0008e800010c7983 */ /* 0x008ee80000300800 */
[----:B------:R-:W3:Y:S04]  /*1dd20*/  LDL.LU R247, [R1+0x904] ;  /* 0x0009040001f77983 */ /* 0x000ee80000300800 */
[----:B------:R-:W3:Y:S01]  /*1dd30*/  LDL.LU R17, [R1+0x908] ;  /* 0x0009080001117983 */ /* 0x000ee20000300800 */
[----:B--2---:R-:W-:-:S05]  /*1dd40*/  IADD3 R9, P1, R9, R5, RZ ;  /* 0x0000000509097210 */ /* 0x004fca0007f3e0ff */
[----:B------:R-:W-:Y:S01]  /*1dd50*/  IMAD.X R15, R15, 0x1, R4, P1 ;  /* 0x000000010f0f7824 */ /* 0x000fe200008e0604 */
[----:B----4-:R-:W-:Y:S01]  /*1dd60*/  IADD3 R8, P2, R8, R5, RZ ;  /* 0x0000000508087210 */ /* 0x010fe20007f5e0ff */
[----:B-1----:R-:W-:Y:S02]  /*1dd70*/  IMAD.MOV.U32 R6, RZ, RZ, R9 ;  /* 0x000000ffff067224 */ /* 0x002fe400078e0009 */
[----:B------:R-:W-:Y:S01]  /*1dd80*/  IMAD.MOV.U32 R7, RZ, RZ, R15 ;  /* 0x000000ffff077224 */ /* 0x000fe200078e000f */
[----:B------:R-:W-:Y:S01]  /*1dd90*/  IADD3.X R13, R13, R4, RZ, P2, !PT ;  /* 0x000000040d0d7210 */ /* 0x000fe200017fe4ff */
[----:B------:R1:W-:Y:S04]  /*1dda0*/  STL [R1+0x8a8], R9 ;  /* 0x0008a80901007387 */ /* 0x0003e80000100800 */
[----:B------:R2:W-:Y:S04]  /*1ddb0*/  STL [R1+0x8a4], R15 ;  /* 0x0008a40f01007387 */ /* 0x0005e80000100800 */
[----:B------:R-:W-:Y:S04]  /*1ddc0*/  STL [R1+0x8c8], R8 ;  /* 0x0008c80801007387 */ /* 0x000fe80000100800 */
[----:B------:R4:W-:Y:S04]  /*1ddd0*/  LDGSTS.E [R3+0x60a00], desc[UR16][R6.64], P0 ;  /* 0x60a0000006037fae */ /* 0x0009e80008121850 */
[----:B------:R-:W3:Y:S04]  /*1dde0*/  LDL.LU R16, [R1+0x928] ;  /* 0x0009280001107983 */ /* 0x000ee80000300800 */
[----:B------:R2:W-:Y:S01]  /*1ddf0*/  STL [R1+0x8c4], R13 ;  /* 0x0008c40d01007387 */ /* 0x0005e20000100800 */
[----:B----4-:R-:W-:Y:S01]  /*1de00*/  MOV R6, R8 ;  /* 0x0000000800067202 */ /* 0x010fe20000000f00 */
[----:B------:R-:W-:-:S02]  /*1de10*/  IMAD.MOV.U32 R7, RZ, RZ, R13 ;  /* 0x000000ffff077224 */ /* 0x000fc400078e000d */
[----:B-1----:R-:W4:Y:S04]  /*1de20*/  LDL.LU R9, [R1+0x948] ;  /* 0x0009480001097983 */ /* 0x002f280000300800 */
[----:B--2---:R-:W2:Y:S04]  /*1de30*/  LDL.LU R15, [R1+0x944] ;  /* 0x00094400010f7983 */ /* 0x004ea80000300800 */
[----:B------:R-:W2:Y:S04]  /*1de40*/  LDL.LU R13, [R1+0x870] ;  /* 0x00087000010d7983 */ /* 0x000ea80000300800 */
[----:B------:R-:W2:Y:S04]  /*1de50*/  LDL.LU R8, [R1+0x890] ;  /* 0x0008900001087983 */ /* 0x000ea80000300800 */
[----:B------:R1:W-:Y:S04]  /*1de60*/  LDGSTS.E [R3+0x60e00], desc[UR16][R6.64], P0 ;  /* 0x60e0000006037fae */ /* 0x0003e80008121850 */
[----:B------:R-:W4:Y:S01]  /*1de70*/  LDL.LU R7, [R1+0x8e4] ;  /* 0x0008e40001077983 */ /* 0x000f220000300800 */
[----:B---3--:R-:W-:-:S05]  /*1de80*/  IADD3 R12, P1, R12, R5, RZ ;  /* 0x000000050c0c7210 */ /* 0x008fca0007f3e0ff */
[----:B-1----:R-:W-:Y:S01]  /*1de90*/  IMAD.MOV.U32 R6, RZ, RZ, R12 ;  /* 0x000000ffff067224 */ /* 0x002fe200078e000c */
[----:B------:R-:W-:Y:S01]  /*1dea0*/  IADD3 R17, P2, R17, R5, RZ ;  /* 0x0000000511117210 */ /* 0x000fe20007f5e0ff */
[----:B------:R1:W-:Y:S03]  /*1deb0*/  STL [R1+0x8e8], R12 ;  /* 0x0008e80c01007387 */ /* 0x0003e60000100800 */
[----:B------:R-:W-:Y:S01]  /*1dec0*/  IADD3.X R247, R247, R4, RZ, P2, !PT ;  /* 0x00000004f7f77210 */ /* 0x000fe200017fe4ff */
[----:B----4-:R-:W-:-:S05]  /*1ded0*/  IMAD.X R7, R7, 0x1, R4, P1 ;  /* 0x0000000107077824 */ /* 0x010fca00008e0604 */
[----:B------:R3:W-:Y:S04]  /*1dee0*/  STL [R1+0x8e4], R7 ;  /* 0x0008e40701007387 */ /* 0x0007e80000100800 */
[----:B------:R4:W-:Y:S04]  /*1def0*/  LDGSTS.E [R3+0x61200], desc[UR16][R6.64], P0 ;  /* 0x6120000006037fae */ /* 0x0009e80008121850 */
[----:B------:R-:W-:Y:S04]  /*1df00*/  STL [R1+0x908], R17 ;  /* 0x0009081101007387 */ /* 0x000fe80000100800 */
[----:B-1----:R-:W2:Y:S01]  /*1df10*/  LDL.LU R12, [R1+0x88c] ;  /* 0x00088c00010c7983 */ /* 0x002ea20000300800 */
[----:B----4-:R-:W-:Y:S01]  /*1df20*/  IMAD.MOV.U32 R6, RZ, RZ, R17 ;  /* 0x000000ffff067224 */ /* 0x010fe200078e0011 */
[----:B---3--:R-:W-:-:S02]  /*1df30*/  MOV R7, R247 ;  /* 0x000000f700077202 */ /* 0x008fc40000000f00 */
[----:B------:R1:W-:Y:S04]  /*1df40*/  STL [R1+0x904], R247 ;  /* 0x000904f701007387 */ /* 0x0003e80000100800 */
[----:B------:R3:W-:Y:S04]  /*1df50*/  LDGSTS.E [R3+0x61600], desc[UR16][R6.64], P0 ;  /* 0x6160000006037fae */ /* 0x0007e80008121850 */
[----:B-1----:R-:W5:Y:S04]  /*1df60*/  LDL.LU R247, [R1+0xc10] ;  /* 0x000c100001f77983 */ /* 0x002f680000300800 */
[----:B------:R-:W5:Y:S04]  /*1df70*/  LDL.LU R17, [R1+0xc0c] ;  /* 0x000c0c0001117983 */ /* 0x000f680000300800 */
[----:B------:R-:W4:Y:S01]  /*1df80*/  LDL.LU R7, [R1+0x924] ;  /* 0x0009240001077983 */ /* 0x000f220000300800 */
[----:B------:R-:W-:-:S02]  /*1df90*/  IADD3 R16, P1, R16, R5, RZ ;  /* 0x0000000510107210 */ /* 0x000fc40007f3e0ff */
[----:B------:R-:W-:Y:S02]  /*1dfa0*/  IADD3 R9, P2, R9, R5, RZ ;  /* 0x0000000509097210 */ /* 0x000fe40007f5e0ff */
[----:B---3--:R-:W-:Y:S01]  /*1dfb0*/  MOV R6, R16 ;  /* 0x0000001000067202 */ /* 0x008fe20000000f00 */
[----:B------:R1:W-:Y:S02]  /*1dfc0*/  STL [R1+0x928], R16 ;  /* 0x0009281001007387 */ /* 0x0003e40000100800 */
[--C-:B--2---:R-:W-:Y:S02]  /*1dfd0*/  IMAD.X R15, R15, 0x1, R4.reuse, P2 ;  /* 0x000000010f0f7824 */ /* 0x104fe400010e0604 */
[----:B----4-:R-:W-:-:S05]  /*1dfe0*/  IMAD.X R7, R7, 0x1, R4, P1 ;  /* 0x0000000107077824 */ /* 0x010fca00008e0604 */
[----:B------:R2:W-:Y:S04]  /*1dff0*/  STL [R1+0x924], R7 ;  /* 0x0009240701007387 */ /* 0x0005e80000100800 */
[----:B------:R3:W-:Y:S04]  /*1e000*/  LDGSTS.E [R3+0x61a00], desc[UR16][R6.64], P0 ;  /* 0x61a0000006037fae */ /* 0x0007e80008121850 */
[----:B------:R-:W-:Y:S04]  /*1e010*/  STL [R1+0x948], R9 ;  /* 0x0009480901007387 */ /* 0x000fe80000100800 */
[----:B------:R4:W-:Y:S01]  /*1e020*/  STL [R1+0x944], R15 ;  /* 0x0009440f01007387 */ /* 0x0009e20000100800 */
[----:B---3--:R-:W-:-:S03]  /*1e030*/  IMAD.MOV.U32 R6, RZ, RZ, R9 ;  /* 0x000000ffff067224 */ /* 0x008fc600078e0009 */
[----:B-1----:R-:W3:Y:S01]  /*1e040*/  LDL.LU R16, [R1+0x8cc] ;  /* 0x0008cc0001107983 */ /* 0x002ee20000300800 */
[----:B--2---:R-:W-:-:S03]  /*1e050*/  IMAD.MOV.U32 R7, RZ, RZ, R15 ;  /* 0x000000ffff077224 */ /* 0x004fc600078e000f */
[----:B----4-:R-:W2:Y:S04]  /*1e060*/  LDL.LU R15, [R1+0x8d0] ;  /* 0x0008d000010f7983 */ /* 0x010ea80000300800 */
[----:B------:R1:W-:Y:S04]  /*1e070*/  LDGSTS.E [R3+0x61e00], desc[UR16][R6.64], P0 ;  /* 0x61e0000006037fae */ /* 0x0003e80008121850 */
[----:B------:R-:W4:Y:S01]  /*1e080*/  LDL.LU R7, [R1+0x86c] ;  /* 0x00086c0001077983 */ /* 0x000f220000300800 */
[----:B------:R-:W-:Y:S02]  /*1e090*/  LOP3.LUT R9, R14, 0x60, RZ, 0x3c, !PT ;  /* 0x000000600e097812 */ /* 0x000fe400078e3cff */
[----:B------:R-:W-:-:S02]  /*1e0a0*/  IADD3 R13, P1, R13, R5, RZ ;  /* 0x000000050d0d7210 */ /* 0x000fc40007f3e0ff */
[----:B------:R-:W-:Y:S01]  /*1e0b0*/  IADD3 R8, P2, R8, R5, RZ ;  /* 0x0000000508087210 */ /* 0x000fe20007f5e0ff */
[----:B-1----:R-:W-:Y:S01]  /*1e0c0*/  VIADD R3, R9, UR4 ;  /* 0x0000000409037c36 */ /* 0x002fe20008000000 */
[----:B------:R-:W-:Y:S01]  /*1e0d0*/  MOV R6, R13 ;  /* 0x0000000d00067202 */ /* 0x000fe20000000f00 */
[----:B------:R-:W-:Y:S02]  /*1e0e0*/  STL [R1+0x870], R13 ;  /* 0x0008700d01007387 */ /* 0x000fe40000100800 */
[----:B------:R-:W-:Y:S01]  /*1e0f0*/  IMAD.X R12, R12, 0x1, R4, P2 ;  /* 0x000000010c0c7824 */ /* 0x000fe200010e0604 */
[----:B----4-:R-:W-:-:S05]  /*1e100*/  IADD3.X R7, R7, R4, RZ, P1, !PT ;  /* 0x0000000407077210 */ /* 0x010fca0000ffe4ff */
[----:B------:R1:W-:Y:S04]  /*1e110*/  STL [R1+0x86c], R7 ;  /* 0x00086c0701007387 */ /* 0x0003e80000100800 */
[----:B------:R4:W-:Y:S04]  /*1e120*/  LDGSTS.E [R3+0x60300], desc[UR16][R6.64], P0 ;  /* 0x6030000006037fae */ /* 0x0009e80008121850 */
[----:B------:R-:W-:Y:S04]  /*1e130*/  STL [R1+0x890], R8 ;  /* 0x0008900801007387 */ /* 0x000fe80000100800 */
[----:B------:R-:W3:Y:S01]  /*1e140*/  LDL.LU R9, [R1+0x910] ;  /* 0x0009100001097983 */ /* 0x000ee20000300800 */
[----:B----4-:R-:W-:-:S02]  /*1e150*/  IMAD.MOV.U32 R6, RZ, RZ, R8 ;  /* 0x000000ffff067224 */ /* 0x010fc400078e0008 */
[----:B-1----:R-:W-:Y:S01]  /*1e160*/  IMAD.MOV.U32 R7, RZ, RZ, R12 ;  /* 0x000000ffff077224 */ /* 0x002fe200078e000c */
[----:B------:R1:W-:Y:S04]  /*1e170*/  STL [R1+0x88c], R12 ;  /* 0x00088c0c01007387 */ /* 0x0003e80000100800 */
[----:B------:R-:W4:Y:S04]  /*1e180*/  LDL.LU R13, [R1+0x90c] ;  /* 0x00090c00010d7983 */ /* 0x000f280000300800 */
[----:B------:R4:W-:Y:S04]  /*1e190*/  LDGSTS.E [R3+0x60700], desc[UR16][R6.64], P0 ;  /* 0x6070000006037fae */ /* 0x0009e80008121850 */
[----:B-1----:R-:W4:Y:S04]  /*1e1a0*/  LDL.LU R12, [R1+0x94c] ;  /* 0x00094c00010c7983 */ /* 0x002f280000300800 */
[----:B------:R-:W4:Y:S04]  /*1e1b0*/  LDL.LU R8, [R1+0x950] ;  /* 0x0009500001087983 */ /* 0x000f280000300800 */
[----:B------:R-:W4:Y:S04]  /*1e1c0*/  LDL.LU R6, [R1+0x8ac] ;  /* 0x0008ac0001067983 */ /* 0x000f280000300800 */
[----:B------:R-:W4:Y:S01]  /*1e1d0*/  LDL.LU R7, [R1+0x8b0] ;  /* 0x0008b00001077983 */ /* 0x000f220000300800 */
[----:B--2---:R-:W-:-:S05]  /*1e1e0*/  IADD3 R15, P2, R15, R5, RZ ;  /* 0x000000050f0f7210 */ /* 0x004fca0007f5e0ff */
[----:B---3--:R-:W-:Y:S01]  /*1e1f0*/  IMAD.X R16, R16, 0x1, R4, P2 ;  /* 0x0000000110107824 */ /* 0x008fe200010e0604 */
[----:B----4-:R-:W-:-:S04]  /*1e200*/  IADD3 R7, P1, R7, R5, RZ ;  /* 0x0000000507077210 */ /* 0x010fc80007f3e0ff */
[----:B------:R-:W-:Y:S01]  /*1e210*/  IADD3.X R6, R6, R4, RZ, P1, !PT ;  /* 0x0000000406067210 */ /* 0x000fe20000ffe4ff */
[----:B------:R1:W-:Y:S04]  /*1e220*/  STL [R1+0x8b0], R7 ;  /* 0x0008b00701007387 */ /* 0x0003e80000100800 */
[----:B------:R2:W-:Y:S01]  /*1e230*/  STL [R1+0x8ac], R6 ;  /* 0x0008ac0601007387 */ /* 0x0005e20000100800 */
[----:B-1----:R-:W-:-:S04]  /*1e240*/  LOP3.LUT R7, R7, R6, RZ, 0x3c, !PT ;  /* 0x0000000607077212 */ /* 0x002fc800078e3cff */
[----:B--2---:R-:W-:-:S04]  /*1e250*/  LOP3.LUT R6, R7, R6, RZ, 0x3c, !PT ;  /* 0x0000000607067212 */ /* 0x004fc800078e3cff */
[----:B------:R-:W-:Y:S01]  /*1e260*/  LOP3.LUT R7, R7, R6, RZ, 0x3c, !PT ;  /* 0x0000000607077212 */ /* 0x000fe200078e3cff */
[----:B------:R-:W-:Y:S04]  /*1e270*/  STL [R1+0x8d0], R15 ;  /* 0x0008d00f01007387 */ /* 0x000fe80000100800 */
[----:B------:R1:W-:Y:S04]  /*1e280*/  LDGSTS.E [R3+0x60b00], desc[UR16][R6.64], P0 ;  /* 0x60b0000006037fae */ /* 0x0003e80008121850 */
[----:B------:R2:W-:Y:S01]  /*1e290*/  STL [R1+0x8cc], R16 ;  /* 0x0008cc1001007387 */ /* 0x0005e20000100800 */
[----:B-1----:R-:W-:Y:S01]  /*1e2a0*/  IMAD.MOV.U32 R6, RZ, RZ, R15 ;  /* 0x000000ffff067224 */ /* 0x002fe200078e000f */
[----:B------:R-:W-:-:S02]  /*1e2b0*/  MOV R7, R16 ;  /* 0x0000001000077202 */ /* 0x000fc40000000f00 */
[----:B--2---:R-:W5:Y:S04]  /*1e2c0*/  LDL.LU R16, [R1+0xc08] ;  /* 0x000c080001107983 */ /* 0x004f680000300800 */
[----:B------:R-:W5:Y:S04]  /*1e2d0*/  LDL.LU R15, [R1+0xc04] ;  /* 0x000c0400010f7983 */ /* 0x000f680000300800 */
[----:B------:R1:W-:Y:S04]  /*1e2e0*/  LDGSTS.E [R3+0x60f00], desc[UR16][R6.64], P0 ;  /* 0x60f0000006037fae */ /* 0x0003e80008121850 */
[----:B------:R-:W2:Y:S04]  /*1e2f0*/  LDL.LU R6, [R1+0x8ec] ;  /* 0x0008ec0001067983 */ /* 0x000ea80000300800 */
[----:B------:R-:W1:Y:S01]  /*1e300*/  LDL.LU R7, [R1+0x8f0] ;  /* 0x0008f00001077983 */ /* 0x000e620000300800 */
[----:B------:R-:W-:-:S05]  /*1e310*/  IADD3 R9, P2, R9, R5, RZ ;  /* 0x0000000509097210 */ /* 0x000fca0007f5e0ff */
[----:B------:R-:W-:Y:S01]  /*1e320*/  IMAD.X R13, R13, 0x1, R4, P2 ;  /* 0x000000010d0d7824 */ /* 0x000fe200010e0604 */
[----:B-1----:R-:W-:-:S05]  /*1e330*/  IADD3 R7, P1, R7, R5, RZ ;  /* 0x0000000507077210 */ /* 0x002fca0007f3e0ff */
[----:B--2---:R-:W-:Y:S01]  /*1e340*/  IMAD.X R6, R6, 0x1, R4, P1 ;  /* 0x0000000106067824 */ /* 0x004fe200008e0604 */
        /* <DEDUP_REMOVED lines=8> */
[----:B-1----:R-:W-:Y:S01]  /*1e3d0*/  MOV R6, R9 ;  /* 0x0000000900067202 */ /* 0x002fe20000000f00 */
[----:B------:R-:W-:Y:S01]  /*1e3e0*/  IMAD.MOV.U32 R7, RZ, RZ, R13 ;  /* 0x000000ffff077224 */ /* 0x000fe200078e000d */
[-C--:B------:R-:W-:Y:S01]  /*1e3f0*/  IADD3 R8, P2, R8, R5.reuse, RZ ;  /* 0x0000000508087210 */ /* 0x080fe20007f5e0ff */
[----:B--2---:R-:W5:Y:S01]  /*1e400*/  LDL.LU R13, [R1+0xc00] ;  /* 0x000c0000010d7983 */ /* 0x004f620000300800 */
[----:B------:R-:W1:Y:S03]  /*1e410*/  LDC R9, c[0x0][0x230] ;  /* 0x00008c00ff097b82 */ /* 0x000e660000000800 */
[----:B------:R2:W-:Y:S04]  /*1e420*/  LDGSTS.E [R3+0x61700], desc[UR16][R6.64], P0 ;  /* 0x6170000006037fae */ /* 0x0005e80008121850 */
[----:B------:R-:W3:Y:S04]  /*1e430*/  LDL.LU R6, [R1+0x92c] ;  /* 0x00092c0001067983 */ /* 0x000ee80000300800 */
[----:B------:R-:W2:Y:S01]  /*1e440*/  LDL.LU R7, [R1+0x930] ;  /* 0x0009300001077983 */ /* 0x000ea20000300800 */
[----:B------:R-:W-:Y:S01]  /*1e450*/  IADD3.X R12, R12, R4, RZ, P2, !PT ;  /* 0x000000040c0c7210 */ /* 0x000fe200017fe4ff */
[----:B-1----:R-:W-:Y:S01]  /*1e460*/  VIADD R9, R9, 0x3f ;  /* 0x0000003f09097836 */ /* 0x002fe20000000000 */
[----:B--2---:R-:W-:-:S05]  /*1e470*/  IADD3 R7, P1, R7, R5, RZ ;  /* 0x0000000507077210 */ /* 0x004fca0007f3e0ff */
[----:B---3--:R-:W-:Y:S01]  /*1e480*/  IMAD.X R6, R6, 0x1, R4, P1 ;  /* 0x0000000106067824 */ /* 0x008fe200008e0604 */
        /* <DEDUP_REMOVED lines=8> */
[----:B-1----:R-:W-:-:S03]  /*1e510*/  MOV R7, R12 ;  /* 0x0000000c00077202 */ /* 0x002fc60000000f00 */
[----:B--2---:R1:W5:Y:S01]  /*1e520*/  LDL.LU R12, [R1+0xbfc] ;  /* 0x000bfc00010c7983 */ /* 0x0043620000300800 */
[----:B------:R-:W-:Y:S01]  /*1e530*/  IMAD.MOV.U32 R6, RZ, RZ, R8 ;  /* 0x000000ffff067224 */ /* 0x000fe200078e0008 */
[----:B------:R-:W-:Y:S01]  /*1e540*/  SHF.R.S32.HI R8, RZ, 0x1f, R9 ;  /* 0x0000001fff087819 */ /* 0x000fe20000011409 */
[----:B------:R-:W-:-:S03]  /*1e550*/  VIADD R11, R11, 0x1 ;  /* 0x000000010b0b7836 */ /* 0x000fc60000000000 */
[----:B------:R-:W-:Y:S01]  /*1e560*/  LEA.HI R8, R8, R9, RZ, 0x6 ;  /* 0x0000000908087211 */ /* 0x000fe200078f30ff */
[----:B------:R1:W-:Y:S03]  /*1e570*/  LDGSTS.E [R3+0x61f00], desc[UR16][R6.64], P0 ;  /* 0x61f0000006037fae */ /* 0x0003e60008121850 */
[----:B------:R-:W-:Y:S01]  /*1e580*/  SHF.R.S32.HI R8, RZ, 0x6, R8 ;  /* 0x00000006ff087819 */ /* 0x000fe20000011408 */
[----:B------:R-:W0:Y:S03]  /*1e590*/  LDGDEPBAR ;  /* 0x00000000000079af */ /* 0x000e260000000000 */
[----:B------:R-:W-:-:S13]  /*1e5a0*/  ISETP.NE.U32.AND P0, PT, R11, R8, PT ;  /* 0x000000080b00720c */ /* 0x000fda0003f05070 */
[----:B-1----:R-:W-:Y:S05]  /*1e5b0*/  @P0 BRA `(.L_x_1) ;  /* 0xffffff3000680947 */ /* 0x002fea000383ffff */
.L_x_0:
[----:B------:R-:W2:Y:S01]  /*1e5c0*/  LDL.LU R7, [R1+0x95c] ;  /* 0x00095c0001077983 */ /* 0x000ea20000300800 */
[----:B------:R-:W-:-:S04]  /*1e5d0*/  DEPBAR.LE SB0, 0x0 ;  /* 0x000080000000791a */ /* 0x000fc80000000000 */
[----:B------:R-:W3:Y:S01]  /*1e5e0*/  LDL.LU R6, [R1+0x958] ;  /* 0x0009580001067983 */ /* 0x000ee20000300800 */
[----:B------:R-:W1:Y:S01]  /*1e5f0*/  S2R R3, SR_TID.X ;  /* 0x0000000000037919 */ /* 0x000e620000002100 */
[----:B------:R-:W4:Y:S01]  /*1e600*/  S2R R252, SR_TID.X ;  /* 0x0000000000fc7919 */ /* 0x000f220000002100 */
[----:B------:R-:W-:Y:S01]  /*1e610*/  IMAD.MOV.U32 R8, RZ, RZ, R184 ;  /* 0x000000ffff087224 */ /* 0x000fe200078e00b8 */
[----:B------:R-:W-:Y:S01]  /*1e620*/  MOV R10, R152 ;  /* 0x00000098000a7202 */ /* 0x000fe20000000f00 */
[----:B------:R-:W-:Y:S01]  /*1e630*/  IMAD.MOV.U32 R9, RZ, RZ, R186 ;  /* 0x000000ffff097224 */ /* 0x000fe200078e00ba */
[----:B------:R-:W3:Y:S01]  /*1e640*/  LDL.LU R4, [R1] ;  /* 0x0000000001047983 */ /* 0x000ee20000300800 */
[----:B------:R-:W-:Y:S01]  /*1e650*/  IMAD.MOV.U32 R11, RZ, RZ, R154 ;  /* 0x000000ffff0b7224 */ /* 0x000fe200078e009a */
[----:B------:R-:W-:Y:S01]  /*1e660*/  ULDC UR4, c[0x0][0x22c] ;  /* 0x00008b0000047ab9 */ /* 0x000fe20000000800 */
[----:B------:R-:W-:Y:S01]  /*1e670*/  ULDC UR5, c[0x0][0x22c] ;  /* 0x00008b0000057ab9 */ /* 0x000fe20000000800 */
[----:B------:R-:W3:Y:S01]  /*1e680*/  LDL.LU R5, [R1+0x8] ;  /* 0x0000080001057983 */ /* 0x000ee20000300800 */
[----:B------:R-:W-:Y:S01]  /*1e690*/  ULDC.64 UR8, c[0x0][0x220] ;  /* 0x0000880000087ab9 */ /* 0x000fe20000000a00 */
[----:B------:R-:W-:Y:S01]  /*1e6a0*/  ULDC.64 UR30, c[0x0][0x228] ;  /* 0x00008a00001e7ab9 */ /* 0x000fe20000000a00 */
[----:B------:R-:W-:Y:S01]  /*1e6b0*/  ULDC.64 UR6, c[0x0][0x228] ;  /* 0x00008a0000067ab9 */ /* 0x000fe20000000a00 */
[----:B------:R-:W-:Y:S01]  /*1e6c0*/  ULDC UR28, c[0x0][0x248] ;  /* 0x00009200001c7ab9 */ /* 0x000fe20000000800 */
[----:B------:R-:W-:Y:S01]  /*1e6d0*/  ULDC.64 UR14, c[0x0][0x228] ;  /* 0x00008a00000e7ab9 */ /* 0x000fe20000000a00 */
[----:B------:R-:W-:Y:S01]  /*1e6e0*/  ULDC.64 UR10, c[0x0][0x228] ;  /* 0x00008a00000a7ab9 */ /* 0x000fe20000000a00 */
[----:B------:R-:W-:Y:S01]  /*1e6f0*/  ULDC.64 UR26, c[0x0][0x228] ;  /* 0x00008a00001a7ab9 */ /* 0x000fe20000000a00 */
[----:B------:R-:W-:Y:S01]  /*1e700*/  ULDC.64 UR22, c[0x0][0x228] ;  /* 0x00008a0000167ab9 */ /* 0x000fe20000000a00 */
[----:B------:R-:W-:Y:S01]  /*1e710*/  ULDC.64 UR20, c[0x0][0x228] ;  /* 0x00008a0000147ab9 */ /* 0x000fe20000000a00 */
[----:B------:R-:W-:Y:S01]  /*1e720*/  ULDC.64 UR18, c[0x0][0x228] ;  /* 0x00008a0000127ab9 */ /* 0x000fe20000000a00 */
[----:B------:R-:W-:Y:S01]  /*1e730*/  ULDC.64 UR24, c[0x0][0x228] ;  /* 0x00008a0000187ab9 */ /* 0x000fe20000000a00 */
[C---:B-1----:R-:W-:Y:S01]  /*1e740*/  IMAD.SHL.U32 R2, R3.reuse, 0x10, RZ ;  /* 0x0000001003027824 */ /* 0x042fe200078e00ff */
[C---:B------:R-:W-:Y:S01]  /*1e750*/  SHF.L.U32 R0, R3.reuse, 0x6, RZ ;  /* 0x0000000603007819 */ /* 0x040fe200000006ff */
[----:B------:R-:W-:-:S03]  /*1e760*/  IMAD.SHL.U32 R3, R3, 0x8, RZ ;  /* 0x0000000803037824 */ /* 0x000fc600078e00ff */
[----:B------:R-:W-:Y:S02]  /*1e770*/  LOP3.LUT R2, R2, 0xf0, RZ, 0xc0, !PT ;  /* 0x000000f002027812 */ /* 0x000fe400078ec0ff */
[----:B------:R-:W-:Y:S02]  /*1e780*/  LOP3.LUT R0, R0, 0x400, RZ, 0xc0, !PT ;  /* 0x0000040000007812 */ /* 0x000fe400078ec0ff */
[----:B------:R-:W-:Y:S02]  /*1e790*/  LOP3.LUT R3, R3, 0x300, RZ, 0xc0, !PT ;  /* 0x0000030003037812 */ /* 0x000fe400078ec0ff */
[----:B------:R-:W-:-:S05]  /*1e7a0*/  IADD3 R0, R0, UR12, R2 ;  /* 0x0000000c00007c10 */ /* 0x000fca000fffe002 */
[----:B------:R-:W-:Y:S01]  /*1e7b0*/  IMAD.IADD R0, R3, 0x1, R0 ;  /* 0x0000000103007824 */ /* 0x000fe200078e0200 */
[----:B------:R-:W-:Y:S01]  /*1e7c0*/  BAR.SYNC.DEFER_BLOCKING 0x0 ;  /* 0x0000000000007b1d */ /* 0x000fe20000010000 */
[----:B----4-:R-:W-:-:S04]  /*1e7d0*/  LOP3.LUT R252, R252, 0x7f, RZ, 0xc0, !PT ;  /* 0x0000007ffcfc7812 */ /* 0x010fc800078ec0ff */
[----:B------:R-:W-:Y:S02]  /*1e7e0*/  LEA R252, R252, UR12, 0x4 ;  /* 0x0000000cfcfc7c11 */ /* 0x000fe4000f8e20ff */
[C---:B--2--5:R-:W-:Y:S02]  /*1e7f0*/  ISETP.GE.AND P0, PT, R12.reuse, R7, PT ;  /* 0x000000070c00720c */ /* 0x064fe40003f06270 */
[----:B---3--:R-:W-:Y:S01]  /*1e800*/  ISETP.GE.AND P1, PT, R13, R6, PT ;  /* 0x000000060d00720c */ /* 0x008fe20003f26270 */
[----:B------:R-:W-:Y:S01]  /*1e810*/  IMAD.MOV.U32 R6, RZ, RZ, R216 ;  /* 0x000000ffff067224 */ /* 0x000fe200078e00d8 */
[----:B------:R-:W-:Y:S02]  /*1e820*/  MOV R7, R218 ;  /* 0x000000da00077202 */ /* 0x000fe40000000f00 */
[C---:B------:R-:W-:Y:S01]  /*1e830*/  IADD3 R2, R12.reuse, 0x1, RZ ;  /* 0x000000010c027810 */ /* 0x040fe20007ffe0ff */
[----:B------:R-:W-:Y:S01]  /*1e840*/  VIADD R3, R12, 0x2 ;  /* 0x000000020c037836 */ /* 0x000fe20000000000 */
[----:B------:R-:W-:Y:S01]  /*1e850*/  ULDC.64 UR12, c[0x0][0x228] ;  /* 0x00008a00000c7ab9 */ /* 0x000fe20000000a00 */
[----:B------:R1:W-:Y:S01]  /*1e860*/  STSM.16.M88.4 [R0], R4 ;  /* 0x0000000400007844 */ /* 0x0003e20000000200 */
[----:B------:R-:W-:Y:S06]  /*1e870*/  BAR.SYNC.DEFER_BLOCKING 0x0 ;  /* 0x0000000000007b1d */ /* 0x000fec0000010000 */
[----:B------:R-:W2:Y:S02]  /*1e880*/  LDS.128 R20, [R252] ;  /* 0x00000000fc147984 */ /* 0x000ea40000000c00 */
[----:B------:R-:W-:Y:S06]  /*1e890*/  BAR.SYNC.DEFER_BLOCKING 0x0 ;  /* 0x0000000000007b1d */ /* 0x000fec0000010000 */
[----:B------:R-:W-:Y:S02]  /*1e8a0*/  STSM.16.M88.4 [R0], R8 ;  /* 0x0000000800007844 */ /* 0x000fe40000000200 */
[----:B------:R-:W-:Y:S06]  /*1e8b0*/  BAR.SYNC.DEFER_BLOCKING 0x0 ;  /* 0x0000000000007b1d */ /* 0x000fec0000010000 */
[----:B------:R-:W3:Y:S01]  /*1e8c0*/  LDS.128 R8, [R252] ;  /* 0x00000000fc087984 */ /* 0x000ee20000000c00 */
[----:B-1----:R-:W-:Y:S01]  /*1e8d0*/  IMAD.MOV.U32 R4, RZ, RZ, R120 ;  /* 0x000000ffff047224 */ /* 0x002fe200078e0078 */
[----:B------:R-:W-:Y:S01]  /*1e8e0*/  MOV R5, R122 ;  /* 0x0000007a00057202 */ /* 0x000fe20000000f00 */
[----:B------:R-:W-:-:S02]  /*1e8f0*/  IMAD.MOV.U32 R6, RZ, RZ, R88 ;  /* 0x000000ffff067224 */ /* 0x000fc400078e0058 */
[----:B------:R-:W-:Y:S01]  /*1e900*/  IMAD.MOV.U32 R7, RZ, RZ, R90 ;  /* 0x000000ffff077224 */ /* 0x000fe200078e005a */
[----:B------:R-:W-:Y:S06]  /*1e910*/  BAR.SYNC.DEFER_BLOCKING 0x0 ;  /* 0x0000000000007b1d */ /* 0x000fec0000010000 */
[----:B--2---:R-:W-:Y:S04]  /*1e920*/  STL.64 [R1+0x100], R20 ;  /* 0x0001001401007387 */ /* 0x004fe80000100a00 */
[----:B------:R-:W-:Y:S04]  /*1e930*/  STL.64 [R1+0x108], R22 ;  /* 0x0001081601007387 */ /* 0x000fe80000100a00 */
[----:B------:R1:W-:Y:S01]  /*1e940*/  STSM.16.M88.4 [R0], R4 ;  /* 0x0000000400007844 */ /* 0x0003e20000000200 */
[----:B------:R-:W-:Y:S06]  /*1e950*/  BAR.SYNC.DEFER_BLOCKING 0x0 ;  /* 0x0000000000007b1d */ /* 0x000fec0000010000 */
[----:B---3--:R2:W-:Y:S04]  /*1e960*/  STL.64 [R1+0xf0], R8 ;  /* 0x0000f00801007387 */ /* 0x0085e80000100a00 */
[----:B------:R3:W-:Y:S04]  /*1e970*/  STL.64 [R1+0xf8], R10 ;  /* 0x0000f80a01007387 */ /* 0x0007e80000100a00 */
[----:B-1----:R-:W4:Y:S04]  /*1e980*/  LDL.LU R4, [R1+0x4] ;  /* 0x0000040001047983 */ /* 0x002f280000300800 */
[----:B------:R-:W4:Y:S04]  /*1e990*/  LDL.LU R5, [R1+0xc] ;  /* 0x00000c0001057983 */ /* 0x000f280000300800 */
[----:B------:R-:W1:Y:S01]  /*1e9a0*/  LDS.128 R20, [R252] ;  /* 0x00000000fc147984 */ /* 0x000e620000000c00 */
[----:B--2---:R-:W-:Y:S01]  /*1e9b0*/  MOV R8, R56 ;  /* 0x0000003800087202 */ /* 0x004fe20000000f00 */
[----:B------:R-:W-:Y:S01]  /*1e9c0*/  IMAD.MOV.U32 R9, RZ, RZ, R58 ;  /* 0x000000ffff097224 */ /* 0x000fe200078e003a */
[----:B---3--:R-:W-:Y:S01]  /*1e9d0*/  MOV R11, R26 ;  /* 0x0000001a000b7202 */ /* 0x008fe20000000f00 */
[----:B------:R-:W-:Y:S01]  /*1e9e0*/  IMAD.MOV.U32 R10, RZ, RZ, R24 ;  /* 0x000000ffff0a7224 */ /* 0x000fe200078e0018 */
[----:B------:R-:W-:Y:S06]  /*1e9f0*/  BAR.SYNC.DEFER_BLOCKING 0x0 ;  /* 0x0000000000007b1d */ /* 0x000fec0000010000 */
[----:B------:R-:W-:Y:S02]  /*1ea00*/  STSM.16.M88.4 [R0], R8 ;  /* 0x0000000800007844 */ /* 0x000fe40000000200 */
[----:B------:R-:W-:Y:S01]  /*1ea10*/  BAR.SYNC.DEFER_BLOCKING 0x0 ;  /* 0x0000000000007b1d */ /* 0x000fe20000010000 */
[----:B------:R-:W-:-:S02]  /*1ea20*/  IMAD.MOV.U32 R6, RZ, RZ, R217 ;  /* 0x000000ffff067224 */ /* 0x000fc400078e00d9 */
[----:B------:R-:W-:-:S03]  /*1ea30*/  IMAD.MOV.U32 R7, RZ, RZ, R219 ;  /* 0x000000ffff077224 */ /* 0x000fc600078e00db */
[----:B------:R-:W2:Y:S02]  /*1ea40*/  LDS.128 R8, [R252] ;  /* 0x00000000fc087984 */ /* 0x000ea40000000c00 */
[----:B------:R-:W-:Y:S06]  /*1ea50*/  BAR.SYNC.DEFER_BLOCKING 0x0 ;  /* 0x0000000000007b1d */ /* 0x000fec0000010000 */
[----:B-1----:R-:W-:Y:S04]  /*1ea60*/  STL.64 [R1+0xe0], R20 ;  /* 0x0000e01401007387 */ /* 0x002fe80000100a00 */
[----:B------:R-:W-:Y:S04]  /*1ea70*/  STL.64 [R1+0xe8], R22 ;  /* 0x0000e81601007387 */ /* 0x000fe80000100a00 */
[----:B--2---:R1:W-:Y:S04]  /*1ea80*/  STL.64 [R1+0xd0], R8 ;  /* 0x0000d00801007387 */ /* 0x0043e80000100a00 */
[----:B------:R2:W-:Y:S01]  /*1ea90*/  STL.64 [R1+0xd8], R10 ;  /* 0x0000d80a01007387 */ /* 0x0005e20000100a00 */
[----:B-1----:R-:W-:Y:S01]  /*1eaa0*/  MOV R8, R185 ;  /* 0x000000b900087202 */ /* 0x002fe20000000f00 */
[----:B------:R-:W-:-:S02]  /*1eab0*/  IMAD.MOV.U32 R9, RZ, RZ, R187 ;  /* 0x000000ffff097224 */ /* 0x000fc400078e00bb */
[----:B--2---:R-:W-:Y:S01]  /*1eac0*/  IMAD.MOV.U32 R10, RZ, RZ, R153 ;  /* 0x000000ffff0a7224 */ /* 0x004fe200078e0099 */
[----:B------:R-:W-:Y:S01]  /*1ead0*/  MOV R11, R155 ;  /* 0x0000009b000b7202 */ /* 0x000fe20000000f00 */
[----:B----4-:R-:W-:Y:S01]  /*1eae0*/  STSM.16.M88.4 [R0], R4 ;  /* 0x0000000400007844 */ /* 0x010fe20000000200 */
[----:B------:R-:W-:Y:S06]  /*1eaf0*/  BAR.SYNC.DEFER_BLOCKING 0x0 ;  /* 0x0000000000007b1d */ /* 0x000fec0000010000 */
[----:B------:R-:W1:Y:S02]  /*1eb00*/  LDS.128 R20, [R252] ;  /* 0x00000000fc147984 */ /* 0x000e640000000c00 */
[----:B------:R-:W-:Y:S06]  /*1eb10*/  BAR.SYNC.DEFER_BLOCKING 0x0 ;  /* 0x0000000000007b1d */ /* 0x000fec0000010000 */
[----:B------:R-:W-:Y:S04]  /*1eb20*/  STSM.16.M88.4 [R0], R8 ;  /* 0x0000000800007844 */ /* 0x000fe80000000200 */
[----:B-1----:R-:W-:Y:S04]  /*1eb30*/  STL.64 [R1+0xc0], R20 ;  /* 0x0000c01401007387 */ /* 0x002fe80000100a00 */
[----:B------:R-:W-:Y:S01]  /*1eb40*/  STL.64 [R1+0xc8], R22 ;  /* 0x0000c81601007387 */ /* 0x000fe20000100a00 */
[----:B------:R-:W-:Y:S06]  /*1eb50*/  BAR.SYNC.DEFER_BLOCKING 0x0 ;  /* 0x0000000000007b1d */ /* 0x000fec0000010000 */
[----:B------:R-:W1:Y:S01]  /*1eb60*/  LDS.128 R20, [R252] ;  /* 0x00000000fc147984 */ /* 0x000e620000000c00 */
[----:B------:R-:W-:Y:S01]  /*1eb70*/  IMAD.MOV.U32 R4, RZ, RZ, R121 ;  /* 0x000000ffff047224 */ /* 0x000fe200078e0079 */
[----:B------:R-:W-:Y:S01]  /*1eb80*/  MOV R6, R89 ;  /* 0x0000005900067202 */ /* 0x000fe20000000f00 */
[----:B------:R-:W-:Y:S01]  /*1eb90*/  IMAD.MOV.U32 R5, RZ, RZ, R123 ;  /* 0x000000ffff057224 */ /* 0x000fe200078e007b */
[----:B------:R-:W-:Y:S01]  /*1eba0*/  BAR.SYNC.DEFER_BLOCKING 0x0 ;  /* 0x0000000000007b1d */ /* 0x000fe20000010000 */
[----:B------:R-:W-:-:S05]  /*1ebb0*/  IMAD.MOV.U32 R7, RZ, RZ, R91 ;  /* 0x000000ffff077224 */ /* 0x000fca00078e005b */
[----:B------:R2:W-:Y:S04]  /*1ebc0*/  STSM.16.M88.4 [R0], R4 ;  /* 0x0000000400007844 */ /* 0x0005e80000000200 */
[----:B-1----:R-:W-:Y:S04]  /*1ebd0*/  STL [R1+0xb4], R21 ;  /* 0x0000b41501007387 */ /* 0x002fe80000100800 */
[----:B------:R-:W-:Y:S04]  /*1ebe0*/  STL.64 [R1+0xb8], R22 ;  /* 0x0000b81601007387 */ /* 0x000fe80000100a00 */
[----:B--2---:R-:W2:Y:S04]  /*1ebf0*/  LDL.LU R4, [R1+0x10] ;  /* 0x0000100001047983 */ /* 0x004ea80000300800 */
[----:B------:R-:W2:Y:S01]  /*1ec00*/  LDL.LU R5, [R1+0x18] ;  /* 0x0000180001057983 */ /* 0x000ea20000300800 */
[----:B------:R-:W-:Y:S01]  /*1ec10*/  ISETP.GE.AND P2, PT, R2, UR4, PT ;  /* 0x0000000402007c0c */ /* 0x000fe2000bf46270 */
[----:B------:R-:W-:Y:S01]  /*1ec20*/  IMAD.MOV.U32 R2, RZ, RZ, R20 ;  /* 0x000000ffff027224 */ /* 0x000fe200078e0014 */
[----:B------:R-:W-:Y:S01]  /*1ec30*/  BAR.SYNC.DEFER_BLOCKING 0x0 ;  /* 0x0000000000007b1d */ /* 0x000fe20000010000 */
[----:B------:R-:W-:Y:S01]  /*1ec40*/  MOV R8, R57 ;  /* 0x0000003900087202 */ /* 0x000fe20000000f00 */
[----:B------:R-:W-:Y:S01]  /*1ec50*/  IMAD.MOV.U32 R9, RZ, RZ, R59 ;  /* 0x000000ffff097224 */ /* 0x000fe200078e003b */
[----:B------:R-:W-:Y:S01]  /*1ec60*/  MOV R11, R27 ;  /* 0x0000001b000b7202 */ /* 0x000fe20000000f00 */
[----:B------:R-:W-:-:S02]  /*1ec70*/  IMAD.MOV.U32 R10, RZ, RZ, R25 ;  /* 0x000000ffff0a7224 */ /* 0x000fc400078e0019 */
[----:B------:R-:W1:Y:S02]  /*1ec80*/  LDS.128 R20, [R252] ;  /* 0x00000000fc147984 */ /* 0x000e640000000c00 */
[----:B------:R-:W-:Y:S01]  /*1ec90*/  BAR.SYNC.DEFER_BLOCKING 0x0 ;  /* 0x0000000000007b1d */ /* 0x000fe20000010000 */
[----:B------:R-:W-:Y:S01]  /*1eca0*/  ISETP.GE.AND P4, PT, R3, UR5, PT ;  /* 0x0000000503007c0c */ /* 0x000fe2000bf86270 */
[----:B------:R-:W-:Y:S02]  /*1ecb0*/  IMAD.MOV.U32 R6, RZ, RZ, R220 ;  /* 0x000000ffff067224 */ /* 0x000fe400078e00dc */
[----:B------:R-:W-:Y:S02]  /*1ecc0*/  IMAD.MOV.U32 R7, RZ, RZ, R222 ;  /* 0x000000ffff077224 */ /* 0x000fe400078e00de */
[----:B------:R3:W-:Y:S01]  /*1ecd0*/  STSM.16.M88.4 [R0], R8 ;  /* 0x0000000800007844 */ /* 0x0007e20000000200 */
[----:B------:R-:W-:Y:S01]  /*1ece0*/  IMAD.MOV.U32 R26, RZ, RZ, R93 ;  /* 0x000000ffff1a7224 */ /* 0x000fe200078e005d */
[----:B------:R-:W-:Y:S01]  /*1ecf0*/  MOV R25, R127 ;  /* 0x0000007f00197202 */ /* 0x000fe20000000f00 */
[----:B------:R-:W-:Y:S01]  /*1ed00*/  IMAD.MOV.U32 R24, RZ, RZ, R125 ;  /* 0x000000ffff187224 */ /* 0x000fe200078e007d */
[----:B------:R-:W-:Y:S01]  /*1ed10*/  MOV R56, R61 ;  /* 0x0000003d00387202 */ /* 0x000fe20000000f00 */
[----:B------:R-:W-:Y:S01]  /*1ed20*/  IMAD.MOV.U32 R27, RZ, RZ, R95 ;  /* 0x000000ffff1b7224 */ /* 0x000fe200078e005f */
[----:B------:R-:W-:Y:S01]  /*1ed30*/  BAR.SYNC.DEFER_BLOCKING 0x0 ;  /* 0x0000000000007b1d */ /* 0x000fe20000010000 */
[----:B-1----:R-:W-:Y:S01]  /*1ed40*/  MOV R3, R20 ;  /* 0x0000001400037202 */ /* 0x002fe20000000f00 */
[----:B------:R-:W-:-:S04]  /*1ed50*/  IMAD.MOV.U32 R57, RZ, RZ, R63 ;  /* 0x000000ffff397224 */ /* 0x000fc800078e003f */
[----:B------:R-:W-:Y:S01]  /*1ed60*/  STL [R1+0xa4], R21 ;  /* 0x0000a41501007387 */ /* 0x000fe20000100800 */
[----:B------:R-:W-:Y:S01]  /*1ed70*/  IMAD.MOV.U32 R58, RZ, RZ, R29 ;  /* 0x000000ffff3a7224 */ /* 0x000fe200078e001d */
[----:B------:R-:W-:Y:S01]  /*1ed80*/  MOV R59, R31 ;  /* 0x0000001f003b7202 */ /* 0x000fe20000000f00 */
[----:B------:R-:W-:Y:S01]  /*1ed90*/  ULDC.64 UR4, c[0x0][0x228] ;  /* 0x00008a0000047ab9 */ /* 0x000fe20000000a00 */
[----:B------:R-:W-:Y:S04]  /*1eda0*/  STL.64 [R1+0xa8], R22 ;  /* 0x0000a81601007387 */ /* 0x000fe80000100a00 */
[----:B------:R-:W1:Y:S01]  /*1edb0*/  LDS.128 R20, [R252] ;  /* 0x00000000fc147984 */ /* 0x000e620000000c00 */
[----:B------:R-:W-:Y:S01]  /*1edc0*/  BAR.SYNC.DEFER_BLOCKING 0x0 ;  /* 0x0000000000007b1d */ /* 0x000fe20000010000 */
[----:B---3--:R-:W-:Y:S01]  /*1edd0*/  IMAD.MOV.U32 R8, RZ, RZ, R188 ;  /* 0x000000ffff087224 */ /* 0x008fe200078e00bc */
[----:B------:R-:W-:Y:S01]  /*1ede0*/  MOV R9, R190 ;  /* 0x000000be00097202 */ /* 0x000fe20000000f00 */
[----:B------:R-:W-:-:S02]  /*1edf0*/  IMAD.MOV.U32 R10, RZ, RZ, R156 ;  /* 0x000000ffff0a7224 */ /* 0x000fc400078e009c */
[----:B------:R-:W-:Y:S01]  /*1ee00*/  IMAD.MOV.U32 R11, RZ, RZ, R158 ;  /* 0x000000ffff0b7224 */ /* 0x000fe200078e009e */
[----:B-1----:R-:W-:Y:S01]  /*1ee10*/  STL [R1+0x94], R21 ;  /* 0x0000941501007387 */ /* 0x002fe20000100800 */
[----:B------:R-:W-:-:S03]  /*1ee20*/  IMAD.MOV.U32 R14, RZ, RZ, R20 ;  /* 0x000000ffff0e7224 */ /* 0x000fc600078e0014 */
[----:B------:R-:W-:Y:S04]  /*1ee30*/  STL.64 [R1+0x98], R22 ;  /* 0x0000981601007387 */ /* 0x000fe80000100a00 */
[----:B--2---:R1:W-:Y:S01]  /*1ee40*/  STSM.16.M88.4 [R0], R4 ;  /* 0x0000000400007844 */ /* 0x0043e20000000200 */
[----:B------:R-:W-:Y:S06]  /*1ee50*/  BAR.SYNC.DEFER_BLOCKING 0x0 ;  /* 0x0000000000007b1d */ /* 0x000fec0000010000 */
[----:B------:R-:W2:Y:S02]  /*1ee60*/  LDS.128 R20, [R252] ;  /* 0x00000000fc147984 */ /* 0x000ea40000000c00 */
[----:B------:R-:W-:Y:S06]  /*1ee70*/  BAR.SYNC.DEFER_BLOCKING 0x0 ;  /* 0x0000000000007b1d */ /* 0x000fec0000010000 */
[----:B------:R-:W-:Y:S02]  /*1ee80*/  STSM.16.M88.4 [R0], R8 ;  /* 0x0000000800007844 */ /* 0x000fe40000000200 */
[----:B------:R-:W-:Y:S06]  /*1ee90*/  BAR.SYNC.DEFER_BLOCKING 0x0 ;  /* 0x0000000000007b1d */ /* 0x000fec0000010000 */
[----:B------:R-:W3:Y:S01]  /*1eea0*/  LDS.128 R8, [R252] ;  /* 0x00000000fc087984 */ /* 0x000ee20000000c00 */
[----:B-1----:R-:W-:Y:S01]  /*1eeb0*/  MOV R4, R124 ;  /* 0x0000007c00047202 */ /* 0x002fe20000000f00 */
[----:B------:R-:W-:Y:S01]  /*1eec0*/  IMAD.MOV.U32 R5, RZ, RZ, R126 ;  /* 0x000000ffff057224 */ /* 0x000fe200078e007e */
[----:B------:R-:W-:Y:S01]  /*1eed0*/  MOV R7, R94 ;  /* 0x0000005e00077202 */ /* 0x000fe20000000f00 */
[----:B------:R-:W-:Y:S01]  /*1eee0*/  IMAD.MOV.U32 R6, RZ, RZ, R92 ;  /* 0x000000ffff067224 */ /* 0x000fe200078e005c */
[----:B------:R-:W-:Y:S06]  /*1eef0*/  BAR.SYNC.DEFER_BLOCKING 0x0 ;  /* 0x0000000000007b1d */ /* 0x000fec0000010000 */
[----:B--2---:R-:W-:Y:S04]  /*1ef00*/  STL.64 [R1+0x80], R20 ;  /* 0x0000801401007387 */ /* 0x004fe80000100a00 */
[----:B------:R-:W-:Y:S04]  /*1ef10*/  STL.64 [R1+0x88], R22 ;  /* 0x0000881601007387 */ /* 0x000fe80000100a00 */
[----:B------:R1:W-:Y:S01]  /*1ef20*/  STSM.16.M88.4 [R0], R4 ;  /* 0x0000000400007844 */ /* 0x0003e20000000200 */
[----:B------:R-:W-:Y:S06]  /*1ef30*/  BAR.SYNC.DEFER_BLOCKING 0x0 ;  /* 0x0000000000007b1d */ /* 0x000fec0000010000 */
[----:B---3--:R2:W-:Y:S04]  /*1ef40*/  STL.64 [R1], R8 ;  /* 0x0000000801007387 */ /* 0x0085e80000100a00 */
[----:B------:R3:W-:Y:S04]  /*1ef50*/  STL.64 [R1+0x8], R10 ;  /* 0x0000080a01007387 */ /* 0x0007e80000100a00 */
[----:B-1----:R-:W4:Y:S04]  /*1ef60*/  LDL.LU R4, [R1+0x14] ;  /* 0x0000140001047983 */ /* 0x002f280000300800 */
[----:B------:R-:W4:Y:S04]  /*1ef70*/  LDL.LU R5, [R1+0x1c] ;  /* 0x00001c0001057983 */ /* 0x000f280000300800 */
[----:B------:R-:W4:Y:S04]  /*1ef80*/  LDL.LU R92, [R1+0x20] ;  /* 0x00002000015c7983 */ /* 0x000f280000300800 */
[----:B------:R-:W4:Y:S04]  /*1ef90*/  LDL.LU R93, [R1+0x28] ;  /* 0x00002800015d7983 */ /* 0x000f280000300800 */
[----:B------:R-:W1:Y:S01]  /*1efa0*/  LDS.128 R248, [R252] ;  /* 0x00000000fcf87984 */ /* 0x000e620000000c00 */
[----:B--2---:R-:W-:Y:S01]  /*1efb0*/  IMAD.MOV.U32 R8, RZ, RZ, R60 ;  /* 0x000000ffff087224 */ /* 0x004fe200078e003c */
[----:B---3--:R-:W-:Y:S01]  /*1efc0*/  MOV R10, R28 ;  /* 0x0000001c000a7202 */ /* 0x008fe20000000f00 */
[----:B------:R-:W-:Y:S01]  /*1efd0*/  IMAD.MOV.U32 R9, RZ, RZ, R62 ;  /* 0x000000ffff097224 */ /* 0x000fe200078e003e */
[----:B------:R-:W-:Y:S01]  /*1efe0*/  BAR.SYNC.DEFER_BLOCKING 0x0 ;  /* 0x0000000000007b1d */ /* 0x000fe20000010000 */
[----:B------:R-:W-:-:S05]  /*1eff0*/  IMAD.MOV.U32 R11, RZ, RZ, R30 ;  /* 0x000000ffff0b7224 */ /* 0x000fca00078e001e */
[----:B------:R-:W-:Y:S02]  /*1f000*/  STSM.16.M88.4 [R0], R8 ;  /* 0x0000000800007844 */ /* 0x000fe40000000200 */
[----:B------:R-:W-:Y:S01]  /*1f010*/  BAR.SYNC.DEFER_BLOCKING 0x0 ;  /* 0x0000000000007b1d */ /* 0x000fe20000010000 */
[----:B------:R-:W-:Y:S01]  /*1f020*/  IMAD.MOV.U32 R6, RZ, RZ, R221 ;  /* 0x000000ffff067224 */ /* 0x000fe200078e00dd */
[----:B------:R-:W-:-:S04]  /*1f030*/  MOV R7, R223 ;  /* 0x000000df00077202 */ /* 0x000fc80000000f00 */
[----:B------:R-:W2:Y:S02]  /*1f040*/  LDS.128 R8, [R252] ;  /* 0x00000000fc087984 */ /* 0x000ea40000000c00 */
[----:B------:R-:W-:Y:S01]  /*1f050*/  BAR.SYNC.DEFER_BLOCKING 0x0 ;  /* 0x0000000000007b1d */ /* 0x000fe20000010000 */
[----:B------:R-:W-:Y:S01]  /*1f060*/  IMAD.MOV.U32 R20, RZ, RZ, R189 ;  /* 0x000000ffff147224 */ /* 0x000fe200078e00bd */
[----:B------:R-:W-:Y:S01]  /*1f070*/  MOV R22, R157 ;  /* 0x0000009d00167202 */ /* 0x000fe20000000f00 */
[----:B------:R-:W-:Y:S02]  /*1f080*/  IMAD.MOV.U32 R21, RZ, RZ, R191 ;  /* 0x000000ffff157224 */ /* 0x000fe400078e00bf */
[----:B------:R-:W-:Y:S02]  /*1f090*/  IMAD.MOV.U32 R23, RZ, RZ, R159 ;  /* 0x000000ffff177224 */ /* 0x000fe400078e009f */
[----:B------:R-:W-:Y:S02]  /*1f0a0*/  IMAD.MOV.U32 R94, RZ, RZ, R224 ;  /* 0x000000ffff5e7224 */ /* 0x000fe400078e00e0 */
[----:B------:R-:W-:Y:S01]  /*1f0b0*/  IMAD.MOV.U32 R95, RZ, RZ, R226 ;  /* 0x000000ffff5f7224 */ /* 0x000fe200078e00e2 */
[----:B----4-:R-:W-:Y:S01]  /*1f0c0*/  STSM.16.M88.4 [R0], R4 ;  /* 0x0000000400007844 */ /* 0x010fe20000000200 */
[----:B------:R-:W-:Y:S06]  /*1f0d0*/  BAR.SYNC.DEFER_BLOCKING 0x0 ;  /* 0x0000000000007b1d */ /* 0x000fec0000010000 */
[----:B------:R-:W3:Y:S02]  /*1f0e0*/  LDS.128 R4, [R252] ;  /* 0x00000000fc047984 */ /* 0x000ee40000000c00 */
[----:B------:R-:W-:Y:S06]  /*1f0f0*/  BAR.SYNC.DEFER_BLOCKING 0x0 ;  /* 0x0000000000007b1d */ /* 0x000fec0000010000 */
[----:B------:R-:W-:Y:S02]  /*1f100*/  STSM.16.M88.4 [R0], R20 ;  /* 0x0000001400007844 */ /* 0x000fe40000000200 */
[----:B------:R-:W-:Y:S06]  /*1f110*/  BAR.SYNC.DEFER_BLOCKING 0x0 ;  /* 0x0000000000007b1d */ /* 0x000fec0000010000 */
[----:B------:R-:W4:Y:S02]  /*1f120*/  LDS.128 R20, [R252] ;  /* 0x00000000fc147984 */ /* 0x000f240000000c00 */
        /* <DEDUP_REMOVED lines=9> */
[----:B------:R1:W-:Y:S02]  /*1f1c0*/  STSM.16.M88.4 [R0], R92 ;  /* 0x0000005c00007844 */ /* 0x0003e40000000200 */
[----:B------:R-:W-:Y:S06]  /*1f1d0*/  BAR.SYNC.DEFER_BLOCKING 0x0 ;  /* 0x0000000000007b1d */ /* 0x000fec0000010000 */
[----:B-1----:R-:W2:Y:S04]  /*1f1e0*/  LDL.LU R92, [R1+0x24] ;  /* 0x00002400015c7983 */ /* 0x002ea80000300800 */
[----:B------:R-:W2:Y:S01]  /*1f1f0*/  LDL.LU R93, [R1+0x2c] ;  /* 0x00002c00015d7983 */ /* 0x000ea20000300800 */
[----:B------:R-:W-:Y:S01]  /*1f200*/  MOV R28, R192 ;  /* 0x000000c0001c7202 */ /* 0x000fe20000000f00 */
[----:B------:R-:W-:Y:S01]  /*1f210*/  IMAD.MOV.U32 R29, RZ, RZ, R194 ;  /* 0x000000ffff1d7224 */ /* 0x000fe200078e00c2 */
[----:B------:R-:W-:Y:S01]  /*1f220*/  MOV R31, R162 ;  /* 0x000000a2001f7202 */ /* 0x000fe20000000f00 */
[----:B------:R-:W-:Y:S01]  /*1f230*/  IMAD.MOV.U32 R30, RZ, RZ, R160 ;  /* 0x000000ffff1e7224 */ /* 0x000fe200078e00a0 */
[----:B------:R-:W-:Y:S01]  /*1f240*/  MOV R26, R96 ;  /* 0x00000060001a7202 */ /* 0x000fe20000000f00 */
[----:B------:R-:W-:Y:S01]  /*1f250*/  IMAD.MOV.U32 R24, RZ, RZ, R128 ;  /* 0x000000ffff187224 */ /* 0x000fe200078e0080 */
[----:B------:R-:W3:Y:S04]  /*1f260*/  LDL.LU R156, [R1+0x30] ;  /* 0x00003000019c7983 */ /* 0x000ee80000300800 */
[----:B------:R-:W1:Y:S01]  /*1f270*/  LDS.128 R56, [R252] ;  /* 0x00000000fc387984 */ /* 0x000e620000000c00 */
[----:B------:R-:W-:Y:S01]  /*1f280*/  BAR.SYNC.DEFER_BLOCKING 0x0 ;  /* 0x0000000000007b1d */ /* 0x000fe20000010000 */
[----:B------:R-:W-:-:S02]  /*1f290*/  IMAD.MOV.U32 R25, RZ, RZ, R130 ;  /* 0x000000ffff197224 */ /* 0x000fc400078e0082 */
[----:B------:R-:W-:-:S03]  /*1f2a0*/  IMAD.MOV.U32 R27, RZ, RZ, R98 ;  /* 0x000000ffff1b7224 */ /* 0x000fc600078e0062 */
[----:B------:R-:W3:Y:S04]  /*1f2b0*/  LDL.LU R157, [R1+0x38] ;  /* 0x00003800019d7983 */ /* 0x000ee80000300800 */
[----:B------:R-:W-:Y:S01]  /*1f2c0*/  STSM.16.M88.4 [R0], R28 ;  /* 0x0000001c00007844 */ /* 0x000fe20000000200 */
[----:B------:R-:W-:Y:S06]  /*1f2d0*/  BAR.SYNC.DEFER_BLOCKING 0x0 ;  /* 0x0000000000007b1d */ /* 0x000fec0000010000 */
[----:B------:R-:W1:Y:S02]  /*1f2e0*/  LDS.128 R28, [R252] ;  /* 0x00000000fc1c7984 */ /* 0x000e640000000c00 */
[----:B------:R-:W-:Y:S06]  /*1f2f0*/  BAR.SYNC.DEFER_BLOCKING 0x0 ;  /* 0x0000000000007b1d */ /* 0x000fec0000010000 */
[----:B------:R4:W-:Y:S02]  /*1f300*/  STSM.16.M88.4 [R0], R24 ;  /* 0x0000001800007844 */ /* 0x0009e40000000200 */
[----:B------:R-:W-:Y:S06]  /*1f310*/  BAR.SYNC.DEFER_BLOCKING 0x0 ;  /* 0x0000000000007b1d */ /* 0x000fec0000010000 */
[----:B------:R-:W1:Y:S01]  /*1f320*/  LDS.128 R120, [R252] ;  /* 0x00000000fc787984 */ /* 0x000e620000000c00 */
[----:B----4-:R-:W-:Y:S01]  /*1f330*/  IMAD.MOV.U32 R24, RZ, RZ, R64 ;  /* 0x000000ffff187224 */ /* 0x010fe200078e0040 */
[----:B------:R-:W-:Y:S01]  /*1f340*/  MOV R25, R66 ;  /* 0x0000004200197202 */ /* 0x000fe20000000f00 */
[----:B------:R-:W-:-:S02]  /*1f350*/  IMAD.MOV.U32 R26, RZ, RZ, R32 ;  /* 0x000000ffff1a7224 */ /* 0x000fc400078e0020 */
[----:B------:R-:W-:Y:S01]  /*1f360*/  IMAD.MOV.U32 R27, RZ, RZ, R34 ;  /* 0x000000ffff1b7224 */ /* 0x000fe200078e0022 */
[----:B------:R-:W-:Y:S06]  /*1f370*/  BAR.SYNC.DEFER_BLOCKING 0x0 ;  /* 0x0000000000007b1d */ /* 0x000fec0000010000 */
[----:B------:R-:W-:Y:S02]  /*1f380*/  STSM.16.M88.4 [R0], R24 ;  /* 0x0000001800007844 */ /* 0x000fe40000000200 */
[----:B------:R-:W-:Y:S01]  /*1f390*/  BAR.SYNC.DEFER_BLOCKING 0x0 ;  /* 0x0000000000007b1d */ /* 0x000fe20000010000 */
[----:B------:R-:W-:Y:S01]  /*1f3a0*/  MOV R94, R225 ;  /* 0x000000e1005e7202 */ /* 0x000fe20000000f00 */
[----:B------:R-:W-:-:S04]  /*1f3b0*/  IMAD.MOV.U32 R95, RZ, RZ, R227 ;  /* 0x000000ffff5f7224 */ /* 0x000fc800078e00e3 */
[----:B------:R-:W4:Y:S02]  /*1f3c0*/  LDS.128 R24, [R252] ;  /* 0x00000000fc187984 */ /* 0x000f240000000c00 */
[----:B------:R-:W-:Y:S01]  /*1f3d0*/  BAR.SYNC.DEFER_BLOCKING 0x0 ;  /* 0x0000000000007b1d */ /* 0x000fe20000010000 */
[----:B------:R-:W-:Y:S01]  /*1f3e0*/  MOV R128, R129 ;  /* 0x0000008100807202 */ /* 0x000fe20000000f00 */
[----:B------:R-:W-:Y:S01]  /*1f3f0*/  IMAD.MOV.U32 R129, RZ, RZ, R131 ;  /* 0x000000ffff817224 */ /* 0x000fe200078e0083 */
[----:B------:R-:W-:Y:S01]  /*1f400*/  MOV R131, R99 ;  /* 0x0000006300837202 */ /* 0x000fe20000000f00 */
[----:B------:R-:W-:Y:S01]  /*1f410*/  IMAD.MOV.U32 R130, RZ, RZ, R97 ;  /* 0x000000ffff827224 */ /* 0x000fe200078e0061 */
[----:B------:R-:W-:Y:S01]  /*1f420*/  MOV R125, R195 ;  /* 0x000000c3007d7202 */ /* 0x000fe20000000f00 */
[----:B------:R-:W-:Y:S02]  /*1f430*/  IMAD.MOV.U32 R124, RZ, RZ, R193 ;  /* 0x000000ffff7c7224 */ /* 0x000fe400078e00c1 */
[----:B------:R-:W-:-:S02]  /*1f440*/  IMAD.MOV.U32 R126, RZ, RZ, R161 ;  /* 0x000000ffff7e7224 */ /* 0x000fc400078e00a1 */
[----:B------:R-:W-:Y:S01]  /*1f450*/  IMAD.MOV.U32 R127, RZ, RZ, R163 ;  /* 0x000000ffff7f7224 */ /* 0x000fe200078e00a3 */
[----:B--2---:R-:W-:Y:S01]  /*1f460*/  STSM.16.M88.4 [R0], R92 ;  /* 0x0000005c00007844 */ /* 0x004fe20000000200 */
[----:B------:R-:W-:Y:S06]  /*1f470*/  BAR.SYNC.DEFER_BLOCKING 0x0 ;  /* 0x0000000000007b1d */ /* 0x000fec0000010000 */
[----:B------:R-:W2:Y:S02]  /*1f480*/  LDS.128 R96, [R252] ;  /* 0x00000000fc607984 */ /* 0x000ea40000000c00 */
[----:B------:R-:W-:Y:S06]  /*1f490*/  BAR.SYNC.DEFER_BLOCKING 0x0 ;  /* 0x0000000000007b1d */ /* 0x000fec0000010000 */
[----:B------:R-:W-:Y:S02]  /*1f4a0*/  STSM.16.M88.4 [R0], R124 ;  /* 0x0000007c00007844 */ /* 0x000fe40000000200 */
[----:B------:R-:W-:Y:S06]  /*1f4b0*/  BAR.SYNC.DEFER_BLOCKING 0x0 ;  /* 0x0000000000007b1d */ /* 0x000fec0000010000 */
[----:B------:R-:W2:Y:S02]  /*1f4c0*/  LDS.128 R92, [R252] ;  /* 0x00000000fc5c7984 */ /* 0x000ea40000000c00 */
[----:B------:R-:W-:Y:S06]  /*1f4d0*/  BAR.SYNC.DEFER_BLOCKING 0x0 ;  /* 0x0000000000007b1d */ /* 0x000fec0000010000 */
[----:B------:R-:W-:Y:S02]  /*1f4e0*/  STSM.16.M88.4 [R0], R128 ;  /* 0x0000008000007844 */ /* 0x000fe40000000200 */
[----:B------:R-:W-:Y:S01]  /*1f4f0*/  BAR.SYNC.DEFER_BLOCKING 0x0 ;  /* 0x0000000000007b1d */ /* 0x000fe20000010000 */
[----:B------:R-:W-:Y:S01]  /*1f500*/  IMAD.MOV.U32 R64, RZ, RZ, R65 ;  /* 0x000000ffff407224 */ /* 0x000fe200078e0041 */
[----:B------:R-:W-:Y:S01]  /*1f510*/  MOV R66, R33 ;  /* 0x0000002100427202 */ /* 0x000fe20000000f00 */
[----:B------:R-:W-:-:S03]  /*1f520*/  IMAD.MOV.U32 R65, RZ, RZ, R67 ;  /* 0x000000ffff417224 */ /* 0x000fc600078e0043 */
[----:B------:R-:W2:Y:S01]  /*1f530*/  LDS.128 R128, [R252] ;  /* 0x00000000fc807984 */ /* 0x000ea20000000c00 */
[----:B------:R-:W-:Y:S01]  /*1f540*/  IMAD.MOV.U32 R67, RZ, RZ, R35 ;  /* 0x000000ffff437224 */ /* 0x000fe200078e0023 */
[----:B------:R-:W-:Y:S06]  /*1f550*/  BAR.SYNC.DEFER_BLOCKING 0x0 ;  /* 0x0000000000007b1d */ /* 0x000fec0000010000 */
[----:B------:R-:W-:Y:S02]  /*1f560*/  STSM.16.M88.4 [R0], R64 ;  /* 0x0000004000007844 */ /* 0x000fe40000000200 */
[----:B------:R-:W-:Y:S01]  /*1f570*/  BAR.SYNC.DEFER_BLOCKING 0x0 ;  /* 0x0000000000007b1d */ /* 0x000fe20000010000 */
[----:B------:R-:W-:Y:S01]  /*1f580*/  IMAD.MOV.U32 R158, RZ, RZ, R228 ;  /* 0x000000ffff9e7224 */ /* 0x000fe200078e00e4 */
[----:B------:R-:W-:-:S04]  /*1f590*/  MOV R159, R230 ;  /* 0x000000e6009f7202 */ /* 0x000fc80000000f00 */
[----:B------:R-:W2:Y:S02]  /*1f5a0*/  LDS.128 R152, [R252] ;  /* 0x00000000fc987984 */ /* 0x000ea40000000c00 */
[----:B------:R-:W-:Y:S06]  /*1f5b0*/  BAR.SYNC.DEFER_BLOCKING 0x0 ;  /* 0x0000000000007b1d */ /* 0x000fec0000010000 */
[----:B---3--:R3:W-:Y:S02]  /*1f5c0*/  STSM.16.M88.4 [R0], R156 ;  /* 0x0000009c00007844 */ /* 0x0087e40000000200 */
[----:B------:R-:W-:Y:S06]  /*1f5d0*/  BAR.SYNC.DEFER_BLOCKING 0x0 ;  /* 0x0000000000007b1d */ /* 0x000fec0000010000 */
[----:B---3--:R-:W3:Y:S04]  /*1f5e0*/  LDL.LU R156, [R1+0x34] ;  /* 0x00003400019c7983 */ /* 0x008ee80000300800 */
[----:B------:R-:W3:Y:S01]  /*1f5f0*/  LDL.LU R157, [R1+0x3c] ;  /* 0x00003c00019d7983 */ /* 0x000ee20000300800 */
[----:B------:R-:W-:Y:S01]  /*1f600*/  IMAD.MOV.U32 R64, RZ, RZ, R196 ;  /* 0x000000ffff407224 */ /* 0x000fe200078e00c4 */
[----:B------:R-:W-:Y:S01]  /*1f610*/  MOV R66, R164 ;  /* 0x000000a400427202 */ /* 0x000fe20000000f00 */
[----:B------:R-:W-:Y:S01]  /*1f620*/  IMAD.MOV.U32 R65, RZ, RZ, R198 ;  /* 0x000000ffff417224 */ /* 0x000fe200078e00c6 */
[----:B------:R-:W-:Y:S01]  /*1f630*/  MOV R33, R134 ;  /* 0x0000008600217202 */ /* 0x000fe20000000f00 */
[----:B------:R-:W-:Y:S01]  /*1f640*/  IMAD.MOV.U32 R67, RZ, RZ, R166 ;  /* 0x000000ffff437224 */ /* 0x000fe200078e00a6 */
[----:B------:R-:W4:Y:S04]  /*1f650*/  LDL.LU R192, [R1+0x40] ;  /* 0x0000400001c07983 */ /* 0x000f280000300800 */
[----:B------:R-:W2:Y:S01]  /*1f660*/  LDS.128 R124, [R252] ;  /* 0x00000000fc7c7984 */ /* 0x000ea20000000c00 */
[----:B------:R-:W-:Y:S01]  /*1f670*/  BAR.SYNC.DEFER_BLOCKING 0x0 ;  /* 0x0000000000007b1d */ /* 0x000fe20000010000 */
[----:B------:R-:W-:-:S02]  /*1f680*/  IMAD.MOV.U32 R32, RZ, RZ, R132 ;  /* 0x000000ffff207224 */ /* 0x000fc400078e0084 */
[----:B------:R-:W-:Y:S02]  /*1f690*/  IMAD.MOV.U32 R34, RZ, RZ, R100 ;  /* 0x000000ffff227224 */ /* 0x000fe400078e0064 */
[----:B------:R-:W-:Y:S01]  /*1f6a0*/  IMAD.MOV.U32 R35, RZ, RZ, R102 ;  /* 0x000000ffff237224 */ /* 0x000fe200078e0066 */
[----:B------:R-:W4:Y:S04]  /*1f6b0*/  LDL.LU R193, [R1+0x48] ;  /* 0x0000480001c17983 */ /* 0x000f280000300800 */
[----:B------:R-:W-:Y:S01]  /*1f6c0*/  STSM.16.M88.4 [R0], R64 ;  /* 0x0000004000007844 */ /* 0x000fe20000000200 */
[----:B------:R-:W-:Y:S06]  /*1f6d0*/  BAR.SYNC.DEFER_BLOCKING 0x0 ;  /* 0x0000000000007b1d */ /* 0x000fec0000010000 */
[----:B------:R-:W2:Y:S02]  /*1f6e0*/  LDS.128 R64, [R252] ;  /* 0x00000000fc407984 */ /* 0x000ea40000000c00 */
[----:B------:R-:W-:Y:S06]  /*1f6f0*/  BAR.SYNC.DEFER_BLOCKING 0x0 ;  /* 0x0000000000007b1d */ /* 0x000fec0000010000 */
[----:B------:R1:W-:Y:S02]  /*1f700*/  STSM.16.M88.4 [R0], R32 ;  /* 0x0000002000007844 */ /* 0x0003e40000000200 */
[----:B------:R-:W-:Y:S06]  /*1f710*/  BAR.SYNC.DEFER_BLOCKING 0x0 ;  /* 0x0000000000007b1d */ /* 0x000fec0000010000 */
[----:B------:R-:W2:Y:S01]  /*1f720*/  LDS.128 R160, [R252] ;  /* 0x00000000fca07984 */ /* 0x000ea20000000c00 */
[----:B-1----:R-:W-:Y:S01]  /*1f730*/  MOV R32, R68 ;  /* 0x0000004400207202 */ /* 0x002fe20000000f00 */
[----:B------:R-:W-:Y:S01]  /*1f740*/  IMAD.MOV.U32 R33, RZ, RZ, R70 ;  /* 0x000000ffff217224 */ /* 0x000fe200078e0046 */
[----:B------:R-:W-:Y:S01]  /*1f750*/  MOV R35, R38 ;  /* 0x0000002600237202 */ /* 0x000fe20000000f00 */
[----:B------:R-:W-:Y:S01]  /*1f760*/  IMAD.MOV.U32 R34, RZ, RZ, R36 ;  /* 0x000000ffff227224 */ /* 0x000fe200078e0024 */
[----:B------:R-:W-:Y:S06]  /*1f770*/  BAR.SYNC.DEFER_BLOCKING 0x0 ;  /* 0x0000000000007b1d */ /* 0x000fec0000010000 */
[----:B------:R-:W-:Y:S02]  /*1f780*/  STSM.16.M88.4 [R0], R32 ;  /* 0x0000002000007844 */ /* 0x000fe40000000200 */
[----:B------:R-:W-:Y:S01]  /*1f790*/  BAR.SYNC.DEFER_BLOCKING 0x0 ;  /* 0x0000000000007b1d */ /* 0x000fe20000010000 */
[----:B------:R-:W-:-:S02]  /*1f7a0*/  IMAD.MOV.U32 R158, RZ, RZ, R229 ;  /* 0x000000ffff9e7224 */ /* 0x000fc400078e00e5 */
[----:B------:R-:W-:-:S03]  /*1f7b0*/  IMAD.MOV.U32 R159, RZ, RZ, R231 ;  /* 0x000000ffff9f7224 */ /* 0x000fc600078e00e7 */
[----:B------:R-:W1:Y:S02]  /*1f7c0*/  LDS.128 R32, [R252] ;  /* 0x00000000fc207984 */ /* 0x000e640000000c00 */
[----:B------:R-:W-:Y:S01]  /*1f7d0*/  BAR.SYNC.DEFER_BLOCKING 0x0 ;  /* 0x0000000000007b1d */ /* 0x000fe20000010000 */
[----:B------:R-:W-:Y:S01]  /*1f7e0*/  MOV R166, R101 ;  /* 0x0000006500a67202 */ /* 0x000fe20000000f00 */
[----:B------:R-:W-:-:S04]  /*1f7f0*/  IMAD.MOV.U32 R164, RZ, RZ, R133 ;  /* 0x000000ffffa47224 */ /* 0x000fc800078e0085 */
[----:B---3--:R3:W-:Y:S02]  /*1f800*/  STSM.16.M88.4 [R0], R156 ;  /* 0x0000009c00007844 */ /* 0x0087e40000000200 */
[----:B---3--:R-:W-:Y:S01]  /*1f810*/  MOV R159, R167 ;  /* 0x000000a7009f7202 */ /* 0x008fe20000000f00 */
[----:B------:R-:W-:Y:S01]  /*1f820*/  IMAD.MOV.U32 R167, RZ, RZ, R103 ;  /* 0x000000ffffa77224 */ /* 0x000fe200078e0067 */
[----:B------:R-:W-:Y:S01]  /*1f830*/  BAR.SYNC.DEFER_BLOCKING 0x0 ;  /* 0x0000000000007b1d */ /* 0x000fe20000010000 */
[----:B------:R-:W-:Y:S01]  /*1f840*/  MOV R156, R197 ;  /* 0x000000c5009c7202 */ /* 0x000fe20000000f00 */
[----:B------:R-:W-:Y:S02]  /*1f850*/  IMAD.MOV.U32 R157, RZ, RZ, R199 ;  /* 0x000000ffff9d7224 */ /* 0x000fe400078e00c7 */
[----:B------:R-:W-:Y:S02]  /*1f860*/  IMAD.MOV.U32 R158, RZ, RZ, R165 ;  /* 0x000000ffff9e7224 */ /* 0x000fe400078e00a5 */
[----:B------:R-:W3:Y:S02]  /*1f870*/  LDS.128 R100, [R252] ;  /* 0x00000000fc647984 */ /* 0x000ee40000000c00 */
[----:B------:R-:W-:Y:S06]  /*1f880*/  BAR.SYNC.DEFER_BLOCKING 0x0 ;  /* 0x0000000000007b1d */ /* 0x000fec0000010000 */
[----:B------:R-:W-:Y:S02]  /*1f890*/  STSM.16.M88.4 [R0], R156 ;  /* 0x0000009c00007844 */ /* 0x000fe40000000200 */
[----:B------:R-:W-:Y:S01]  /*1f8a0*/  BAR.SYNC.DEFER_BLOCKING 0x0 ;  /* 0x0000000000007b1d */ /* 0x000fe20000010000 */
[----:B------:R-:W-:-:S05]  /*1f8b0*/  IMAD.MOV.U32 R165, RZ, RZ, R135 ;  /* 0x000000ffffa57224 */ /* 0x000fca00078e0087 */
[----:B------:R-:W3:Y:S02]  /*1f8c0*/  LDS.128 R132, [R252] ;  /* 0x00000000fc847984 */ /* 0x000ee40000000c00 */
[----:B------:R-:W-:Y:S06]  /*1f8d0*/  BAR.SYNC.DEFER_BLOCKING 0x0 ;  /* 0x0000000000007b1d */ /* 0x000fec0000010000 */
[----:B------:R-:W-:Y:S02]  /*1f8e0*/  STSM.16.M88.4 [R0], R164 ;  /* 0x000000a400007844 */ /* 0x000fe40000000200 */
[----:B------:R-:W-:Y:S01]  /*1f8f0*/  BAR.SYNC.DEFER_BLOCKING 0x0 ;  /* 0x0000000000007b1d */ /* 0x000fe20000010000 */
[----:B------:R-:W-:Y:S01]  /*1f900*/  IMAD.MOV.U32 R188, RZ, RZ, R69 ;  /* 0x000000ffffbc7224 */ /* 0x000fe200078e0045 */
[----:B------:R-:W-:Y:S01]  /*1f910*/  MOV R189, R71 ;  /* 0x0000004700bd7202 */ /* 0x000fe20000000f00 */
[----:B------:R-:W-:-:S03]  /*1f920*/  IMAD.MOV.U32 R190, RZ, RZ, R37 ;  /* 0x000000ffffbe7224 */ /* 0x000fc600078e0025 */
[----:B------:R-:W3:Y:S01]  /*1f930*/  LDS.128 R184, [R252] ;  /* 0x00000000fcb87984 */ /* 0x000ee20000000c00 */
[----:B------:R-:W-:Y:S01]  /*1f940*/  IMAD.MOV.U32 R191, RZ, RZ, R39 ;  /* 0x000000ffffbf7224 */ /* 0x000fe200078e0027 */
[----:B------:R-:W-:Y:S06]  /*1f950*/  BAR.SYNC.DEFER_BLOCKING 0x0 ;  /* 0x0000000000007b1d */ /* 0x000fec0000010000 */
[----:B------:R2:W-:Y:S02]  /*1f960*/  STSM.16.M88.4 [R0], R188 ;  /* 0x000000bc00007844 */ /* 0x0005e40000000200 */
[----:B------:R-:W-:Y:S06]  /*1f970*/  BAR.SYNC.DEFER_BLOCKING 0x0 ;  /* 0x0000000000007b1d */ /* 0x000fec0000010000 */
[----:B--2---:R-:W2:Y:S04]  /*1f980*/  LDL.LU R188, [R1+0x44] ;  /* 0x0000440001bc7983 */ /* 0x004ea80000300800 */
[----:B------:R-:W2:Y:S04]  /*1f990*/  LDL.LU R189, [R1+0x4c] ;  /* 0x00004c0001bd7983 */ /* 0x000ea80000300800 */
[----:B------:R-:W3:Y:S01]  /*1f9a0*/  LDS.128 R164, [R252] ;  /* 0x00000000fca47984 */ /* 0x000ee20000000c00 */
[----:B------:R-:W-:Y:S01]  /*1f9b0*/  MOV R194, R232 ;  /* 0x000000e800c27202 */ /* 0x000fe20000000f00 */
[----:B------:R-:W-:Y:S01]  /*1f9c0*/  IMAD.MOV.U32 R195, RZ, RZ, R234 ;  /* 0x000000ffffc37224 */ /* 0x000fe200078e00ea */
[----:B------:R-:W-:Y:S06]  /*1f9d0*/  BAR.SYNC.DEFER_BLOCKING 0x0 ;  /* 0x0000000000007b1d */ /* 0x000fec0000010000 */
[----:B----4-:R-:W-:Y:S02]  /*1f9e0*/  STSM.16.M88.4 [R0], R192 ;  /* 0x000000c000007844 */ /* 0x010fe40000000200 */
[----:B------:R-:W-:Y:S01]  /*1f9f0*/  BAR.SYNC.DEFER_BLOCKING 0x0 ;  /* 0x0000000000007b1d */ /* 0x000fe20000010000 */
[----:B------:R-:W-:Y:S01]  /*1fa00*/  IMAD.MOV.U32 R68, RZ, RZ, R200 ;  /* 0x000000ffff447224 */ /* 0x000fe200078e00c8 */
[----:B------:R-:W-:Y:S01]  /*1fa10*/  MOV R69, R202 ;  /* 0x000000ca00457202 */ /* 0x000fe20000000f00 */
[----:B------:R-:W-:-:S02]  /*1fa20*/  IMAD.MOV.U32 R70, RZ, RZ, R168 ;  /* 0x000000ffff467224 */ /* 0x000fc400078e00a8 */
[----:B------:R-:W-:Y:S01]  /*1fa30*/  IMAD.MOV.U32 R71, RZ, RZ, R170 ;  /* 0x000000ffff477224 */ /* 0x000fe200078e00aa */
[----:B------:R-:W-:Y:S01]  /*1fa40*/  MOV R36, R136 ;  /* 0x0000008800247202 */ /* 0x000fe20000000f00 */
[----:B------:R-:W-:Y:S01]  /*1fa50*/  IMAD.MOV.U32 R37, RZ, RZ, R138 ;  /* 0x000000ffff257224 */ /* 0x000fe200078e008a */
[----:B------:R-:W-:Y:S01]  /*1fa60*/  MOV R39, R106 ;  /* 0x0000006a00277202 */ /* 0x000fe20000000f00 */
[----:B------:R-:W-:Y:S01]  /*1fa70*/  IMAD.MOV.U32 R38, RZ, RZ, R104 ;  /* 0x000000ffff267224 */ /* 0x000fe200078e0068 */
[----:B------:R-:W-:Y:S01]  /*1fa80*/  MOV R191, R235 ;  /* 0x000000eb00bf7202 */ /* 0x000fe20000000f00 */
[----:B------:R-:W-:Y:S01]  /*1fa90*/  IMAD.MOV.U32 R190, RZ, RZ, R233 ;  /* 0x000000ffffbe7224 */ /* 0x000fe200078e00e9 */
[----:B------:R-:W4:Y:S04]  /*1faa0*/  LDL.LU R200, [R1+0x50] ;  /* 0x0000500001c87983 */ /* 0x000f280000300800 */
[----:B------:R-:W3:Y:S01]  /*1fab0*/  LDS.128 R156, [R252] ;  /* 0x00000000fc9c7984 */ /* 0x000ee20000000c00 */
[----:B------:R-:W-:Y:S06]  /*1fac0*/  BAR.SYNC.DEFER_BLOCKING 0x0 ;  /* 0x0000000000007b1d */ /* 0x000fec0000010000 */
[----:B------:R-:W-:Y:S02]  /*1fad0*/  STSM.16.M88.4 [R0], R68 ;  /* 0x0000004400007844 */ /* 0x000fe40000000200 */
[----:B------:R-:W-:Y:S06]  /*1fae0*/  BAR.SYNC.DEFER_BLOCKING 0x0 ;  /* 0x0000000000007b1d */ /* 0x000fec0000010000 */
[----:B------:R-:W3:Y:S02]  /*1faf0*/  LDS.128 R68, [R252] ;  /* 0x00000000fc447984 */ /* 0x000ee40000000c00 */
[----:B------:R-:W-:Y:S06]  /*1fb00*/  BAR.SYNC.DEFER_BLOCKING 0x0 ;  /* 0x0000000000007b1d */ /* 0x000fec0000010000 */
[----:B------:R1:W-:Y:S02]  /*1fb10*/  STSM.16.M88.4 [R0], R36 ;  /* 0x0000002400007844 */ /* 0x0003e40000000200 */
[----:B------:R-:W-:Y:S06]  /*1fb20*/  BAR.SYNC.DEFER_BLOCKING 0x0 ;  /* 0x0000000000007b1d */ /* 0x000fec0000010000 */
[----:B------:R-:W3:Y:S01]  /*1fb30*/  LDS.128 R192, [R252] ;  /* 0x00000000fcc07984 */ /* 0x000ee20000000c00 */
[----:B-1----:R-:W-:Y:S01]  /*1fb40*/  IMAD.MOV.U32 R36, RZ, RZ, R72 ;  /* 0x000000ffff247224 */ /* 0x002fe200078e0048 */
[----:B------:R-:W-:Y:S01]  /*1fb50*/  MOV R38, R40 ;  /* 0x0000002800267202 */ /* 0x000fe20000000f00 */
[----:B------:R-:W-:-:S02]  /*1fb60*/  IMAD.MOV.U32 R37, RZ, RZ, R74 ;  /* 0x000000ffff257224 */ /* 0x000fc400078e004a */
[----:B------:R-:W-:Y:S01]  /*1fb70*/  IMAD.MOV.U32 R39, RZ, RZ, R42 ;  /* 0x000000ffff277224 */ /* 0x000fe200078e002a */
[----:B------:R-:W-:Y:S06]  /*1fb80*/  BAR.SYNC.DEFER_BLOCKING 0x0 ;  /* 0x0000000000007b1d */ /* 0x000fec0000010000 */
[----:B------:R-:W-:Y:S02]  /*1fb90*/  STSM.16.M88.4 [R0], R36 ;  /* 0x0000002400007844 */ /* 0x000fe40000000200 */
[----:B------:R-:W-:Y:S06]  /*1fba0*/  BAR.SYNC.DEFER_BLOCKING 0x0 ;  /* 0x0000000000007b1d */ /* 0x000fec0000010000 */
[----:B------:R-:W1:Y:S02]  /*1fbb0*/  LDS.128 R36, [R252] ;  /* 0x00000000fc247984 */ /* 0x000e640000000c00 */
[----:B------:R-:W-:Y:S06]  /*1fbc0*/  BAR.SYNC.DEFER_BLOCKING 0x0 ;  /* 0x0000000000007b1d */ /* 0x000fec0000010000 */
[----:B--2---:R2:W-:Y:S02]  /*1fbd0*/  STSM.16.M88.4 [R0], R188 ;  /* 0x000000bc00007844 */ /* 0x0045e40000000200 */
[----:B--2---:R-:W-:-:S02]  /*1fbe0*/  IMAD.MOV.U32 R188, RZ, RZ, R201 ;  /* 0x000000ffffbc7224 */ /* 0x004fc400078e00c9 */
[----:B------:R-:W4:Y:S01]  /*1fbf0*/  LDL.LU R201, [R1+0x58] ;  /* 0x0000580001c97983 */ /* 0x000f220000300800 */
[----:B------:R-:W-:Y:S02]  /*1fc00*/  IMAD.MOV.U32 R191, RZ, RZ, R171 ;  /* 0x000000ffffbf7224 */ /* 0x000fe400078e00ab */
[----:B------:R-:W-:Y:S02]  /*1fc10*/  IMAD.MOV.U32 R170, RZ, RZ, R105 ;  /* 0x000000ffffaa7224 */ /* 0x000fe400078e0069 */
[----:B------:R-:W-:Y:S01]  /*1fc20*/  IMAD.MOV.U32 R171, RZ, RZ, R107 ;  /* 0x000000ffffab7224 */ /* 0x000fe200078e006b */
[----:B------:R-:W-:Y:S01]  /*1fc30*/  BAR.SYNC.DEFER_BLOCKING 0x0 ;  /* 0x0000000000007b1d */ /* 0x000fe20000010000 */
[----:B------:R-:W-:Y:S01]  /*1fc40*/  IMAD.MOV.U32 R189, RZ, RZ, R203 ;  /* 0x000000ffffbd7224 */ /* 0x000fe200078e00cb */
[----:B------:R-:W-:-:S04]  /*1fc50*/  MOV R190, R169 ;  /* 0x000000a900be7202 */ /* 0x000fc80000000f00 */
[----:B------:R-:W2:Y:S02]  /*1fc60*/  LDS.128 R104, [R252] ;  /* 0x00000000fc687984 */ /* 0x000ea40000000c00 */
[----:B------:R-:W-:Y:S06]  /*1fc70*/  BAR.SYNC.DEFER_BLOCKING 0x0 ;  /* 0x0000000000007b1d */ /* 0x000fec0000010000 */
[----:B------:R-:W-:Y:S02]  /*1fc80*/  STSM.16.M88.4 [R0], R188 ;  /* 0x000000bc00007844 */ /* 0x000fe40000000200 */
[----:B------:R-:W-:Y:S01]  /*1fc90*/  BAR.SYNC.DEFER_BLOCKING 0x0 ;  /* 0x0000000000007b1d */ /* 0x000fe20000010000 */
[----:B------:R-:W-:Y:S01]  /*1fca0*/  IMAD.MOV.U32 R168, RZ, RZ, R137 ;  /* 0x000000ffffa87224 */ /* 0x000fe200078e0089 */
[----:B------:R-:W-:-:S04]  /*1fcb0*/  MOV R169, R139 ;  /* 0x0000008b00a97202 */ /* 0x000fc80000000f00 */
[----:B------:R-:W2:Y:S02]  /*1fcc0*/  LDS.128 R136, [R252] ;  /* 0x00000000fc887984 */ /* 0x000ea40000000c00 */
[----:B------:R-:W-:Y:S06]  /*1fcd0*/  BAR.SYNC.DEFER_BLOCKING 0x0 ;  /* 0x0000000000007b1d */ /* 0x000fec0000010000 */
[----:B------:R-:W-:Y:S02]  /*1fce0*/  STSM.16.M88.4 [R0], R168 ;  /* 0x000000a800007844 */ /* 0x000fe40000000200 */
[----:B------:R-:W-:Y:S01]  /*1fcf0*/  BAR.SYNC.DEFER_BLOCKING 0x0 ;  /* 0x0000000000007b1d */ /* 0x000fe20000010000 */
[----:B------:R-:W-:Y:S01]  /*1fd00*/  MOV R72, R73 ;  /* 0x0000004900487202 */ /* 0x000fe20000000f00 */
[----:B------:R-:W-:Y:S01]  /*1fd10*/  IMAD.MOV.U32 R73, RZ, RZ, R75 ;  /* 0x000000ffff497224 */ /* 0x000fe200078e004b */
[----:B------:R-:W-:Y:S01]  /*1fd20*/  MOV R75, R43 ;  /* 0x0000002b004b7202 */ /* 0x000fe20000000f00 */
[----:B------:R-:W-:-:S02]  /*1fd30*/  IMAD.MOV.U32 R74, RZ, RZ, R41 ;  /* 0x000000ffff4a7224 */ /* 0x000fc400078e0029 */
[----:B------:R-:W2:Y:S02]  /*1fd40*/  LDS.128 R188, [R252] ;  /* 0x00000000fcbc7984 */ /* 0x000ea40000000c00 */
[----:B------:R-:W-:Y:S06]  /*1fd50*/  BAR.SYNC.DEFER_BLOCKING 0x0 ;  /* 0x0000000000007b1d */ /* 0x000fec0000010000 */
[----:B------:R3:W-:Y:S02]  /*1fd60*/  STSM.16.M88.4 [R0], R72 ;  /* 0x0000004800007844 */ /* 0x0007e40000000200 */
[----:B------:R-:W-:Y:S01]  /*1fd70*/  BAR.SYNC.DEFER_BLOCKING 0x0 ;  /* 0x0000000000007b1d */ /* 0x000fe20000010000 */
[----:B------:R-:W-:-:S02]  /*1fd80*/  IMAD.MOV.U32 R202, RZ, RZ, R236 ;  /* 0x000000ffffca7224 */ /* 0x000fc400078e00ec */
[----:B------:R-:W-:Y:S01]  /*1fd90*/  IMAD.MOV.U32 R203, RZ, RZ, R238 ;  /* 0x000000ffffcb7224 */ /* 0x000fe200078e00ee */
[----:B------:R-:W-:Y:S01]  /*1fda0*/  MOV R42, R108 ;  /* 0x0000006c002a7202 */ /* 0x000fe20000000f00 */
[----:B------:R-:W-:Y:S01]  /*1fdb0*/  IMAD.MOV.U32 R40, RZ, RZ, R140 ;  /* 0x000000ffff287224 */ /* 0x000fe200078e008c */
[----:B------:R-:W-:Y:S01]  /*1fdc0*/  MOV R223, R242 ;  /* 0x000000f200df7202 */ /* 0x000fe20000000f00 */
[----:B------:R-:W-:Y:S02]  /*1fdd0*/  IMAD.MOV.U32 R41, RZ, RZ, R142 ;  /* 0x000000ffff297224 */ /* 0x000fe400078e008e */
[----:B------:R-:W-:Y:S01]  /*1fde0*/  IMAD.MOV.U32 R222, RZ, RZ, R240 ;  /* 0x000000ffffde7224 */ /* 0x000fe200078e00f0 */
[----:B------:R-:W-:Y:S01]  /*1fdf0*/  MOV R229, R83 ;  /* 0x0000005300e57202 */ /* 0x000fe20000000f00 */
[----:B------:R-:W2:Y:S01]  /*1fe00*/  LDS.128 R196, [R252] ;  /* 0x00000000fcc47984 */ /* 0x000ea20000000c00 */
[----:B---3--:R-:W-:Y:S01]  /*1fe10*/  MOV R72, R204 ;  /* 0x000000cc00487202 */ /* 0x008fe20000000f00 */
[----:B------:R-:W-:Y:S01]  /*1fe20*/  IMAD.MOV.U32 R73, RZ, RZ, R206 ;  /* 0x000000ffff497224 */ /* 0x000fe200078e00ce */
[----:B------:R-:W-:Y:S01]  /*1fe30*/  MOV R75, R174 ;  /* 0x000000ae004b7202 */ /* 0x000fe20000000f00 */
[----:B------:R-:W-:Y:S01]  /*1fe40*/  BAR.SYNC.DEFER_BLOCKING 0x0 ;  /* 0x0000000000007b1d */ /* 0x000fe20000010000 */
[----:B------:R-:W-:-:S02]  /*1fe50*/  IMAD.MOV.U32 R74, RZ, RZ, R172 ;  /* 0x000000ffff4a7224 */ /* 0x000fc400078e00ac */
[----:B------:R-:W-:Y:S02]  /*1fe60*/  IMAD.MOV.U32 R43, RZ, RZ, R110 ;  /* 0x000000ffff2b7224 */ /* 0x000fe400078e006e */
[----:B------:R-:W-:Y:S02]  /*1fe70*/  IMAD.MOV.U32 R228, RZ, RZ, R81 ;  /* 0x000000ffffe47224 */ /* 0x000fe400078e0051 */
[----:B------:R-:W-:Y:S02]  /*1fe80*/  IMAD.MOV.U32 R230, RZ, RZ, R49 ;  /* 0x000000ffffe67224 */ /* 0x000fe400078e0031 */
[----:B------:R-:W-:Y:S01]  /*1fe90*/  IMAD.MOV.U32 R231, RZ, RZ, R51 ;  /* 0x000000ffffe77224 */ /* 0x000fe200078e0033 */
[----:B------:R-:W-:Y:S01]  /*1fea0*/  MOV R234, R244 ;  /* 0x000000f400ea7202 */ /* 0x000fe20000000f00 */
[----:B------:R-:W-:Y:S01]  /*1feb0*/  IMAD.MOV.U32 R235, RZ, RZ, R246 ;  /* 0x000000ffffeb7224 */ /* 0x000fe200078e00f6 */
[----:B------:R-:W3:Y:S01]  /*1fec0*/  LDC R236, c[0x0][0x244] ;  /* 0x00009100ffec7b82 */ /* 0x000ee20000000800 */
[----:B----4-:R4:W-:Y:S07]  /*1fed0*/  STSM.16.M88.4 [R0], R200 ;  /* 0x000000c800007844 */ /* 0x0109ee0000000200 */
[----:B------:R-:W-:Y:S06]  /*1fee0*/  BAR.SYNC.DEFER_BLOCKING 0x0 ;  /* 0x0000000000007b1d */ /* 0x000fec0000010000 */
[----:B----4-:R-:W4:Y:S04]  /*1fef0*/  LDL.LU R200, [R1+0x54] ;  /* 0x0000540001c87983 */ /* 0x010f280000300800 */
[----:B------:R-:W4:Y:S04]  /*1ff00*/  LDL.LU R201, [R1+0x5c] ;  /* 0x00005c0001c97983 */ /* 0x000f280000300800 */
[----:B------:R-:W2:Y:S04]  /*1ff10*/  LDL.LU R220, [R1+0x60] ;  /* 0x0000600001dc7983 */ /* 0x000ea80000300800 */
[----:B------:R-:W1:Y:S01]  /*1ff20*/  LDS.128 R168, [R252] ;  /* 0x00000000fca87984 */ /* 0x000e620000000c00 */
[----:B------:R-:W-:Y:S06]  /*1ff30*/  BAR.SYNC.DEFER_BLOCKING 0x0 ;  /* 0x0000000000007b1d */ /* 0x000fec0000010000 */
[----:B------:R-:W2:Y:S04]  /*1ff40*/  LDL.LU R221, [R1+0x68] ;  /* 0x0000680001dd7983 */ /* 0x000ea80000300800 */
[----:B------:R-:W-:Y:S01]  /*1ff50*/  STSM.16.M88.4 [R0], R72 ;  /* 0x0000004800007844 */ /* 0x000fe20000000200 */
[----:B------:R-:W-:Y:S06]  /*1ff60*/  BAR.SYNC.DEFER_BLOCKING 0x0 ;  /* 0x0000000000007b1d */ /* 0x000fec0000010000 */
[----:B------:R-:W1:Y:S02]  /*1ff70*/  LDS.128 R72, [R252] ;  /* 0x00000000fc487984 */ /* 0x000e640000000c00 */
[----:B------:R-:W-:Y:S06]  /*1ff80*/  BAR.SYNC.DEFER_BLOCKING 0x0 ;  /* 0x0000000000007b1d */ /* 0x000fec0000010000 */
[----:B------:R3:W-:Y:S02]  /*1ff90*/  STSM.16.M88.4 [R0], R40 ;  /* 0x0000002800007844 */ /* 0x0007e40000000200 */
[----:B------:R-:W-:Y:S06]  /*1ffa0*/  BAR.SYNC.DEFER_BLOCKING 0x0 ;  /* 0x0000000000007b1d */ /* 0x000fec0000010000 */
[----:B------:R-:W1:Y:S01]  /*1ffb0*/  LDS.128 R216, [R252] ;  /* 0x00000000fcd87984 */ /* 0x000e620000000c00 */
[----:B---3--:R-:W-:Y:S01]  /*1ffc0*/  IMAD.MOV.U32 R40, RZ, RZ, R76 ;  /* 0x000000ffff287224 */ /* 0x008fe200078e004c */
        /* <DEDUP_REMOVED lines=8> */
[----:B------:R-:W3:Y:S02]  /*20050*/  LDS.128 R40, [R252] ;  /* 0x00000000fc287984 */ /* 0x000ee40000000c00 */
[----:B------:R-:W-:Y:S01]  /*20060*/  BAR.SYNC.DEFER_BLOCKING 0x0 ;  /* 0x0000000000007b1d */ /* 0x000fe20000010000 */
[----:B------:R-:W-:Y:S01]  /*20070*/  MOV R172, R141 ;  /* 0x0000008d00ac7202 */ /* 0x000fe20000000f00 */
[----:B------:R-:W-:-:S04]  /*20080*/  IMAD.MOV.U32 R174, RZ, RZ, R109 ;  /* 0x000000ffffae7224 */ /* 0x000fc800078e006d */
[----:B----4-:R4:W-:Y:S02]  /*20090*/  STSM.16.M88.4 [R0], R200 ;  /* 0x000000c800007844 */ /* 0x0109e40000000200 */
[----:B----4-:R-:W-:Y:S02]  /*200a0*/  IMAD.MOV.U32 R202, RZ, RZ, R173 ;  /* 0x000000ffffca7224 */ /* 0x010fe400078e00ad */
[----:B------:R-:W-:Y:S01]  /*200b0*/  IMAD.MOV.U32 R173, RZ, RZ, R143 ;  /* 0x000000ffffad7224 */ /* 0x000fe200078e008f */
[----:B------:R-:W-:Y:S01]  /*200c0*/  BAR.SYNC.DEFER_BLOCKING 0x0 ;  /* 0x0000000000007b1d */ /* 0x000fe20000010000 */
[----:B------:R-:W-:Y:S01]  /*200d0*/  IMAD.MOV.U32 R200, RZ, RZ, R205 ;  /* 0x000000ffffc87224 */ /* 0x000fe200078e00cd */
[----:B------:R-:W-:Y:S01]  /*200e0*/  MOV R201, R207 ;  /* 0x000000cf00c97202 */ /* 0x000fe20000000f00 */
[----:B------:R-:W-:-:S03]  /*200f0*/  IMAD.MOV.U32 R203, RZ, RZ, R175 ;  /* 0x000000ffffcb7224 */ /* 0x000fc600078e00af */
[----:B------:R-:W4:Y:S02]  /*20100*/  LDS.128 R140, [R252] ;  /* 0x00000000fc8c7984 */ /* 0x000f240000000c00 */
[----:B------:R-:W-:Y:S06]  /*20110*/  BAR.SYNC.DEFER_BLOCKING 0x0 ;  /* 0x0000000000007b1d */ /* 0x000fec0000010000 */
[----:B------:R-:W-:Y:S02]  /*20120*/  STSM.16.M88.4 [R0], R200 ;  /* 0x000000c800007844 */ /* 0x000fe40000000200 */
[----:B------:R-:W-:Y:S01]  /*20130*/  BAR.SYNC.DEFER_BLOCKING 0x0 ;  /* 0x0000000000007b1d */ /* 0x000fe20000010000 */
[----:B------:R-:W-:-:S05]  /*20140*/  MOV R175, R111 ;  /* 0x0000006f00af7202 */ /* 0x000fca0000000f00 */
[----:B------:R-:W4:Y:S02]  /*20150*/  LDS.128 R108, [R252] ;  /* 0x00000000fc6c7984 */ /* 0x000f240000000c00 */
[----:B------:R-:W-:Y:S06]  /*20160*/  BAR.SYNC.DEFER_BLOCKING 0x0 ;  /* 0x0000000000007b1d */ /* 0x000fec0000010000 */
[----:B------:R-:W-:Y:S02]  /*20170*/  STSM.16.M88.4 [R0], R172 ;  /* 0x000000ac00007844 */ /* 0x000fe40000000200 */
[----:B------:R-:W-:Y:S01]  /*20180*/  BAR.SYNC.DEFER_BLOCKING 0x0 ;  /* 0x0000000000007b1d */ /* 0x000fe20000010000 */
[----:B------:R-:W-:Y:S01]  /*20190*/  IMAD.MOV.U32 R76, RZ, RZ, R77 ;  /* 0x000000ffff4c7224 */ /* 0x000fe200078e004d */
[----:B------:R-:W-:Y:S01]  /*201a0*/  MOV R78, R45 ;  /* 0x0000002d004e7202 */ /* 0x000fe20000000f00 */
[----:B------:R-:W-:-:S03]  /*201b0*/  IMAD.MOV.U32 R77, RZ, RZ, R79 ;  /* 0x000000ffff4d7224 */ /* 0x000fc600078e004f */
[----:B------:R-:W4:Y:S01]  /*201c0*/  LDS.128 R200, [R252] ;  /* 0x00000000fcc87984 */ /* 0x000f220000000c00 */
[----:B------:R-:W-:Y:S01]  /*201d0*/  IMAD.MOV.U32 R79, RZ, RZ, R47 ;  /* 0x000000ffff4f7224 */ /* 0x000fe200078e002f */
[----:B------:R-:W-:Y:S06]  /*201e0*/  BAR.SYNC.DEFER_BLOCKING 0x0 ;  /* 0x0000000000007b1d */ /* 0x000fec0000010000 */
[----:B------:R-:W-:Y:S02]  /*201f0*/  STSM.16.M88.4 [R0], R76 ;  /* 0x0000004c00007844 */ /* 0x000fe40000000200 */
[----:B------:R-:W-:Y:S06]  /*20200*/  BAR.SYNC.DEFER_BLOCKING 0x0 ;  /* 0x0000000000007b1d */ /* 0x000fec0000010000 */
[----:B------:R-:W4:Y:S02]  /*20210*/  LDS.128 R204, [R252] ;  /* 0x00000000fccc7984 */ /* 0x000f240000000c00 */
[----:B------:R-:W-:Y:S06]  /*20220*/  BAR.SYNC.DEFER_BLOCKING 0x0 ;  /* 0x0000000000007b1d */ /* 0x000fec0000010000 */
[----:B--2---:R2:W-:Y:S02]  /*20230*/  STSM.16.M88.4 [R0], R220 ;  /* 0x000000dc00007844 */ /* 0x0045e40000000200 */
[----:B------:R-:W-:Y:S06]  /*20240*/  BAR.SYNC.DEFER_BLOCKING 0x0 ;  /* 0x0000000000007b1d */ /* 0x000fec0000010000 */
[----:B--2---:R-:W2:Y:S04]  /*20250*/  LDL.LU R220, [R1+0x64] ;  /* 0x0000640001dc7983 */ /* 0x004ea80000300800 */
[----:B------:R-:W2:Y:S01]  /*20260*/  LDL.LU R221, [R1+0x6c] ;  /* 0x00006c0001dd7983 */ /* 0x000ea20000300800 */
[----:B------:R-:W-:Y:S01]  /*20270*/  IMAD.MOV.U32 R172, RZ, RZ, R208 ;  /* 0x000000ffffac7224 */ /* 0x000fe200078e00d0 */
[----:B------:R-:W-:Y:S01]  /*20280*/  MOV R174, R176 ;  /* 0x000000b000ae7202 */ /* 0x000fe20000000f00 */
[----:B------:R-:W-:-:S02]  /*20290*/  IMAD.MOV.U32 R173, RZ, RZ, R210 ;  /* 0x000000ffffad7224 */ /* 0x000fc400078e00d2 */
[----:B------:R-:W-:Y:S01]  /*202a0*/  IMAD.MOV.U32 R175, RZ, RZ, R178 ;  /* 0x000000ffffaf7224 */ /* 0x000fe200078e00b2 */
[----:B------:R-:W-:Y:S01]  /*202b0*/  MOV R45, R146 ;  /* 0x00000092002d7202 */ /* 0x000fe20000000f00 */
[----:B------:R-:W-:Y:S01]  /*202c0*/  IMAD.MOV.U32 R44, RZ, RZ, R144 ;  /* 0x000000ffff2c7224 */ /* 0x000fe200078e0090 */
[----:B------:R-:W4:Y:S01]  /*202d0*/  LDS.128 R76, [R252] ;  /* 0x00000000fc4c7984 */ /* 0x000f220000000c00 */
[----:B------:R-:W-:Y:S01]  /*202e0*/  BAR.SYNC.DEFER_BLOCKING 0x0 ;  /* 0x0000000000007b1d */ /* 0x000fe20000010000 */
[----:B------:R-:W-:Y:S02]  /*202f0*/  IMAD.MOV.U32 R46, RZ, RZ, R112 ;  /* 0x000000ffff2e7224 */ /* 0x000fe400078e0070 */
[----:B------:R-:W-:-:S03]  /*20300*/  IMAD.MOV.U32 R47, RZ, RZ, R114 ;  /* 0x000000ffff2f7224 */ /* 0x000fc600078e0072 */
[----:B------:R-:W3:Y:S04]  /*20310*/  LDL.LU R232, [R1+0x70] ;  /* 0x0000700001e87983 */ /* 0x000ee80000300800 */
[----:B------:R-:W3:Y:S04]  /*20320*/  LDL.LU R233, [R1+0x78] ;  /* 0x0000780001e97983 */ /* 0x000ee80000300800 */
[----:B------:R-:W-:Y:S01]  /*20330*/  STSM.16.M88.4 [R0], R172 ;  /* 0x000000ac00007844 */ /* 0x000fe20000000200 */
[----:B------:R-:W-:Y:S06]  /*20340*/  BAR.SYNC.DEFER_BLOCKING 0x0 ;  /* 0x0000000000007b1d */ /* 0x000fec0000010000 */
[----:B------:R-:W4:Y:S02]  /*20350*/  LDS.128 R172, [R252] ;  /* 0x00000000fcac7984 */ /* 0x000f240000000c00 */
[----:B------:R-:W-:Y:S06]  /*20360*/  BAR.SYNC.DEFER_BLOCKING 0x0 ;  /* 0x0000000000007b1d */ /* 0x000fec0000010000 */
[----:B------:R1:W-:Y:S02]  /*20370*/  STSM.16.M88.4 [R0], R44 ;  /* 0x0000002c00007844 */ /* 0x0003e40000000200 */
[----:B------:R-:W-:Y:S06]  /*20380*/  BAR.SYNC.DEFER_BLOCKING 0x0 ;  /* 0x0000000000007b1d */ /* 0x000fec0000010000 */
[----:B------:R-:W4:Y:S01]  /*20390*/  LDS.128 R224, [R252] ;  /* 0x00000000fce07984 */ /* 0x000f220000000c00 */
        /* <DEDUP_REMOVED lines=11> */
[----:B------:R-:W-:Y:S02]  /*20450*/  IMAD.MOV.U32 R210, RZ, RZ, R177 ;  /* 0x000000ffffd27224 */ /* 0x000fe400078e00b1 */
[----:B------:R-:W-:Y:S02]  /*20460*/  IMAD.MOV.U32 R176, RZ, RZ, R145 ;  /* 0x000000ffffb07224 */ /* 0x000fe400078e0091 */
[----:B------:R-:W-:Y:S01]  /*20470*/  IMAD.MOV.U32 R177, RZ, RZ, R147 ;  /* 0x000000ffffb17224 */ /* 0x000fe200078e0093 */
[----:B------:R-:W-:Y:S01]  /*20480*/  MOV R208, R209 ;  /* 0x000000d100d07202 */ /* 0x000fe20000000f00 */
[----:B------:R-:W-:Y:S01]  /*20490*/  IMAD.MOV.U32 R209, RZ, RZ, R211 ;  /* 0x000000ffffd17224 */ /* 0x000fe200078e00d3 */
[----:B------:R-:W-:Y:S01]  /*204a0*/  MOV R211, R179 ;  /* 0x000000b300d37202 */ /* 0x000fe20000000f00 */
[----:B------:R-:W-:Y:S01]  /*204b0*/  IMAD.MOV.U32 R179, RZ, RZ, R115 ;  /* 0x000000ffffb37224 */ /* 0x000fe200078e0073 */
[----:B------:R-:W-:Y:S01]  /*204c0*/  MOV R178, R113 ;  /* 0x0000007100b27202 */ /* 0x000fe20000000f00 */
        /* <DEDUP_REMOVED lines=9> */
[----:B------:R-:W-:Y:S06]  /*20560*/  BAR.SYNC.DEFER_BLOCKING 0x0 ;  /* 0x0000000000007b1d */ /* 0x000fec0000010000 */
[----:B------:R-:W2:Y:S02]  /*20570*/  LDS.128 R220, [R252] ;  /* 0x00000000fcdc7984 */ /* 0x000ea40000000c00 */
[----:B------:R-:W-:Y:S06]  /*20580*/  BAR.SYNC.DEFER_BLOCKING 0x0 ;  /* 0x0000000000007b1d */ /* 0x000fec0000010000 */
[----:B------:R4:W-:Y:S02]  /*20590*/  STSM.16.M88.4 [R0], R228 ;  /* 0x000000e400007844 */ /* 0x0009e40000000200 */
[----:B------:R-:W-:Y:S06]  /*205a0*/  BAR.SYNC.DEFER_BLOCKING 0x0 ;  /* 0x0000000000007b1d */ /* 0x000fec0000010000 */
[----:B----4-:R-:W4:Y:S04]  /*205b0*/  LDL.LU R228, [R1+0x74] ;  /* 0x0000740001e47983 */ /* 0x010f280000300800 */
[----:B------:R-:W4:Y:S01]  /*205c0*/  LDL.LU R229, [R1+0x7c] ;  /* 0x00007c0001e57983 */ /* 0x000f220000300800 */
[----:B------:R-:W-:Y:S01]  /*205d0*/  IMAD.MOV.U32 R80, RZ, RZ, R212 ;  /* 0x000000ffff507224 */ /* 0x000fe200078e00d4 */
[----:B------:R-:W-:Y:S01]  /*205e0*/  MOV R81, R214 ;  /* 0x000000d600517202 */ /* 0x000fe20000000f00 */
[----:B------:R-:W-:Y:S01]  /*205f0*/  IMAD.MOV.U32 R82, RZ, RZ, R180 ;  /* 0x000000ffff527224 */ /* 0x000fe200078e00b4 */
[----:B------:R-:W2:Y:S04]  /*20600*/  LDL.LU R244, [R1+0x100] ;  /* 0x0001000001f47983 */ /* 0x000ea80000300800 */
[----:B------:R-:W1:Y:S01]  /*20610*/  LDS.128 R208, [R252] ;  /* 0x00000000fcd07984 */ /* 0x000e620000000c00 */
[----:B------:R-:W-:Y:S01]  /*20620*/  BAR.SYNC.DEFER_BLOCKING 0x0 ;  /* 0x0000000000007b1d */ /* 0x000fe20000010000 */
[----:B------:R-:W-:-:S05]  /*20630*/  IMAD.MOV.U32 R83, RZ, RZ, R182 ;  /* 0x000000ffff537224 */ /* 0x000fca00078e00b6 */
[----:B------:R-:W2:Y:S01]  /*20640*/  LDL.LU R241, [R1+0xf0] ;  /* 0x0000f00001f17983 */ /* 0x000ea20000300800 */
[----:B------:R-:W-:-:S03]  /*20650*/  MOV R48, R148 ;  /* 0x0000009400307202 */ /* 0x000fc60000000f00 */
[----:B---3--:R-:W-:Y:S01]  /*20660*/  STSM.16.M88.4 [R0], R232 ;  /* 0x000000e800007844 */ /* 0x008fe20000000200 */
[----:B------:R-:W-:Y:S01]  /*20670*/  BAR.SYNC.DEFER_BLOCKING 0x0 ;  /* 0x0000000000007b1d */ /* 0x000fe20000010000 */
[----:B------:R-:W-:Y:S01]  /*20680*/  IMAD.MOV.U32 R49, RZ, RZ, R150 ;  /* 0x000000ffff317224 */ /* 0x000fe200078e0096 */
[----:B------:R-:W-:Y:S01]  /*20690*/  MOV R51, R118 ;  /* 0x0000007600337202 */ /* 0x000fe20000000f00 */
[----:B------:R-:W-:Y:S01]  /*206a0*/  IMAD.MOV.U32 R50, RZ, RZ, R116 ;  /* 0x000000ffff327224 */ /* 0x000fe200078e0074 */
[----:B------:R-:W-:Y:S01]  /*206b0*/  MOV R231, R247 ;  /* 0x000000f700e77202 */ /* 0x000fe20000000f00 */
[----:B------:R-:W-:Y:S02]  /*206c0*/  IMAD.MOV.U32 R230, RZ, RZ, R245 ;  /* 0x000000ffffe67224 */ /* 0x000fe400078e00f5 */
[----:B------:R-:W-:Y:S01]  /*206d0*/  IMAD.MOV.U32 R212, RZ, RZ, R213 ;  /* 0x000000ffffd47224 */ /* 0x000fe200078e00d5 */
[----:B------:R-:W-:Y:S02]  /*206e0*/  MOV R214, R181 ;  /* 0x000000b500d67202 */ /* 0x000fe40000000f00 */
[----:B------:R-:W-:Y:S01]  /*206f0*/  MOV R238, R3 ;  /* 0x0000000300ee7202 */ /* 0x000fe20000000f00 */
[----:B------:R-:W-:Y:S01]  /*20700*/  IMAD.MOV.U32 R240, RZ, RZ, R14 ;  /* 0x000000fffff07224 */ /* 0x000fe200078e000e */
[----:B------:R-:W-:Y:S01]  /*20710*/  ISETP.LT.AND P1, PT, R12, UR31, !P1 ;  /* 0x0000001f0c007c0c */ /* 0x000fe2000cf21270 */
[----:B------:R-:W-:Y:S01]  /*20720*/  IMAD.MOV.U32 R242, RZ, RZ, R2 ;  /* 0x000000fffff27224 */ /* 0x000fe200078e0002 */
[----:B------:R-:W3:Y:S04]  /*20730*/  LDL.LU R243, [R1+0xe0] ;  /* 0x0000e00001f37983 */ /* 0x000ee80000300800 */
[----:B------:R-:W1:Y:S01]  /*20740*/  LDS.128 R176, [R252] ;  /* 0x00000000fcb07984 */ /* 0x000e620000000c00 */
[----:B------:R-:W-:Y:S01]  /*20750*/  BAR.SYNC.DEFER_BLOCKING 0x0 ;  /* 0x0000000000007b1d */ /* 0x000fe20000010000 */
[----:B------:R-:W-:-:S02]  /*20760*/  IMAD.MOV.U32 R148, RZ, RZ, R149 ;  /* 0x000000ffff947224 */ /* 0x000fc400078e0095 */
[----:B------:R-:W-:Y:S02]  /*20770*/  IMAD.MOV.U32 R150, RZ, RZ, R117 ;  /* 0x000000ffff967224 */ /* 0x000fe400078e0075 */
[----:B------:R-:W-:Y:S02]  /*20780*/  IMAD.MOV.U32 R213, RZ, RZ, R215 ;  /* 0x000000ffffd57224 */ /* 0x000fe400078e00d7 */
[----:B------:R-:W-:Y:S01]  /*20790*/  IMAD R3, R13, R236, RZ ;  /* 0x000000ec0d037224 */ /* 0x000fe200078e02ff */
[----:B------:R-:W3:Y:S04]  /*207a0*/  LDL.LU R237, [R1+0xd0] ;  /* 0x0000d00001ed7983 */ /* 0x000ee80000300800 */
[----:B------:R-:W-:Y:S01]  /*207b0*/  STSM.16.M88.4 [R0], R80 ;  /* 0x0000005000007844 */ /* 0x000fe20000000200 */
[----:B------:R-:W-:Y:S01]  /*207c0*/  BAR.SYNC.DEFER_BLOCKING 0x0 ;  /* 0x0000000000007b1d */ /* 0x000fe20000010000 */
[----:B------:R-:W-:Y:S01]  /*207d0*/  MOV R149, R151 ;  /* 0x0000009700957202 */ /* 0x000fe20000000f00 */
[----:B------:R-:W-:Y:S01]  /*207e0*/  IMAD.MOV.U32 R215, RZ, RZ, R183 ;  /* 0x000000ffffd77224 */ /* 0x000fe200078e00b7 */
[----:B------:R-:W-:Y:S01]  /*207f0*/  LEA R2, P3, R3, UR8, 0x2 ;  /* 0x0000000803027c11 */ /* 0x000fe2000f8610ff */
[----:B------:R-:W-:-:S02]  /*20800*/  IMAD R14, R236, 0x80, R3 ;  /* 0x00000080ec0e7824 */ /* 0x000fc400078e0203 */
[----:B------:R-:W3:Y:S04]  /*20810*/  LDL.LU R239, [R1+0x108] ;  /* 0x0001080001ef7983 */ /* 0x000ee80000300800 */
[----:B------:R-:W1:Y:S01]  /*20820*/  LDS.128 R80, [R252] ;  /* 0x00000000fc507984 */ /* 0x000e620000000c00 */
        /* <DEDUP_REMOVED lines=12> */
[----:B------:R-:W-:Y:S01]  /*208f0*/  BAR.SYNC.DEFER_BLOCKING 0x0 ;  /* 0x0000000000007b1d */ /* 0x000fe20000010000 */
[----:B------:R-:W-:-:S05]  /*20900*/  IMAD.MOV.U32 R151, RZ, RZ, R119 ;  /* 0x000000ffff977224 */ /* 0x000fca00078e0077 */
[----:B----4-:R-:W-:Y:S02]  /*20910*/  STSM.16.M88.4 [R0], R228 ;  /* 0x000000e400007844 */ /* 0x010fe40000000200 */
[----:B------:R-:W-:Y:S06]  /*20920*/  BAR.SYNC.DEFER_BLOCKING 0x0 ;  /* 0x0000000000007b1d */ /* 0x000fec0000010000 */
[----:B------:R-:W4:Y:S02]  /*20930*/  LDS.128 R116, [R252] ;  /* 0x00000000fc747984 */ /* 0x000f240000000c00 */
[----:B------:R-:W-:Y:S06]  /*20940*/  BAR.SYNC.DEFER_BLOCKING 0x0 ;  /* 0x0000000000007b1d */ /* 0x000fec0000010000 */
[----:B------:R1:W-:Y:S02]  /*20950*/  STSM.16.M88.4 [R0], R212 ;  /* 0x000000d400007844 */ /* 0x0003e40000000200 */
[----:B------:R-:W-:Y:S06]  /*20960*/  BAR.SYNC.DEFER_BLOCKING 0x0 ;  /* 0x0000000000007b1d */ /* 0x000fec0000010000 */
[----:B------:R-:W4:Y:S02]  /*20970*/  LDS.128 R180, [R252] ;  /* 0x00000000fcb47984 */ /* 0x000f240000000c00 */
[----:B------:R-:W-:Y:S01]  /*20980*/  BAR.SYNC.DEFER_BLOCKING 0x0 ;  /* 0x0000000000007b1d */ /* 0x000fe20000010000 */
[----:B------:R-:W-:-:S05]  /*20990*/  MOV R84, R85 ;  /* 0x0000005500547202 */ /* 0x000fca0000000f00 */
[----:B------:R2:W-:Y:S01]  /*209a0*/  STSM.16.M88.4 [R0], R148 ;  /* 0x0000009400007844 */ /* 0x0005e20000000200 */
[----:B------:R-:W-:Y:S01]  /*209b0*/  IMAD.MOV.U32 R85, RZ, RZ, R87 ;  /* 0x000000ffff557224 */ /* 0x000fe200078e0057 */
[----:B------:R-:W-:Y:S01]  /*209c0*/  MOV R87, R55 ;  /* 0x0000003700577202 */ /* 0x000fe20000000f00 */
[----:B------:R-:W-:Y:S01]  /*209d0*/  IMAD.MOV.U32 R86, RZ, RZ, R53 ;  /* 0x000000ffff567224 */ /* 0x000fe200078e0035 */
[----:B------:R-:W-:Y:S06]  /*209e0*/  BAR.SYNC.DEFER_BLOCKING 0x0 ;  /* 0x0000000000007b1d */ /* 0x000fec0000010000 */
[----:B------:R-:W4:Y:S02]  /*209f0*/  LDS.128 R52, [R252] ;  /* 0x00000000fc347984 */ /* 0x000f240000000c00 */
[----:B------:R-:W-:Y:S01]  /*20a00*/  BAR.SYNC.DEFER_BLOCKING 0x0 ;  /* 0x0000000000007b1d */ /* 0x000fe20000010000 */
[----:B------:R-:W-:-:S02]  /*20a10*/  LEA R18, P6, R14, UR8, 0x2 ;  /* 0x000000080e127c11 */ /* 0x000fc4000f8c10ff */
[----:B------:R-:W-:Y:S02]  /*20a20*/  LEA.HI.X.SX32 R3, R3, UR9, 0x2, P3 ;  /* 0x0000000903037c11 */ /* 0x000fe400098f16ff */
[----:B------:R-:W-:Y:S01]  /*20a30*/  ISETP.LT.AND P3, PT, R17, UR6, !P0 ;  /* 0x0000000611007c0c */ /* 0x000fe2000c761270 */
[----:B-1----:R-:W-:Y:S01]  /*20a40*/  IMAD R214, R12, UR28, RZ ;  /* 0x0000001c0cd67c24 */ /* 0x002fe2000f8e02ff */
[----:B------:R-:W-:Y:S01]  /*20a50*/  LEA.HI.X.SX32 R19, R14, UR9, 0x2, P6 ;  /* 0x000000090e137c11 */ /* 0x000fe2000b0f16ff */
[----:B------:R-:W-:Y:S01]  /*20a60*/  ULDC UR6, c[0x0][0x228] ;  /* 0x00008a0000067ab9 */ /* 0x000fe20000000800 */
[----:B------:R-:W-:Y:S01]  /*20a70*/  STSM.16.M88.4 [R0], R84 ;  /* 0x0000005400007844 */ /* 0x000fe20000000200 */
[C---:B------:R-:W-:Y:S01]  /*20a80*/  IMAD.WIDE R212, R214.reuse, 0x4, R2 ;  /* 0x00000004d6d47825 */ /* 0x040fe200078e0202 */
[----:B------:R-:W-:Y:S03]  /*20a90*/  BAR.SYNC.DEFER_BLOCKING 0x0 ;  /* 0x0000000000007b1d */ /* 0x000fe60000010000 */
[----:B--2---:R-:W-:-:S03]  /*20aa0*/  IMAD.WIDE R150, R214, 0x4, R18 ;  /* 0x00000004d6967825 */ /* 0x004fc600078e0212 */
[----:B------:R-:W-:Y:S04]  /*20ab0*/  @P1 STG.E desc[UR16][R212.64], R244 ;  /* 0x000000f4d4001986 */ /* 0x000fe8000c101910 */
[----:B------:R1:W-:Y:S04]  /*20ac0*/  @P3 STG.E desc[UR16][R150.64], R241 ;  /* 0x000000f196003986 */ /* 0x0003e8000c101910 */
[----:B-1----:R-:W2:Y:S01]  /*20ad0*/  LDL.LU R241, [R1+0xc0] ;  /* 0x0000c00001f17983 */ /* 0x002ea20000300800 */
[----:B------:R-:W-:Y:S01]  /*20ae0*/  IMAD R0, R236, 0x80, R14 ;  /* 0x00000080ec007824 */ /* 0x000fe200078e020e */
[----:B------:R-:W-:-:S02]  /*20af0*/  ISETP.LT.AND P6, PT, R16, UR4, !P0 ;  /* 0x0000000410007c0c */ /* 0x000fc4000c7c1270 */
[----:B------:R-:W-:Y:S01]  /*20b00*/  ISETP.LT.AND P3, PT, R15, UR14, !P0 ;  /* 0x0000000e0f007c0c */ /* 0x000fe2000c761270 */
[----:B------:R-:W4:Y:S01]  /*20b10*/  LDL.LU R246, [R1+0x104] ;  /* 0x0001040001f67983 */ /* 0x000f220000300800 */
[----:B------:R-:W-:Y:S01]  /*20b20*/  LEA R84, P5, R0, UR8, 0x2 ;  /* 0x0000000800547c11 */ /* 0x000fe2000f8a10ff */
[----:B------:R-:W-:Y:S01]  /*20b30*/  VIADD R14, R214, UR28 ;  /* 0x0000001cd60e7c36 */ /* 0x000fe20008000000 */
[----:B------:R-:W-:Y:S01]  /*20b40*/  ISETP.LT.AND P0, PT, R17, UR10, !P2 ;  /* 0x0000000a11007c0c */ /* 0x000fe2000d701270 */
[----:B------:R-:W4:Y:S01]  /*20b50*/  LDL.LU R244, [R1+0xf4] ;  /* 0x0000f40001f47983 */ /* 0x000f220000300800 */
[----:B------:R-:W-:Y:S01]  /*20b60*/  LEA.HI.X.SX32 R85, R0, UR9, 0x2, P5 ;  /* 0x0000000900557c11 */ /* 0x000fe2000a8f16ff */
[----:B------:R-:W-:Y:S01]  /*20b70*/  IMAD.WIDE R212, R14, 0x4, R2 ;  /* 0x000000040ed47825 */ /* 0x000fe200078e0202 */
[----:B------:R-:W-:Y:S01]  /*20b80*/  LEA R0, R236, R0, 0x7 ;  /* 0x00000000ec007211 */ /* 0x000fe200078e38ff */
[----:B------:R-:W-:Y:S01]  /*20b90*/  ULDC UR4, c[0x0][0x22c] ;  /* 0x00008b0000047ab9 */ /* 0x000fe20000000800 */
[----:B------:R-:W-:Y:S01]  /*20ba0*/  ULDC UR10, c[0x0][0x228] ;  /* 0x00008a00000a7ab9 */ /* 0x000fe20000000800 */
[----:B------:R-:W-:Y:S01]  /*20bb0*/  IMAD.WIDE R148, R214, 0x4, R84 ;  /* 0x00000004d6947825 */ /* 0x000fe200078e0254 */
[----:B------:R-:W-:-:S04]  /*20bc0*/  LEA R86, P5, R0, UR8, 0x2 ;  /* 0x0000000800567c11 */ /* 0x000fc8000f8a10ff */
[----:B---3--:R1:W-:Y:S01]  /*20bd0*/  @P6 STG.E desc[UR16][R148.64], R243 ;  /* 0x000000f394006986 */ /* 0x0083e2000c101910 */
[----:B------:R-:W-:Y:S01]  /*20be0*/  LEA.HI.X.SX32 R87, R0, UR9, 0x2, P5 ;  /* 0x0000000900577c11 */ /* 0x000fe2000a8f16ff */
[----:B------:R-:W-:Y:S01]  /*20bf0*/  ULDC.64 UR8, c[0x0][0x228] ;  /* 0x00008a0000087ab9 */ /* 0x000fe20000000a00 */
[----:B------:R-:W-:Y:S01]  /*20c00*/  ISETP.LT.AND P6, PT, R13, UR12, !P2 ;  /* 0x0000000c0d007c0c */ /* 0x000fe2000d7c1270 */
[----:B------:R-:W-:Y:S01]  /*20c10*/  IMAD.WIDE R150, R14, 0x4, R18 ;  /* 0x000000040e967825 */ /* 0x000fe200078e0212 */
[----:B------:R-:W-:Y:S01]  /*20c20*/  ISETP.LT.AND P5, PT, R16, UR8, !P2 ;  /* 0x0000000810007c0c */ /* 0x000fe2000d7a1270 */
[----:B------:R-:W-:Y:S02]  /*20c30*/  ULDC UR8, c[0x0][0x228] ;  /* 0x00008a0000087ab9 */ /* 0x000fe40000000800 */
[----:B-1----:R-:W-:Y:S01]  /*20c40*/  IMAD.WIDE R148, R214, 0x4, R86 ;  /* 0x00000004d6947825 */ /* 0x002fe200078e0256 */
[----:B------:R-:W3:Y:S01]  /*20c50*/  LDL.LU R243, [R1+0xe4] ;  /* 0x0000e40001f37983 */ /* 0x000ee20000300800 */
[----:B------:R-:W-:-:S03]  /*20c60*/  ULDC UR12, c[0x0][0x228] ;  /* 0x00008a00000c7ab9 */ /* 0x000fc60000000800 */
[----:B------:R1:W-:Y:S04]  /*20c70*/  @P3 STG.E desc[UR16][R148.64], R237 ;  /* 0x000000ed94003986 */ /* 0x0003e8000c101910 */
[----:B-1----:R-:W3:Y:S01]  /*20c80*/  LDL.LU R237, [R1+0xd4] ;  /* 0x0000d40001ed7983 */ /* 0x002ee20000300800 */
[----:B------:R-:W-:-:S03]  /*20c90*/  IMAD.WIDE R148, R14, 0x4, R84 ;  /* 0x000000040e947825 */ /* 0x000fc600078e0254 */
[----:B--2---:R-:W-:Y:S04]  /*20ca0*/  @P6 STG.E desc[UR16][R212.64], R241 ;  /* 0x000000f1d4006986 */ /* 0x004fe8000c101910 */
[----:B------:R-:W-:Y:S04]  /*20cb0*/  @P0 STG.E desc[UR16][R150.64], R242 ;  /* 0x000000f296000986 */ /* 0x000fe8000c101910 */
[----:B------:R1:W-:Y:S04]  /*20cc0*/  @P5 STG.E desc[UR16][R148.64], R238 ;  /* 0x000000ee94005986 */ /* 0x0003e8000c101910 */
[----:B-1----:R-:W2:Y:S01]  /*20cd0*/  LDL.LU R238, [R1+0xc4] ;  /* 0x0000c40001ee7983 */ /* 0x002ea20000300800 */
[----:B------:R-:W-:-:S02]  /*20ce0*/  ISETP.LT.AND P2, PT, R15, UR26, !P2 ;  /* 0x0000001a0f007c0c */ /* 0x000fc4000d741270 */
[----:B------:R-:W-:Y:S01]  /*20cf0*/  ISETP.LT.AND P0, PT, R13, UR22, !P4 ;  /* 0x000000160d007c0c */ /* 0x000fe2000e701270 */
[C---:B------:R-:W-:Y:S01]  /*20d00*/  IMAD.WIDE R148, R14.reuse, 0x4, R86 ;  /* 0x000000040e947825 */ /* 0x040fe200078e0256 */
[----:B------:R-:W-:Y:S01]  /*20d10*/  ISETP.LT.AND P6, PT, R17, UR20, !P4 ;  /* 0x0000001411007c0c */ /* 0x000fe2000e7c1270 */
[----:B------:R-:W2:Y:S02]  /*20d20*/  LDL.LU R241, [R1+0xb4] ;  /* 0x0000b40001f17983 */ /* 0x000ea40000300800 */
[----:B------:R-:W-:Y:S02]  /*20d30*/  VIADD R14, R14, UR28 ;  /* 0x0000001c0e0e7c36 */ /* 0x000fe40008000000 */
[----:B------:R-:W-:Y:S01]  /*20d40*/  VIADD R0, R12, 0x3 ;  /* 0x000000030c007836 */ /* 0x000fe20000000000 */
[----:B------:R-:W-:Y:S01]  /*20d50*/  ISETP.LT.AND P5, PT, R16, UR18, !P4 ;  /* 0x0000001210007c0c */ /* 0x000fe2000e7a1270 */
[----:B------:R-:W2:Y:S01]  /*20d60*/  LDL.LU R242, [R1+0xa4] ;  /* 0x0000a40001f27983 */ /* 0x000ea20000300800 */
[----:B------:R-:W-:Y:S01]  /*20d70*/  ISETP.LT.AND P4, PT, R15, UR24, !P4 ;  /* 0x000000180f007c0c */ /* 0x000fe2000e781270 */
[----:B------:R-:W-:Y:S01]  /*20d80*/  IMAD.WIDE R214, R14, 0x4, R2 ;  /* 0x000000040ed67825 */ /* 0x000fe200078e0202 */
[----:B------:R-:W-:Y:S01]  /*20d90*/  ISETP.GE.AND P1, PT, R0, UR4, PT ;  /* 0x0000000400007c0c */ /* 0x000fe2000bf26270 */
[----:B------:R1:W-:Y:S02]  /*20da0*/  @P2 STG.E desc[UR16][R148.64], R240 ;  /* 0x000000f094002986 */ /* 0x0003e4000c101910 */
[----:B------:R-:W-:-:S04]  /*20db0*/  IMAD.WIDE R212, R14, 0x4, R18 ;  /* 0x000000040ed47825 */ /* 0x000fc800078e0212 */
[C---:B------:R-:W-:Y:S01]  /*20dc0*/  IMAD.WIDE R150, R14.reuse, 0x4, R84 ;  /* 0x000000040e967825 */ /* 0x040fe200078e0254 */
[----:B----4-:R-:W-:Y:S01]  /*20dd0*/  @P0 STG.E desc[UR16][R214.64], R246 ;  /* 0x000000f6d6000986 */ /* 0x010fe2000c101910 */
[----:B------:R-:W-:Y:S01]  /*20de0*/  ISETP.LT.AND P0, PT, R13, UR30, !P1 ;  /* 0x0000001e0d007c0c */ /* 0x000fe2000cf01270 */
[----:B------:R-:W-:Y:S02]  /*20df0*/  ULDC UR4, c[0x0][0x22c] ;  /* 0x00008b0000047ab9 */ /* 0x000fe40000000800 */
[----:B-1----:R-:W4:Y:S01]  /*20e00*/  LDL.LU R240, [R1+0x94] ;  /* 0x0000940001f07983 */ /* 0x002f220000300800 */
[C---:B------:R-:W-:Y:S01]  /*20e10*/  IMAD.WIDE R148, R14.reuse, 0x4, R86 ;  /* 0x000000040e947825 */ /* 0x040fe200078e0256 */
[----:B------:R-:W-:Y:S02]  /*20e20*/  IADD3 R14, R14, UR28, RZ ;  /* 0x0000001c0e0e7c10 */ /* 0x000fe4000fffe0ff */
[----:B------:R-:W-:Y:S04]  /*20e30*/  @P6 STG.E desc[UR16][R212.64], R244 ;  /* 0x000000f4d4006986 */ /* 0x000fe8000c101910 */
[----:B---3--:R-:W-:Y:S04]  /*20e40*/  @P5 STG.E desc[UR16][R150.64], R243 ;  /* 0x000000f396005986 */ /* 0x008fe8000c101910 */
[----:B------:R1:W-:Y:S02]  /*20e50*/  @P4 STG.E desc[UR16][R148.64], R237 ;  /* 0x000000ed94004986 */ /* 0x0003e4000c101910 */
[----:B-1----:R-:W-:-:S02]  /*20e60*/  IMAD.WIDE R148, R14, 0x4, R2 ;  /* 0x000000040e947825 */ /* 0x002fc400078e0202 */
[----:B------:R-:W3:Y:S04]  /*20e70*/  LDL.LU R237, [R1+0xf8] ;  /* 0x0000f80001ed7983 */ /* 0x000ee80000300800 */
[----:B--2---:R1:W-:Y:S04]  /*20e80*/  @P0 STG.E desc[UR16][R148.64], R238 ;  /* 0x000000ee94000986 */ /* 0x0043e8000c101910 */
[----:B-1----:R-:W2:Y:S01]  /*20e90*/  LDL.LU R238, [R1+0xe8] ;  /* 0x0000e80001ee7983 */ /* 0x002ea20000300800 */
[----:B------:R-:W-:Y:S02]  /*20ea0*/  IADD3 R0, R12, 0x4, RZ ;  /* 0x000000040c007810 */ /* 0x000fe40007ffe0ff */
[----:B------:R-:W-:Y:S01]  /*20eb0*/  ISETP.LT.AND P5, PT, R16, UR6, !P1 ;  /* 0x0000000610007c0c */ /* 0x000fe2000cfa1270 */
[----:B------:R-:W-:Y:S01]  /*20ec0*/  IMAD.WIDE R214, R14, 0x4, R18 ;  /* 0x000000040ed67825 */ /* 0x000fe200078e0212 */
[----:B------:R-:W-:Y:S01]  /*20ed0*/  ISETP.GE.AND P3, PT, R0, UR4, PT ;  /* 0x0000000400007c0c */ /* 0x000fe2000bf66270 */
[----:B------:R-:W-:Y:S01]  /*20ee0*/  ULDC UR4, c[0x0][0x22c] ;  /* 0x00008b0000047ab9 */ /* 0x000fe20000000800 */
[----:B------:R-:W2:Y:S01]  /*20ef0*/  LDL.LU R243, [R1+0xd8] ;  /* 0x0000d80001f37983 */ /* 0x000ea20000300800 */
[----:B------:R-:W-:Y:S01]  /*20f00*/  VIADD R0, R12, 0x5 ;  /* 0x000000050c007836 */ /* 0x000fe20000000000 */
[----:B------:R-:W-:-:S04]  /*20f10*/  ULDC UR6, c[0x0][0x228] ;  /* 0x00008a0000067ab9 */ /* 0x000fc80000000800 */
[----:B------:R-:W-:Y:S01]  /*20f20*/  ISETP.GE.AND P2, PT, R0, UR4, PT ;  /* 0x0000000400007c0c */ /* 0x000fe2000bf46270 */
[----:B------:R-:W-:Y:S02]  /*20f30*/  ULDC UR4, c[0x0][0x228] ;  /* 0x00008a0000047ab9 */ /* 0x000fe40000000800 */
[----:B------:R-:W-:Y:S01]  /*20f40*/  ISETP.LT.AND P4, PT, R17, UR4, !P1 ;  /* 0x0000000411007c0c */ /* 0x000fe2000cf81270 */
[----:B------:R-:W-:Y:S01]  /*20f50*/  IMAD.WIDE R212, R14, 0x4, R84 ;  /* 0x000000040ed47825 */ /* 0x000fe200078e0254 */
[----:B------:R-:W-:Y:S01]  /*20f60*/  ISETP.LT.AND P1, PT, R15, UR8, !P1 ;  /* 0x000000080f007c0c */ /* 0x000fe2000cf21270 */
[----:B------:R-:W-:Y:S02]  /*20f70*/  ULDC UR4, c[0x0][0x22c] ;  /* 0x00008b0000047ab9 */ /* 0x000fe40000000800 */
[----:B------:R-:W-:Y:S02]  /*20f80*/  VIADD R228, R12, 0x6 ;  /* 0x000000060ce47836 */ /* 0x000fe40000000000 */
[----:B------:R-:W-:Y:S01]  /*20f90*/  IMAD.WIDE R150, R14, 0x4, R86 ;  /* 0x000000040e967825 */ /* 0x000fe200078e0256 */
[----:B------:R-:W-:Y:S01]  /*20fa0*/  ISETP.LT.AND P6, PT, R13, UR10, !P3 ;  /* 0x0000000a0d007c0c */ /* 0x000fe2000dfc1270 */
[----:B------:R-:W-:Y:S01]  /*20fb0*/  ULDC UR8, c[0x0][0x228] ;  /* 0x00008a0000087ab9 */ /* 0x000fe20000000800 */
[----:B------:R-:W-:Y:S01]  /*20fc0*/  ISETP.GE.AND P0, PT, R228, UR4, PT ;  /* 0x00000004e4007c0c */ /* 0x000fe2000bf06270 */
[----:B------:R-:W-:Y:S01]  /*20fd0*/  ULDC UR4, c[0x0][0x228] ;  /* 0x00008a0000047ab9 */ /* 0x000fe20000000800 */
[----:B------:R-:W-:Y:S01]  /*20fe0*/  VIADD R0, R14, UR28 ;  /* 0x0000001c0e007c36 */ /* 0x000fe20008000000 */
[----:B------:R1:W-:Y:S01]  /*20ff0*/  @P4 STG.E desc[UR16][R214.64], R241 ;  /* 0x000000f1d6004986 */ /* 0x0003e2000c101910 */
[----:B------:R-:W-:-:S03]  /*21000*/  ULDC UR10, c[0x0][0x228] ;  /* 0x00008a00000a7ab9 */ /* 0x000fc60000000800 */
[----:B------:R3:W-:Y:S04]  /*21010*/  @P5 STG.E desc[UR16][R212.64], R242 ;  /* 0x000000f2d4005986 */ /* 0x0007e8000c101910 */
[----:B----4-:R4:W-:Y:S04]  /*21020*/  @P1 STG.E desc[UR16][R150.64], R240 ;  /* 0x000000f096001986 */ /* 0x0109e8000c101910 */
[----:B-1----:R-:W2:Y:S01]  /*21030*/  LDL.LU R241, [R1+0xc8] ;  /* 0x0000c80001f17983 */ /* 0x002ea20000300800 */
[----:B------:R-:W-:Y:S01]  /*21040*/  ISETP.LT.AND P1, PT, R17, UR4, !P3 ;  /* 0x0000000411007c0c */ /* 0x000fe2000df21270 */
[----:B------:R-:W-:-:S02]  /*21050*/  ULDC UR4, c[0x0][0x228] ;  /* 0x00008a0000047ab9 */ /* 0x000fc40000000800 */
[----:B---3--:R-:W3:Y:S01]  /*21060*/  LDL.LU R242, [R1+0xb8] ;  /* 0x0000b80001f27983 */ /* 0x008ee20000300800 */
[----:B------:R-:W-:Y:S01]  /*21070*/  ISETP.LT.AND P4, PT, R16, UR4, !P3 ;  /* 0x0000000410007c0c */ /* 0x000fe2000df81270 */
[----:B------:R-:W-:Y:S01]  /*21080*/  IMAD.WIDE R148, R0, 0x4, R2 ;  /* 0x0000000400947825 */ /* 0x000fe200078e0202 */
[----:B------:R-:W-:Y:S01]  /*21090*/  IADD3 R212, R12, 0x7, RZ ;  /* 0x000000070cd47810 */ /* 0x000fe20007ffe0ff */
[----:B----4-:R-:W4:Y:S01]  /*210a0*/  LDL.LU R240, [R1+0xa8] ;  /* 0x0000a80001f07983 */ /* 0x010f220000300800 */
[----:B------:R-:W-:Y:S01]  /*210b0*/  ISETP.LT.AND P5, PT, R13, UR8, !P2 ;  /* 0x000000080d007c0c */ /* 0x000fe2000d7a1270 */
[C---:B------:R-:W-:Y:S01]  /*210c0*/  IMAD.WIDE R150, R0.reuse, 0x4, R84 ;  /* 0x0000000400967825 */ /* 0x040fe200078e0254 */
[----:B------:R-:W-:Y:S01]  /*210d0*/  ISETP.LT.AND P3, PT, R15, UR6, !P3 ;  /* 0x000000060f007c0c */ /* 0x000fe2000df61270 */
[----:B------:R1:W-:Y:S01]  /*210e0*/  @P6 STG.E desc[UR16][R148.64], R239 ;  /* 0x000000ef94006986 */ /* 0x0003e2000c101910 */
[----:B------:R-:W-:Y:S01]  /*210f0*/  ULDC UR4, c[0x0][0x22c] ;  /* 0x00008b0000047ab9 */ /* 0x000fe20000000800 */
[C---:B------:R-:W-:Y:S01]  /*21100*/  VIADD R14, R0.reuse, UR28 ;  /* 0x0000001c000e7c36 */ /* 0x040fe20008000000 */
[----:B------:R-:W-:Y:S01]  /*21110*/  ULDC UR6, c[0x0][0x228] ;  /* 0x00008a0000067ab9 */ /* 0x000fe20000000800 */
[----:B------:R-:W4:Y:S01]  /*21120*/  LDL.LU R244, [R1+0x98] ;  /* 0x0000980001f47983 */ /* 0x000f220000300800 */
[----:B------:R-:W-:Y:S01]  /*21130*/  ULDC UR8, c[0x0][0x228] ;  /* 0x00008a0000087ab9 */ /* 0x000fe20000000800 */
[----:B-1----:R-:W-:-:S02]  /*21140*/  IMAD.WIDE R148, R0, 0x4, R18 ;  /* 0x0000000400947825 */ /* 0x002fc400078e0212 */
[----:B------:R-:W4:Y:S04]  /*21150*/  LDL.LU R239, [R1+0x10c] ;  /* 0x00010c0001ef7983 */ /* 0x000f280000300800 */
[----:B------:R1:W-:Y:S04]  /*21160*/  @P1 STG.E desc[UR16][R148.64], R237 ;  /* 0x000000ed94001986 */ /* 0x0003e8000c101910 */
[----:B-1----:R-:W4:Y:S04]  /*21170*/  LDL.LU R237, [R1+0xfc] ;  /* 0x0000fc0001ed7983 */ /* 0x002f280000300800 */
[----:B--2---:R1:W-:Y:S04]  /*21180*/  @P4 STG.E desc[UR16][R150.64], R238 ;  /* 0x000000ee96004986 */ /* 0x0043e8000c101910 */
[----:B-1----:R-:W2:Y:S01]  /*21190*/  LDL.LU R238, [R1+0xec] ;  /* 0x0000ec0001ee7983 */ /* 0x002ea20000300800 */
[----:B------:R-:W-:-:S02]  /*211a0*/  ISETP.LT.AND P6, PT, R17, UR10, !P2 ;  /* 0x0000000a11007c0c */ /* 0x000fc4000d7c1270 */
[----:B------:R-:W-:Y:S01]  /*211b0*/  ISETP.GE.AND P1, PT, R212, UR4, PT ;  /* 0x00000004d4007c0c */ /* 0x000fe2000bf26270 */
[----:B------:R-:W-:Y:S01]  /*211c0*/  ULDC UR4, c[0x0][0x228] ;  /* 0x00008a0000047ab9 */ /* 0x000fe20000000800 */
[----:B------:R-:W-:Y:S01]  /*211d0*/  IMAD.WIDE R212, R0, 0x4, R86 ;  /* 0x0000000400d47825 */ /* 0x000fe200078e0256 */
[----:B------:R-:W-:Y:S01]  /*211e0*/  ISETP.LT.AND P4, PT, R16, UR4, !P2 ;  /* 0x0000000410007c0c */ /* 0x000fe2000d781270 */
[----:B------:R-:W-:Y:S01]  /*211f0*/  ULDC UR4, c[0x0][0x228] ;  /* 0x00008a0000047ab9 */ /* 0x000fe20000000800 */
[----:B------:R-:W-:Y:S01]  /*21200*/  ULDC UR10, c[0x0][0x228] ;  /* 0x00008a00000a7ab9 */ /* 0x000fe20000000800 */
[C---:B------:R-:W-:Y:S01]  /*21210*/  IMAD.WIDE R150, R14.reuse, 0x4, R2 ;  /* 0x000000040e967825 */ /* 0x040fe200078e0202 */
[----:B------:R1:W-:Y:S03]  /*21220*/  @P3 STG.E desc[UR16][R212.64], R243 ;  /* 0x000000f3d4003986 */ /* 0x0003e6000c101910 */
[C---:B------:R-:W-:Y:S01]  /*21230*/  IMAD.WIDE R148, R14.reuse, 0x4, R18 ;  /* 0x000000040e947825 */ /* 0x040fe200078e0212 */
[----:B------:R-:W-:Y:S01]  /*21240*/  ISETP.LT.AND P2, PT, R15, UR4, !P2 ;  /* 0x000000040f007c0c */ /* 0x000fe2000d741270 */
[----:B------:R-:W-:Y:S01]  /*21250*/  ULDC UR4, c[0x0][0x22c] ;  /* 0x00008b0000047ab9 */ /* 0x000fe20000000800 */
[----:B------:R-:W-:Y:S01]  /*21260*/  ISETP.LT.AND P3, PT, R13, UR6, !P0 ;  /* 0x000000060d007c0c */ /* 0x000fe2000c761270 */
[----:B------:R-:W-:-:S02]  /*21270*/  VIADD R214, R14, UR28 ;  /* 0x0000001c0ed67c36 */ /* 0x000fc40008000000 */
[----:B------:R-:W-:Y:S01]  /*21280*/  IMAD.WIDE R228, R14, 0x4, R86 ;  /* 0x000000040ee47825 */ /* 0x000fe200078e0256 */
[----:B------:R-:W-:Y:S01]  /*21290*/  IADD3 R0, R12, 0x8, RZ ;  /* 0x000000080c007810 */ /* 0x000fe20007ffe0ff */
[----:B------:R-:W-:Y:S01]  /*212a0*/  ULDC UR6, c[0x0][0x228] ;  /* 0x00008a0000067ab9 */ /* 0x000fe20000000800 */
[----:B-1----:R-:W2:Y:S04]  /*212b0*/  LDL.LU R243, [R1+0xdc] ;  /* 0x0000dc0001f37983 */ /* 0x002ea80000300800 */
[----:B------:R1:W-:Y:S04]  /*212c0*/  @P5 STG.E desc[UR16][R150.64], R241 ;  /* 0x000000f196005986 */ /* 0x0003e8000c101910 */
[----:B---3--:R3:W-:Y:S01]  /*212d0*/  @P6 STG.E desc[UR16][R148.64], R242 ;  /* 0x000000f294006986 */ /* 0x0087e2000c101910 */
[----:B------:R-:W-:Y:S01]  /*212e0*/  ISETP.LT.AND P5, PT, R17, UR8, !P0 ;  /* 0x0000000811007c0c */ /* 0x000fe2000c7a1270 */
[----:B------:R-:W-:Y:S01]  /*212f0*/  IMAD.WIDE R212, R214, 0x4, R2 ;  /* 0x00000004d6d47825 */ /* 0x000fe200078e0202 */
[----:B------:R-:W-:Y:S01]  /*21300*/  ISETP.LT.AND P6, PT, R16, UR10, !P0 ;  /* 0x0000000a10007c0c */ /* 0x000fe2000c7c1270 */
[----:B------:R-:W-:Y:S01]  /*21310*/  ULDC UR8, c[0x0][0x228] ;  /* 0x00008a0000087ab9 */ /* 0x000fe20000000800 */
[----:B------:R-:W-:Y:S01]  /*21320*/  ULDC UR10, c[0x0][0x228] ;  /* 0x00008a00000a7ab9 */ /* 0x000fe20000000800 */
[----:B-1----:R-:W2:Y:S01]  /*21330*/  LDL.LU R241, [R1+0xcc] ;  /* 0x0000cc0001f17983 */ /* 0x002ea20000300800 */
[----:B---3--:R-:W-:-:S03]  /*21340*/  IMAD.WIDE R148, R14, 0x4, R84 ;  /* 0x000000040e947825 */ /* 0x008fc600078e0254 */
[----:B------:R-:W3:Y:S04]  /*21350*/  LDL.LU R242, [R1+0xbc] ;  /* 0x0000bc0001f27983 */ /* 0x000ee80000300800 */
[----:B----4-:R1:W-:Y:S01]  /*21360*/  @P4 STG.E desc[UR16][R148.64], R240 ;  /* 0x000000f094004986 */ /* 0x0103e2000c101910 */
[----:B------:R-:W-:-:S03]  /*21370*/  IMAD.WIDE R150, R214, 0x4, R18 ;  /* 0x00000004d6967825 */ /* 0x000fc600078e0212 */
[----:B-1----:R-:W4:Y:S01]  /*21380*/  LDL.LU R240, [R1+0xac] ;  /* 0x0000ac0001f07983 */ /* 0x002f220000300800 */
[----:B------:R-:W-:-:S03]  /*21390*/  IMAD.WIDE R148, R214, 0x4, R84 ;  /* 0x00000004d6947825 */ /* 0x000fc600078e0254 */
[----:B------:R-:W-:Y:S04]  /*213a0*/  @P2 STG.E desc[UR16][R228.64], R244 ;  /* 0x000000f4e4002986 */ /* 0x000fe8000c101910 */
[----:B------:R1:W-:Y:S04]  /*213b0*/  @P3 STG.E desc[UR16][R212.64], R239 ;  /* 0x000000efd4003986 */ /* 0x0003e8000c101910 */
[----:B------:R1:W-:Y:S04]  /*213c0*/  @P5 STG.E desc[UR16][R150.64], R237 ;  /* 0x000000ed96005986 */ /* 0x0003e8000c101910 */
[----:B-1----:R-:W4:Y:S04]  /*213d0*/  LDL.LU R239, [R1+0x9c] ;  /* 0x00009c0001ef7983 */ /* 0x002f280000300800 */
[----:B------:R-:W4:Y:S04]  /*213e0*/  LDL.LU R237, [R1+0x80] ;  /* 0x0000800001ed7983 */ /* 0x000f280000300800 */
[----:B--2---:R1:W-:Y:S04]  /*213f0*/  @P6 STG.E desc[UR16][R148.64], R238 ;  /* 0x000000ee94006986 */ /* 0x0043e8000c101910 */
[----:B-1----:R-:W2:Y:S01]  /*21400*/  LDL.LU R238, [R1] ;  /* 0x0000000001ee7983 */ /* 0x002ea20000300800 */
[----:B------:R-:W-:Y:S01]  /*21410*/  ISETP.GE.AND P4, PT, R0, UR4, PT ;  /* 0x0000000400007c0c */ /* 0x000fe2000bf86270 */
[----:B------:R-:W-:-:S02]  /*21420*/  ULDC UR4, c[0x0][0x228] ;  /* 0x00008a0000047ab9 */ /* 0x000fc40000000800 */
[----:B------:R-:W-:Y:S01]  /*21430*/  ISETP.LT.AND P3, PT, R15, UR4, !P0 ;  /* 0x000000040f007c0c */ /* 0x000fe2000c761270 */
[----:B------:R-:W-:Y:S01]  /*21440*/  VIADD R0, R12, 0x9 ;  /* 0x000000090c007836 */ /* 0x000fe20000000000 */
[----:B------:R-:W-:Y:S01]  /*21450*/  ISETP.LT.AND P0, PT, R13, UR6, !P1 ;  /* 0x000000060d007c0c */ /* 0x000fe2000cf01270 */
[----:B------:R-:W-:Y:S01]  /*21460*/  ULDC UR4, c[0x0][0x22c] ;  /* 0x00008b0000047ab9 */ /* 0x000fe20000000800 */
[----:B------:R-:W-:Y:S01]  /*21470*/  ISETP.LT.AND P5, PT, R17, UR8, !P1 ;  /* 0x0000000811007c0c */ /* 0x000fe2000cfa1270 */
[----:B------:R-:W-:Y:S01]  /*21480*/  VIADD R229, R214, UR28 ;  /* 0x0000001cd6e57c36 */ /* 0x000fe20008000000 */
[----:B------:R-:W-:Y:S01]  /*21490*/  ISETP.LT.AND P6, PT, R16, UR10, !P1 ;  /* 0x0000000a10007c0c */ /* 0x000fe2000cfc1270 */
[----:B------:R-:W-:Y:S01]  /*214a0*/  IMAD.WIDE R214, R214, 0x4, R86 ;  /* 0x00000004d6d67825 */ /* 0x000fe200078e0256 */
[----:B------:R-:W-:Y:S01]  /*214b0*/  ISETP.GE.AND P2, PT, R0, UR4, PT ;  /* 0x0000000400007c0c */ /* 0x000fe2000bf46270 */
[----:B------:R-:W-:Y:S01]  /*214c0*/  ULDC UR4, c[0x0][0x22c] ;  /* 0x00008b0000047ab9 */ /* 0x000fe20000000800 */
[----:B------:R-:W-:Y:S01]  /*214d0*/  IADD3 R0, R12, 0xa, RZ ;  /* 0x0000000a0c007810 */ /* 0x000fe20007ffe0ff */
[C---:B------:R-:W-:Y:S01]  /*214e0*/  IMAD.WIDE R212, R229.reuse, 0x4, R2 ;  /* 0x00000004e5d47825 */ /* 0x040fe200078e0202 */
[----:B------:R-:W-:Y:S01]  /*214f0*/  ULDC UR6, c[0x0][0x228] ;  /* 0x00008a0000067ab9 */ /* 0x000fe20000000800 */
[----:B------:R-:W-:Y:S01]  /*21500*/  @P3 STG.E desc[UR16][R214.64], R243 ;  /* 0x000000f3d6003986 */ /* 0x000fe2000c101910 */
[----:B------:R-:W-:Y:S01]  /*21510*/  ISETP.GE.AND P3, PT, R0, UR4, PT ;  /* 0x0000000400007c0c */ /* 0x000fe2000bf66270 */
[----:B------:R-:W-:Y:S01]  /*21520*/  IMAD.WIDE R150, R229, 0x4, R18 ;  /* 0x00000004e5967825 */ /* 0x000fe200078e0212 */
[----:B------:R-:W-:Y:S01]  /*21530*/  ULDC UR4, c[0x0][0x228] ;  /* 0x00008a0000047ab9 */ /* 0x000fe20000000800 */
[----:B------:R-:W-:-:S02]  /*21540*/  ULDC UR8, c[0x0][0x228] ;  /* 0x00008a0000087ab9 */ /* 0x000fc40000000800 */
[----:B------:R-:W-:Y:S01]  /*21550*/  IMAD.WIDE R148, R229, 0x4, R84 ;  /* 0x00000004e5947825 */ /* 0x000fe200078e0254 */
[----:B------:R-:W-:Y:S01]  /*21560*/  ISETP.LT.AND P1, PT, R15, UR4, !P1 ;  /* 0x000000040f007c0c */ /* 0x000fe2000cf21270 */
[----:B------:R-:W-:Y:S01]  /*21570*/  ULDC UR4, c[0x0][0x228] ;  /* 0x00008a0000047ab9 */ /* 0x000fe20000000800 */
[----:B------:R-:W-:Y:S01]  /*21580*/  ULDC UR10, c[0x0][0x228] ;  /* 0x00008a00000a7ab9 */ /* 0x000fe20000000800 */
[----:B------:R1:W-:Y:S01]  /*21590*/  @P0 STG.E desc[UR16][R212.64], R241 ;  /* 0x000000f1d4000986 */ /* 0x0003e2000c101910 */
[----:B------:R-:W-:Y:S01]  /*215a0*/  ISETP.LT.AND P0, PT, R13, UR4, !P4 ;  /* 0x000000040d007c0c */ /* 0x000fe2000e701270 */
[----:B------:R-:W-:Y:S01]  /*215b0*/  VIADD R231, R229, UR28 ;  /* 0x0000001ce5e77c36 */ /* 0x000fe20008000000 */
[----:B------:R-:W-:Y:S01]  /*215c0*/  ULDC UR4, c[0x0][0x228] ;  /* 0x00008a0000047ab9 */ /* 0x000fe20000000800 */
[----:B---3--:R3:W-:Y:S02]  /*215d0*/  @P5 STG.E desc[UR16][R150.64], R242 ;  /* 0x000000f296005986 */ /* 0x0087e4000c101910 */
[----:B-1----:R-:W-:-:S02]  /*215e0*/  IMAD.WIDE R212, R231, 0x4, R18 ;  /* 0x00000004e7d47825 */ /* 0x002fc400078e0212 */
[----:B----4-:R1:W-:Y:S01]  /*215f0*/  @P6 STG.E desc[UR16][R148.64], R240 ;  /* 0x000000f094006986 */ /* 0x0103e2000c101910 */
[----:B------:R-:W-:Y:S01]  /*21600*/  ISETP.LT.AND P6, PT, R17, UR6, !P4 ;  /* 0x0000000611007c0c */ /* 0x000fe2000e7c1270 */
[----:B---3--:R-:W-:Y:S01]  /*21610*/  IMAD.WIDE R150, R229, 0x4, R86 ;  /* 0x00000004e5967825 */ /* 0x008fe200078e0256 */
[----:B------:R-:W-:Y:S01]  /*21620*/  ISETP.LT.AND P5, PT, R16, UR4, !P4 ;  /* 0x0000000410007c0c */ /* 0x000fe2000e7a1270 */
[----:B------:R-:W-:Y:S01]  /*21630*/  ULDC UR4, c[0x0][0x22c] ;  /* 0x00008b0000047ab9 */ /* 0x000fe20000000800 */
[----:B------:R-:W-:Y:S01]  /*21640*/  ULDC UR6, c[0x0][0x228] ;  /* 0x00008a0000067ab9 */ /* 0x000fe20000000800 */
[----:B-1----:R-:W-:Y:S01]  /*21650*/  IMAD.WIDE R148, R231, 0x4, R2 ;  /* 0x00000004e7947825 */ /* 0x002fe200078e0202 */
[----:B------:R1:W-:Y:S04]  /*21660*/  @P1 STG.E desc[UR16][R150.64], R239 ;  /* 0x000000ef96001986 */ /* 0x0003e8000c101910 */
[----:B------:R-:W-:Y:S04]  /*21670*/  @P0 STG.E desc[UR16][R148.64], R237 ;  /* 0x000000ed94000986 */ /* 0x000fe8000c101910 */
[----:B-1----:R-:W3:Y:S04]  /*21680*/  LDL.LU R239, [R1+0x84] ;  /* 0x0000840001ef7983 */ /* 0x002ee80000300800 */
[----:B--2---:R1:W-:Y:S04]  /*21690*/  @P6 STG.E desc[UR16][R212.64], R238 ;  /* 0x000000eed4006986 */ /* 0x0043e8000c101910 */
[----:B-1----:R-:W2:Y:S01]  /*216a0*/  LDL.LU R238, [R1+0x4] ;  /* 0x0000040001ee7983 */ /* 0x002ea20000300800 */
[----:B------:R-:W-:Y:S01]  /*216b0*/  ISETP.LT.AND P4, PT, R15, UR8, !P4 ;  /* 0x000000080f007c0c */ /* 0x000fe2000e781270 */
[----:B------:R-:W-:Y:S01]  /*216c0*/  VIADD R0, R12, 0xb ;  /* 0x0000000b0c007836 */ /* 0x000fe20000000000 */
[----:B------:R-:W-:Y:S01]  /*216d0*/  ULDC UR8, c[0x0][0x228] ;  /* 0x00008a0000087ab9 */ /* 0x000fe20000000800 */
[----:B------:R-:W-:-:S03]  /*216e0*/  IMAD.WIDE R214, R231, 0x4, R84 ;  /* 0x00000004e7d67825 */ /* 0x000fc600078e0254 */
[----:B------:R-:W-:Y:S01]  /*216f0*/  ISETP.GE.AND P1, PT, R0, UR4, PT ;  /* 0x0000000400007c0c */ /* 0x000fe2000bf26270 */
[----:B------:R-:W-:Y:S01]  /*21700*/  IMAD.WIDE R228, R231, 0x4, R86 ;  /* 0x00000004e7e47825 */ /* 0x000fe200078e0256 */
[----:B------:R-:W-:Y:S01]  /*21710*/  ULDC UR4, c[0x0][0x228] ;  /* 0x00008a0000047ab9 */ /* 0x000fe20000000800 */
[----:B------:R-:W-:Y:S01]  /*21720*/  @P5 STG.E desc[UR16][R214.64], R248 ;  /* 0x000000f8d6005986 */ /* 0x000fe2000c101910 */
[----:B------:R-:W-:Y:S01]  /*21730*/  ISETP.LT.AND P0, PT, R13, UR4, !P2 ;  /* 0x000000040d007c0c */ /* 0x000fe2000d701270 */
[----:B------:R-:W-:Y:S02]  /*21740*/  ULDC UR4, c[0x0][0x228] ;  /* 0x00008a0000047ab9 */ /* 0x000fe40000000800 */
[----:B------:R1:W-:Y:S01]  /*21750*/  @P4 STG.E desc[UR16][R228.64], R8 ;  /* 0x00000008e4004986 */ /* 0x0003e2000c101910 */
[----:B------:R-:W-:Y:S02]  /*21760*/  ISETP.LT.AND P4, PT, R17, UR4, !P2 ;  /* 0x0000000411007c0c */ /* 0x000fe4000d781270 */
[----:B------:R-:W-:Y:S01]  /*21770*/  IADD3 R237, R231, UR28, RZ ;  /* 0x0000001ce7ed7c10 */ /* 0x000fe2000fffe0ff */
[----:B------:R-:W-:Y:S01]  /*21780*/  VIADD R0, R12, 0xc ;  /* 0x0000000c0c007836 */ /* 0x000fe20000000000 */
[----:B------:R-:W-:Y:S01]  /*21790*/  ISETP.LT.AND P5, PT, R16, UR6, !P2 ;  /* 0x0000000610007c0c */ /* 0x000fe2000d7a1270 */
[----:B------:R-:W-:Y:S01]  /*217a0*/  ULDC UR4, c[0x0][0x22c] ;  /* 0x00008b0000047ab9 */ /* 0x000fe20000000800 */
[----:B------:R-:W-:Y:S01]  /*217b0*/  ISETP.LT.AND P2, PT, R15, UR8, !P2 ;  /* 0x000000080f007c0c */ /* 0x000fe2000d741270 */
[----:B------:R-:W-:Y:S01]  /*217c0*/  IMAD.WIDE R230, R237, 0x4, R2 ;  /* 0x00000004ede67825 */ /* 0x000fe200078e0202 */
[----:B------:R-:W-:Y:S01]  /*217d0*/  ISETP.LT.AND P6, PT, R13, UR10, !P3 ;  /* 0x0000000a0d007c0c */ /* 0x000fe2000dfc1270 */
[----:B------:R-:W-:Y:S01]  /*217e0*/  ULDC UR6, c[0x0][0x228] ;  /* 0x00008a0000067ab9 */ /* 0x000fe20000000800 */
[----:B------:R-:W-:Y:S01]  /*217f0*/  ULDC UR8, c[0x0][0x228] ;  /* 0x00008a0000087ab9 */ /* 0x000fe20000000800 */
[C---:B------:R-:W-:Y:S01]  /*21800*/  IMAD.WIDE R148, R237.reuse, 0x4, R18 ;  /* 0x00000004ed947825 */ /* 0x040fe200078e0212 */
[----:B------:R-:W-:Y:S03]  /*21810*/  @P0 STG.E desc[UR16][R230.64], R4 ;  /* 0x00000004e6000986 */ /* 0x000fe6000c101910 */
[----:B------:R-:W-:Y:S01]  /*21820*/  IMAD.WIDE R150, R237, 0x4, R84 ;  /* 0x00000004ed967825 */ /* 0x000fe200078e0254 */
[----:B------:R-:W-:-:S03]  /*21830*/  ISETP.GE.AND P0, PT, R0, UR4, PT ;  /* 0x0000000400007c0c */ /* 0x000fc6000bf06270 */
[----:B------:R-:W-:Y:S01]  /*21840*/  IMAD.WIDE R212, R237, 0x4, R86 ;  /* 0x00000004edd47825 */ /* 0x000fe200078e0256 */
[----:B------:R4:W-:Y:S01]  /*21850*/  @P4 STG.E desc[UR16][R148.64], R20 ;  /* 0x0000001494004986 */ /* 0x0009e2000c101910 */
[----:B------:R-:W-:Y:S01]  /*21860*/  ULDC UR4, c[0x0][0x228] ;  /* 0x00008a0000047ab9 */ /* 0x000fe20000000800 */
[----:B------:R-:W-:Y:S02]  /*21870*/  ULDC UR10, c[0x0][0x228] ;  /* 0x00008a00000a7ab9 */ /* 0x000fe40000000800 */
[----:B------:R-:W-:Y:S04]  /*21880*/  @P5 STG.E desc[UR16][R150.64], R60 ;  /* 0x0000003c96005986 */ /* 0x000fe8000c101910 */
[----:B------:R-:W-:Y:S01]  /*21890*/  @P2 STG.E desc[UR16][R212.64], R88 ;  /* 0x00000058d4002986 */ /* 0x000fe2000c101910 */
[----:B------:R-:W-:Y:S01]  /*218a0*/  ISETP.LT.AND P2, PT, R17, UR4, !P3 ;  /* 0x0000000411007c0c */ /* 0x000fe2000df41270 */
[----:B-1----:R-:W-:Y:S01]  /*218b0*/  VIADD R229, R237, UR28 ;  /* 0x0000001cede57c36 */ /* 0x002fe20008000000 */
[----:B------:R-:W-:-:S03]  /*218c0*/  ULDC UR4, c[0x0][0x228] ;  /* 0x00008a0000047ab9 */ /* 0x000fc60000000800 */
[----:B------:R-:W-:-:S04]  /*218d0*/  IMAD.WIDE R214, R229, 0x4, R2 ;  /* 0x00000004e5d67825 */ /* 0x000fc800078e0202 */
[----:B----4-:R-:W-:Y:S01]  /*218e0*/  IMAD.WIDE R148, R229, 0x4, R18 ;  /* 0x00000004e5947825 */ /* 0x010fe200078e0212 */
[----:B---3--:R1:W-:Y:S04]  /*218f0*/  @P6 STG.E desc[UR16][R214.64], R239 ;  /* 0x000000efd6006986 */ /* 0x0083e8000c101910 */
[----:B-1----:R-:W3:Y:S04]  /*21900*/  LDL.LU R239, [R1+0x88] ;  /* 0x0000880001ef7983 */ /* 0x002ee80000300800 */
[----:B--2---:R1:W-:Y:S04]  /*21910*/  @P2 STG.E desc[UR16][R148.64], R238 ;  /* 0x000000ee94002986 */ /* 0x0043e8000c101910 */
[----:B-1----:R-:W2:Y:S01]  /*21920*/  LDL.LU R238, [R1+0x8] ;  /* 0x0000080001ee7983 */ /* 0x002ea20000300800 */
[----:B------:R-:W-:-:S02]  /*21930*/  ISETP.LT.AND P4, PT, R16, UR4, !P3 ;  /* 0x0000000410007c0c */ /* 0x000fc4000df81270 */
[----:B------:R-:W-:Y:S01]  /*21940*/  ISETP.LT.AND P5, PT, R13, UR8, !P1 ;  /* 0x000000080d007c0c */ /* 0x000fe2000cfa1270 */
[----:B------:R-:W-:Y:S01]  /*21950*/  IMAD.WIDE R150, R229, 0x4, R84 ;  /* 0x00000004e5967825 */ /* 0x000fe200078e0254 */
[----:B------:R-:W-:Y:S01]  /*21960*/  ISETP.LT.AND P3, PT, R15, UR6, !P3 ;  /* 0x000000060f007c0c */ /* 0x000fe2000df61270 */
[----:B------:R-:W-:Y:S01]  /*21970*/  ULDC UR4, c[0x0][0x22c] ;  /* 0x00008b0000047ab9 */ /* 0x000fe20000000800 */
[----:B------:R-:W-:Y:S01]  /*21980*/  IADD3 R0, R12, 0xd, RZ ;  /* 0x0000000d0c007810 */ /* 0x000fe20007ffe0ff */
[----:B------:R-:W-:Y:S01]  /*21990*/  VIADD R231, R229, UR28 ;  /* 0x0000001ce5e77c36 */ /* 0x000fe20008000000 */
[----:B------:R-:W-:Y:S01]  /*219a0*/  ISETP.LT.AND P6, PT, R17, UR10, !P1 ;  /* 0x0000000a11007c0c */ /* 0x000fe2000cfc1270 */
[----:B------:R-:W-:Y:S01]  /*219b0*/  IMAD.WIDE R212, R229, 0x4, R86 ;  /* 0x00000004e5d47825 */ /* 0x000fe200078e0256 */
[----:B------:R-:W-:Y:S01]  /*219c0*/  ISETP.GE.AND P2, PT, R0, UR4, PT ;  /* 0x0000000400007c0c */ /* 0x000fe2000bf46270 */
[----:B------:R-:W-:Y:S01]  /*219d0*/  ULDC UR4, c[0x0][0x228] ;  /* 0x00008a0000047ab9 */ /* 0x000fe20000000800 */
[----:B------:R-:W-:Y:S01]  /*219e0*/  ULDC UR6, c[0x0][0x228] ;  /* 0x00008a0000067ab9 */ /* 0x000fe20000000800 */
[----:B------:R-:W-:Y:S01]  /*219f0*/  @P4 STG.E desc[UR16][R150.64], R249 ;  /* 0x000000f996004986 */ /* 0x000fe2000c101910 */
[----:B------:R-:W-:Y:S01]  /*21a00*/  IMAD.WIDE R214, R231, 0x4, R2 ;  /* 0x00000004e7d67825 */ /* 0x000fe200078e0202 */
[----:B------:R-:W-:Y:S01]  /*21a10*/  ISETP.LT.AND P4, PT, R16, UR4, !P1 ;  /* 0x0000000410007c0c */ /* 0x000fe2000cf81270 */
[----:B------:R-:W-:Y:S01]  /*21a20*/  ULDC UR4, c[0x0][0x228] ;  /* 0x00008a0000047ab9 */ /* 0x000fe20000000800 */
[----:B------:R1:W-:Y:S01]  /*21a30*/  @P3 STG.E desc[UR16][R212.64], R9 ;  /* 0x00000009d4003986 */ /* 0x0003e2000c101910 */
[----:B------:R-:W-:Y:S01]  /*21a40*/  ULDC UR8, c[0x0][0x228] ;  /* 0x00008a0000087ab9 */ /* 0x000fe20000000800 */
[----:B------:R-:W-:Y:S01]  /*21a50*/  ISETP.LT.AND P1, PT, R15, UR4, !P1 ;  /* 0x000000040f007c0c */ /* 0x000fe2000cf21270 */
[----:B------:R-:W-:Y:S01]  /*21a60*/  IMAD.WIDE R228, R231, 0x4, R18 ;  /* 0x00000004e7e47825 */ /* 0x000fe200078e0212 */
[----:B------:R4:W-:Y:S01]  /*21a70*/  @P5 STG.E desc[UR16][R214.64], R5 ;  /* 0x00000005d6005986 */ /* 0x0009e2000c101910 */
[----:B------:R-:W-:Y:S01]  /*21a80*/  ISETP.LT.AND P3, PT, R13, UR6, !P0 ;  /* 0x000000060d007c0c */ /* 0x000fe2000c761270 */
[----:B------:R-:W-:Y:S01]  /*21a90*/  ULDC UR10, c[0x0][0x228] ;  /* 0x00008a00000a7ab9 */ /* 0x000fe20000000800 */
[----:B------:R-:W-:Y:S01]  /*21aa0*/  ISETP.LT.AND P5, PT, R17, UR8, !P0 ;  /* 0x0000000811007c0c */ /* 0x000fe2000c7a1270 */
[----:B------:R-:W-:-:S04]  /*21ab0*/  IMAD.WIDE R148, R231, 0x4, R84 ;  /* 0x00000004e7947825 */ /* 0x000fc800078e0254 */
[C---:B-1----:R-:W-:Y:S01]  /*21ac0*/  VIADD R213, R231.reuse, UR28 ;  /* 0x0000001ce7d57c36 */ /* 0x042fe20008000000 */
[----:B------:R1:W-:Y:S01]  /*21ad0*/  @P6 STG.E desc[UR16][R228.64], R21 ;  /* 0x00000015e4006986 */ /* 0x0003e2000c101910 */
[----:B------:R-:W-:Y:S01]  /*21ae0*/  IADD3 R0, R12, 0xe, RZ ;  /* 0x0000000e0c007810 */ /* 0x000fe20007ffe0ff */
[----:B------:R-:W-:Y:S01]  /*21af0*/  ULDC UR4, c[0x0][0x22c] ;  /* 0x00008b0000047ab9 */ /* 0x000fe20000000800 */
[----:B----4-:R-:W-:Y:S01]  /*21b00*/  IMAD.WIDE R4, R231, 0x4, R86 ;  /* 0x00000004e7047825 */ /* 0x010fe200078e0256 */
[----:B------:R-:W-:Y:S01]  /*21b10*/  @P4 STG.E desc[UR16][R148.64], R61 ;  /* 0x0000003d94004986 */ /* 0x000fe2000c101910 */
[----:B------:R-:W-:Y:S01]  /*21b20*/  ULDC UR6, c[0x0][0x228] ;  /* 0x00008a0000067ab9 */ /* 0x000fe20000000800 */
[----:B------:R-:W-:Y:S01]  /*21b30*/  ULDC UR8, c[0x0][0x228] ;  /* 0x00008a0000087ab9 */ /* 0x000fe20000000800 */
[C---:B------:R-:W-:Y:S01]  /*21b40*/  IMAD.WIDE R8, R213.reuse, 0x4, R2 ;  /* 0x00000004d5087825 */ /* 0x040fe200078e0202 */
[----:B------:R-:W-:Y:S03]  /*21b50*/  @P1 STG.E desc[UR16][R4.64], R89 ;  /* 0x0000005904001986 */ /* 0x000fe6000c101910 */
[C---:B-1----:R-:W-:Y:S01]  /*21b60*/  IMAD.WIDE R20, R213.reuse, 0x4, R18 ;  /* 0x00000004d5147825 */ /* 0x042fe200078e0212 */
[----:B---3--:R1:W-:Y:S04]  /*21b70*/  @P3 STG.E desc[UR16][R8.64], R239 ;  /* 0x000000ef08003986 */ /* 0x0083e8000c101910 */
[----:B-1----:R-:W3:Y:S04]  /*21b80*/  LDL.LU R239, [R1+0x8c] ;  /* 0x00008c0001ef7983 */ /* 0x002ee80000300800 */
[----:B--2---:R1:W-:Y:S04]  /*21b90*/  @P5 STG.E desc[UR16][R20.64], R238 ;  /* 0x000000ee14005986 */ /* 0x0043e8000c101910 */
[----:B-1----:R-:W2:Y:S01]  /*21ba0*/  LDL.LU R238, [R1+0xc] ;  /* 0x00000c0001ee7983 */ /* 0x002ea20000300800 */
[----:B------:R-:W-:Y:S01]  /*21bb0*/  ISETP.LT.AND P6, PT, R16, UR10, !P0 ;  /* 0x0000000a10007c0c */ /* 0x000fe2000c7c1270 */
[----:B------:R-:W-:Y:S01]  /*21bc0*/  IMAD.WIDE R150, R213, 0x4, R84 ;  /* 0x00000004d5967825 */ /* 0x000fe200078e0254 */
[----:B------:R-:W-:Y:S01]  /*21bd0*/  ISETP.GE.AND P4, PT, R0, UR4, PT ;  /* 0x0000000400007c0c */ /* 0x000fe2000bf86270 */
[----:B------:R-:W-:Y:S01]  /*21be0*/  ULDC UR4, c[0x0][0x228] ;  /* 0x00008a0000047ab9 */ /* 0x000fe20000000800 */
[----:B------:R-:W-:Y:S01]  /*21bf0*/  ULDC UR10, c[0x0][0x228] ;  /* 0x00008a00000a7ab9 */ /* 0x000fe20000000800 */
[----:B------:R-:W-:Y:S01]  /*21c00*/  ISETP.LT.AND P3, PT, R15, UR4, !P0 ;  /* 0x000000040f007c0c */ /* 0x000fe2000c761270 */
[----:B------:R-:W-:Y:S01]  /*21c10*/  VIADD R0, R12, 0xf ;  /* 0x0000000f0c007836 */ /* 0x000fe20000000000 */
[----:B------:R-:W-:Y:S01]  /*21c20*/  ISETP.LT.AND P0, PT, R13, UR6, !P2 ;  /* 0x000000060d007c0c */ /* 0x000fe2000d701270 */
[----:B------:R-:W-:Y:S01]  /*21c30*/  ULDC UR4, c[0x0][0x22c] ;  /* 0x00008b0000047ab9 */ /* 0x000fe20000000800 */
[----:B------:R-:W-:Y:S01]  /*21c40*/  ISETP.LT.AND P5, PT, R17, UR8, !P2 ;  /* 0x0000000811007c0c */ /* 0x000fe2000d7a1270 */
[C---:B------:R-:W-:Y:S01]  /*21c50*/  IMAD.WIDE R4, R213.reuse, 0x4, R86 ;  /* 0x00000004d5047825 */ /* 0x040fe200078e0256 */
[----:B------:R-:W-:Y:S01]  /*21c60*/  ISETP.GE.AND P1, PT, R0, UR4, PT ;  /* 0x0000000400007c0c */ /* 0x000fe2000bf26270 */
[----:B------:R-:W-:Y:S01]  /*21c70*/  ULDC UR4, c[0x0][0x22c] ;  /* 0x00008b0000047ab9 */ /* 0x000fe20000000800 */
[----:B------:R-:W-:Y:S01]  /*21c80*/  @P6 STG.E desc[UR16][R150.64], R250 ;  /* 0x000000fa96006986 */ /* 0x000fe2000c101910 */
[----:B------:R-:W-:Y:S01]  /*21c90*/  ISETP.LT.AND P6, PT, R16, UR10, !P2 ;  /* 0x0000000a10007c0c */ /* 0x000fe2000d7c1270 */
[----:B------:R-:W-:Y:S01]  /*21ca0*/  VIADD R89, R213, UR28 ;  /* 0x0000001cd5597c36 */ /* 0x000fe20008000000 */
[----:B------:R-:W-:Y:S01]  /*21cb0*/  IADD3 R0, R12, 0x10, RZ ;  /* 0x000000100c007810 */ /* 0x000fe20007ffe0ff */
[----:B------:R-:W-:Y:S01]  /*21cc0*/  ULDC UR6, c[0x0][0x228] ;  /* 0x00008a0000067ab9 */ /* 0x000fe20000000800 */
[----:B------:R1:W-:Y:S01]  /*21cd0*/  @P3 STG.E desc[UR16][R4.64], R10 ;  /* 0x0000000a04003986 */ /* 0x0003e2000c101910 */
[C---:B------:R-:W-:Y:S01]  /*21ce0*/  IMAD.WIDE R8, R89.reuse, 0x4, R2 ;  /* 0x0000000459087825 */ /* 0x040fe200078e0202 */
[----:B------:R-:W-:Y:S01]  /*21cf0*/  ISETP.GE.AND P3, PT, R0, UR4, PT ;  /* 0x0000000400007c0c */ /* 0x000fe2000bf66270 */
[----:B------:R-:W-:Y:S01]  /*21d00*/  ULDC UR4, c[0x0][0x228] ;  /* 0x00008a0000047ab9 */ /* 0x000fe20000000800 */
[----:B------:R-:W-:Y:S01]  /*21d10*/  ULDC UR8, c[0x0][0x228] ;  /* 0x00008a0000087ab9 */ /* 0x000fe20000000800 */
[----:B------:R-:W-:Y:S01]  /*21d20*/  IMAD.WIDE R20, R89, 0x4, R18 ;  /* 0x0000000459147825 */ /* 0x000fe200078e0212 */
[----:B------:R-:W-:Y:S01]  /*21d30*/  ISETP.LT.AND P2, PT, R15, UR4, !P2 ;  /* 0x000000040f007c0c */ /* 0x000fe2000d741270 */
[----:B------:R-:W-:Y:S01]  /*21d40*/  ULDC UR4, c[0x0][0x228] ;  /* 0x00008a0000047ab9 */ /* 0x000fe20000000800 */
[----:B------:R-:W-:Y:S01]  /*21d50*/  ULDC UR10, c[0x0][0x228] ;  /* 0x00008a00000a7ab9 */ /* 0x000fe20000000800 */
[----:B------:R-:W-:Y:S01]  /*21d60*/  IMAD.WIDE R60, R89, 0x4, R84 ;  /* 0x00000004593c7825 */ /* 0x000fe200078e0254 */
[----:B------:R4:W-:Y:S01]  /*21d70*/  @P0 STG.E desc[UR16][R8.64], R6 ;  /* 0x0000000608000986 */ /* 0x0009e2000c101910 */
[----:B------:R-:W-:Y:S01]  /*21d80*/  ISETP.LT.AND P0, PT, R13, UR4, !P4 ;  /* 0x000000040d007c0c */ /* 0x000fe2000e701270 */
[----:B------:R-:W-:-:S02]  /*21d90*/  ULDC UR4, c[0x0][0x228] ;  /* 0x00008a0000047ab9 */ /* 0x000fc40000000800 */
[----:B------:R4:W-:Y:S01]  /*21da0*/  @P5 STG.E desc[UR16][R20.64], R22 ;  /* 0x0000001614005986 */ /* 0x0009e2000c101910 */
[----:B------:R-:W-:Y:S01]  /*21db0*/  ISETP.LT.AND P5, PT, R16, UR4, !P4 ;  /* 0x0000000410007c0c */ /* 0x000fe2000e7a1270 */
[----:B------:R-:W-:Y:S01]  /*21dc0*/  VIADD R149, R89, UR28 ;  /* 0x0000001c59957c36 */ /* 0x000fe20008000000 */
[----:B------:R-:W-:Y:S01]  /*21dd0*/  ULDC UR4, c[0x0][0x22c] ;  /* 0x00008b0000047ab9 */ /* 0x000fe20000000800 */
[----:B------:R4:W-:Y:S01]  /*21de0*/  @P6 STG.E desc[UR16][R60.64], R62 ;  /* 0x0000003e3c006986 */ /* 0x0009e2000c101910 */
[----:B------:R-:W-:Y:S01]  /*21df0*/  ISETP.LT.AND P6, PT, R17, UR6, !P4 ;  /* 0x0000000611007c0c */ /* 0x000fe2000e7c1270 */
[----:B-1----:R-:W-:Y:S01]  /*21e00*/  IMAD.WIDE R4, R89, 0x4, R86 ;  /* 0x0000000459047825 */ /* 0x002fe200078e0256 */
[----:B------:R-:W-:Y:S01]  /*21e10*/  ISETP.LT.AND P4, PT, R15, UR8, !P4 ;  /* 0x000000080f007c0c */ /* 0x000fe2000e781270 */
[----:B------:R-:W-:Y:S01]  /*21e20*/  ULDC UR6, c[0x0][0x228] ;  /* 0x00008a0000067ab9 */ /* 0x000fe20000000800 */
[----:B------:R-:W-:Y:S01]  /*21e30*/  ULDC UR8, c[0x0][0x228] ;  /* 0x00008a0000087ab9 */ /* 0x000fe20000000800 */
[----:B------:R-:W-:-:S02]  /*21e40*/  VIADD R0, R12, 0x11 ;  /* 0x000000110c007836 */ /* 0x000fc40000000000 */
[C---:B----4-:R-:W-:Y:S01]  /*21e50*/  IMAD.WIDE R8, R149.reuse, 0x4, R2 ;  /* 0x0000000495087825 */ /* 0x050fe200078e0202 */
[----:B------:R1:W-:Y:S03]  /*21e60*/  @P2 STG.E desc[UR16][R4.64], R90 ;  /* 0x0000005a04002986 */ /* 0x0003e6000c101910 */
[C---:B------:R-:W-:Y:S01]  /*21e70*/  IMAD.WIDE R20, R149.reuse, 0x4, R18 ;  /* 0x0000000495147825 */ /* 0x040fe200078e0212 */
[----:B------:R-:W-:Y:S01]  /*21e80*/  ISETP.GE.AND P2, PT, R0, UR4, PT ;  /* 0x0000000400007c0c */ /* 0x000fe2000bf46270 */
[----:B------:R-:W-:Y:S02]  /*21e90*/  ULDC UR4, c[0x0][0x228] ;  /* 0x00008a0000047ab9 */ /* 0x000fe40000000800 */
[----:B------:R-:W-:-:S04]  /*21ea0*/  IMAD.WIDE R60, R149, 0x4, R84 ;  /* 0x00000004953c7825 */ /* 0x000fc800078e0254 */
[C---:B------:R-:W-:Y:S01]  /*21eb0*/  IMAD.WIDE R88, R149.reuse, 0x4, R86 ;  /* 0x0000000495587825 */ /* 0x040fe200078e0256 */
[----:B------:R-:W-:Y:S01]  /*21ec0*/  IADD3 R149, R149, UR28, RZ ;  /* 0x0000001c95957c10 */ /* 0x000fe2000fffe0ff */
[----:B---3--:R3:W-:Y:S01]  /*21ed0*/  @P0 STG.E desc[UR16][R8.64], R239 ;  /* 0x000000ef08000986 */ /* 0x0087e2000c101910 */
[----:B------:R-:W-:Y:S01]  /*21ee0*/  ISETP.LT.AND P0, PT, R13, UR4, !P1 ;  /* 0x000000040d007c0c */ /* 0x000fe2000cf01270 */
[----:B------:R-:W-:Y:S02]  /*21ef0*/  ULDC UR4, c[0x0][0x228] ;  /* 0x00008a0000047ab9 */ /* 0x000fe40000000800 */
[----:B-1----:R-:W-:-:S04]  /*21f00*/  IMAD.WIDE R4, R149, 0x4, R2 ;  /* 0x0000000495047825 */ /* 0x002fc800078e0202 */
[----:B------:R-:W-:Y:S02]  /*21f10*/  VIADD R0, R12, 0x12 ;  /* 0x000000120c007836 */ /* 0x000fe40000000000 */
[----:B---3--:R-:W-:Y:S01]  /*21f20*/  IMAD.WIDE R8, R149, 0x4, R18 ;  /* 0x0000000495087825 */ /* 0x008fe200078e0212 */
[----:B--2---:R1:W-:Y:S04]  /*21f30*/  @P6 STG.E desc[UR16][R20.64], R238 ;  /* 0x000000ee14006986 */ /* 0x0043e8000c101910 */
[----:B------:R-:W-:Y:S01]  /*21f40*/  @P5 STG.E desc[UR16][R60.64], R251 ;  /* 0x000000fb3c005986 */ /* 0x000fe2000c101910 */
[----:B------:R-:W-:Y:S01]  /*21f50*/  ISETP.LT.AND P5, PT, R16, UR6, !P1 ;  /* 0x0000000610007c0c */ /* 0x000fe2000cfa1270 */
[----:B------:R-:W-:Y:S02]  /*21f60*/  ULDC UR6, c[0x0][0x228] ;  /* 0x00008a0000067ab9 */ /* 0x000fe40000000800 */
[----:B------:R2:W-:Y:S01]  /*21f70*/  @P4 STG.E desc[UR16][R88.64], R11 ;  /* 0x0000000b58004986 */ /* 0x0005e2000c101910 */
[----:B------:R-:W-:Y:S01]  /*21f80*/  ISETP.LT.AND P4, PT, R17, UR4, !P1 ;  /* 0x0000000411007c0c */ /* 0x000fe2000cf81270 */
[----:B------:R-:W-:Y:S01]  /*21f90*/  ULDC UR4, c[0x0][0x22c] ;  /* 0x00008b0000047ab9 */ /* 0x000fe20000000800 */
[----:B------:R-:W-:Y:S01]  /*21fa0*/  ISETP.LT.AND P1, PT, R15, UR8, !P1 ;  /* 0x000000080f007c0c */ /* 0x000fe2000cf21270 */
[----:B-1----:R-:W-:Y:S01]  /*21fb0*/  IMAD.WIDE R20, R149, 0x4, R86 ;  /* 0x0000000495147825 */ /* 0x002fe200078e0256 */
[----:B------:R1:W-:Y:S01]  /*21fc0*/  @P0 STG.E desc[UR16][R4.64], R7 ;  /* 0x0000000704000986 */ /* 0x0003e2000c101910 */
[----:B------:R-:W-:Y:S01]  /*21fd0*/  ISETP.GE.AND P0, PT, R0, UR4, PT ;  /* 0x0000000400007c0c */ /* 0x000fe2000bf06270 */
[----:B------:R-:W-:Y:S01]  /*21fe0*/  ULDC UR4, c[0x0][0x228] ;  /* 0x00008a0000047ab9 */ /* 0x000fe20000000800 */
[----:B------:R-:W-:Y:S01]  /*21ff0*/  ISETP.LT.AND P6, PT, R13, UR10, !P3 ;  /* 0x0000000a0d007c0c */ /* 0x000fe2000dfc1270 */
[----:B------:R-:W-:Y:S01]  /*22000*/  ULDC UR8, c[0x0][0x228] ;  /* 0x00008a0000087ab9 */ /* 0x000fe20000000800 */
[----:B--2---:R-:W-:-:S04]  /*22010*/  IMAD.WIDE R10, R149, 0x4, R84 ;  /* 0x00000004950a7825 */ /* 0x004fc800078e0254 */
[----:B------:R2:W-:Y:S01]  /*22020*/  @P4 STG.E desc[UR16][R8.64], R23 ;  /* 0x0000001708004986 */ /* 0x0005e2000c101910 */
[----:B------:R-:W-:Y:S01]  /*22030*/  VIADD R89, R149, UR28 ;  /* 0x0000001c95597c36 */ /* 0x000fe20008000000 */
[----:B------:R-:W-:Y:S02]  /*22040*/  IADD3 R0, R12, 0x13, RZ ;  /* 0x000000130c007810 */ /* 0x000fe40007ffe0ff */
[----:B------:R3:W-:Y:S01]  /*22050*/  @P5 STG.E desc[UR16][R10.64], R63 ;  /* 0x0000003f0a005986 */ /* 0x0007e2000c101910 */
[----:B------:R-:W-:-:S03]  /*22060*/  ULDC UR10, c[0x0][0x228] ;  /* 0x00008a00000a7ab9 */ /* 0x000fc60000000800 */
[----:B------:R4:W-:Y:S01]  /*22070*/  @P1 STG.E desc[UR16][R20.64], R91 ;  /* 0x0000005b14001986 */ /* 0x0009e2000c101910 */
[----:B------:R-:W-:Y:S01]  /*22080*/  ISETP.LT.AND P1, PT, R17, UR4, !P3 ;  /* 0x0000000411007c0c */ /* 0x000fe2000df21270 */
[----:B------:R-:W-:Y:S02]  /*22090*/  ULDC UR4, c[0x0][0x228] ;  /* 0x00008a0000047ab9 */ /* 0x000fe40000000800 */
[----:B------:R-:W-:Y:S01]  /*220a0*/  ISETP.LT.AND P4, PT, R16, UR4, !P3 ;  /* 0x0000000410007c0c */ /* 0x000fe2000df81270 */
[----:B------:R-:W-:Y:S01]  /*220b0*/  IMAD.WIDE R60, R89, 0x4, R2 ;  /* 0x00000004593c7825 */ /* 0x000fe200078e0202 */
[----:B------:R-:W-:Y:S01]  /*220c0*/  ISETP.LT.AND P3, PT, R15, UR6, !P3 ;  /* 0x000000060f007c0c */ /* 0x000fe2000df61270 */
[----:B------:R-:W-:Y:S02]  /*220d0*/  ULDC UR4, c[0x0][0x22c] ;  /* 0x00008b0000047ab9 */ /* 0x000fe40000000800 */
[C---:B-1----:R-:W-:Y:S01]  /*220e0*/  IMAD.WIDE R4, R89.reuse, 0x4, R18 ;  /* 0x0000000459047825 */ /* 0x042fe200078e0212 */
[----:B------:R1:W-:Y:S03]  /*220f0*/  @P6 STG.E desc[UR16][R60.64], R56 ;  /* 0x000000383c006986 */ /* 0x0003e6000c101910 */
[----:B------:R-:W-:Y:S01]  /*22100*/  IMAD.WIDE R6, R89, 0x4, R84 ;  /* 0x0000000459067825 */ /* 0x000fe200078e0254 */
[----:B------:R1:W-:Y:S01]  /*22110*/  @P1 STG.E desc[UR16][R4.64], R28 ;  /* 0x0000001c04001986 */ /* 0x0003e2000c101910 */
[----:B------:R-:W-:Y:S01]  /*22120*/  ISETP.LT.AND P5, PT, R13, UR8, !P2 ;  /* 0x000000080d007c0c */ /* 0x000fe2000d7a1270 */
[----:B------:R-:W-:Y:S01]  /*22130*/  ULDC UR6, c[0x0][0x228] ;  /* 0x00008a0000067ab9 */ /* 0x000fe20000000800 */
[----:B------:R-:W-:Y:S01]  /*22140*/  ISETP.GE.AND P1, PT, R0, UR4, PT ;  /* 0x0000000400007c0c */ /* 0x000fe2000bf26270 */
[----:B--2---:R-:W-:Y:S01]  /*22150*/  IMAD.WIDE R8, R89, 0x4, R86 ;  /* 0x0000000459087825 */ /* 0x004fe200078e0256 */
[----:B------:R-:W-:Y:S01]  /*22160*/  ISETP.LT.AND P6, PT, R17, UR10, !P2 ;  /* 0x0000000a11007c0c */ /* 0x000fe2000d7c1270 */
[----:B------:R-:W-:Y:S01]  /*22170*/  ULDC UR4, c[0x0][0x228] ;  /* 0x00008a0000047ab9 */ /* 0x000fe20000000800 */
[----:B------:R2:W-:Y:S01]  /*22180*/  @P4 STG.E desc[UR16][R6.64], R120 ;  /* 0x0000007806004986 */ /* 0x0005e2000c101910 */
[----:B------:R-:W-:Y:S01]  /*22190*/  ISETP.LT.AND P4, PT, R16, UR4, !P2 ;  /* 0x0000000410007c0c */ /* 0x000fe2000d781270 */
[----:B------:R-:W-:Y:S01]  /*221a0*/  VIADD R23, R89, UR28 ;  /* 0x0000001c59177c36 */ /* 0x000fe20008000000 */
[----:B------:R-:W-:Y:S01]  /*221b0*/  ULDC UR4, c[0x0][0x228] ;  /* 0x00008a0000047ab9 */ /* 0x000fe20000000800 */
[----:B------:R2:W-:Y:S01]  /*221c0*/  @P3 STG.E desc[UR16][R8.64], R24 ;  /* 0x0000001808003986 */ /* 0x0005e2000c101910 */
[----:B------:R-:W-:Y:S01]  /*221d0*/  ISETP.LT.AND P2, PT, R15, UR4, !P2 ;  /* 0x000000040f007c0c */ /* 0x000fe2000d741270 */
[----:B---3--:R-:W-:Y:S01]  /*221e0*/  IMAD.WIDE R10, R23, 0x4, R2 ;  /* 0x00000004170a7825 */ /* 0x008fe200078e0202 */
[----:B------:R-:W-:Y:S01]  /*221f0*/  ISETP.LT.AND P3, PT, R13, UR6, !P0 ;  /* 0x000000060d007c0c */ /* 0x000fe2000c761270 */
[----:B------:R-:W-:Y:S01]  /*22200*/  ULDC UR8, c[0x0][0x228] ;  /* 0x00008a0000087ab9 */ /* 0x000fe20000000800 */
[----:B------:R-:W-:Y:S01]  /*22210*/  ULDC UR10, c[0x0][0x228] ;  /* 0x00008a00000a7ab9 */ /* 0x000fe20000000800 */
[C---:B----4-:R-:W-:Y:S01]  /*22220*/  IMAD.WIDE R20, R23.reuse, 0x4, R18 ;  /* 0x0000000417147825 */ /* 0x050fe200078e0212 */
[----:B------:R3:W-:Y:S03]  /*22230*/  @P5 STG.E desc[UR16][R10.64], R96 ;  /* 0x000000600a005986 */ /* 0x0007e6000c101910 */
[----:B-1----:R-:W-:-:S02]  /*22240*/  VIADD R61, R23, UR28 ;  /* 0x0000001c173d7c36 */ /* 0x002fc40008000000 */
[----:B------:R-:W-:Y:S01]  /*22250*/  IMAD.WIDE R4, R23, 0x4, R84 ;  /* 0x0000000417047825 */ /* 0x000fe200078e0254 */
[----:B------:R1:W-:Y:S01]  /*22260*/  @P6 STG.E desc[UR16][R20.64], R92 ;  /* 0x0000005c14006986 */ /* 0x0003e2000c101910 */
[----:B------:R-:W-:Y:S01]  /*22270*/  ISETP.LT.AND P5, PT, R17, UR8, !P0 ;  /* 0x0000000811007c0c */ /* 0x000fe2000c7a1270 */
[----:B------:R-:W-:Y:S01]  /*22280*/  ULDC UR4, c[0x0][0x22c] ;  /* 0x00008b0000047ab9 */ /* 0x000fe20000000800 */
[----:B------:R-:W-:Y:S01]  /*22290*/  IADD3 R0, R12, 0x14, RZ ;  /* 0x000000140c007810 */ /* 0x000fe20007ffe0ff */
[----:B--2---:R-:W-:Y:S01]  /*222a0*/  IMAD.WIDE R6, R23, 0x4, R86 ;  /* 0x0000000417067825 */ /* 0x004fe200078e0256 */
[----:B------:R-:W-:Y:S01]  /*222b0*/  ISETP.LT.AND P6, PT, R16, UR10, !P0 ;  /* 0x0000000a10007c0c */ /* 0x000fe2000c7c1270 */
[----:B------:R2:W-:Y:S01]  /*222c0*/  @P4 STG.E desc[UR16][R4.64], R128 ;  /* 0x0000008004004986 */ /* 0x0005e2000c101910 */
[----:B------:R-:W-:Y:S01]  /*222d0*/  ULDC UR6, c[0x0][0x228] ;  /* 0x00008a0000067ab9 */ /* 0x000fe20000000800 */
[C---:B------:R-:W-:Y:S01]  /*222e0*/  IMAD.WIDE R8, R61.reuse, 0x4, R2 ;  /* 0x000000043d087825 */ /* 0x040fe200078e0202 */
[----:B------:R-:W-:Y:S01]  /*222f0*/  ISETP.GE.AND P4, PT, R0, UR4, PT ;  /* 0x0000000400007c0c */ /* 0x000fe2000bf86270 */
[----:B------:R-:W-:Y:S01]  /*22300*/  @P2 STG.E desc[UR16][R6.64], R152 ;  /* 0x0000009806002986 */ /* 0x000fe2000c101910 */
[----:B------:R-:W-:Y:S01]  /*22310*/  ULDC UR4, c[0x0][0x228] ;  /* 0x00008a0000047ab9 */ /* 0x000fe20000000800 */
[----:B---3--:R-:W-:Y:S01]  /*22320*/  IMAD.WIDE R10, R61, 0x4, R18 ;  /* 0x000000043d0a7825 */ /* 0x008fe200078e0212 */
[----:B------:R-:W-:Y:S01]  /*22330*/  ULDC UR8, c[0x0][0x228] ;  /* 0x00008a0000087ab9 */ /* 0x000fe20000000800 */
[----:B------:R-:W-:Y:S01]  /*22340*/  @P3 STG.E desc[UR16][R8.64], R57 ;  /* 0x0000003908003986 */ /* 0x000fe2000c101910 */
[----:B------:R-:W-:Y:S01]  /*22350*/  ISETP.LT.AND P3, PT, R15, UR4, !P0 ;  /* 0x000000040f007c0c */ /* 0x000fe2000c761270 */
[----:B-1----:R-:W-:Y:S01]  /*22360*/  IMAD.WIDE R20, R61, 0x4, R84 ;  /* 0x000000043d147825 */ /* 0x002fe200078e0254 */
[----:B------:R-:W-:Y:S01]  /*22370*/  ULDC UR10, c[0x0][0x228] ;  /* 0x00008a00000a7ab9 */ /* 0x000fe20000000800 */
[----:B------:R-:W-:Y:S02]  /*22380*/  @P5 STG.E desc[UR16][R10.64], R29 ;  /* 0x0000001d0a005986 */ /* 0x000fe4000c101910 */
[----:B------:R-:W-:Y:S01]  /*22390*/  VIADD R0, R12, 0x15 ;  /* 0x000000150c007836 */ /* 0x000fe20000000000 */
[----:B------:R-:W-:Y:S01]  /*223a0*/  ISETP.LT.AND P0, PT, R13, UR6, !P1 ;  /* 0x000000060d007c0c */ /* 0x000fe2000cf01270 */
[----:B------:R1:W-:Y:S01]  /*223b0*/  @P6 STG.E desc[UR16][R20.64], R121 ;  /* 0x0000007914006986 */ /* 0x0003e2000c101910 */
[----:B------:R-:W-:Y:S01]  /*223c0*/  ULDC UR4, c[0x0][0x22c] ;  /* 0x00008b0000047ab9 */ /* 0x000fe20000000800 */
[----:B------:R-:W-:Y:S01]  /*223d0*/  ISETP.LT.AND P5, PT, R17, UR8, !P1 ;  /* 0x0000000811007c0c */ /* 0x000fe2000cfa1270 */
[C---:B--2---:R-:W-:Y:S01]  /*223e0*/  IMAD.WIDE R4, R61.reuse, 0x4, R86 ;  /* 0x000000043d047825 */ /* 0x044fe200078e0256 */
[----:B------:R-:W-:Y:S01]  /*223f0*/  ISETP.LT.AND P6, PT, R16, UR10, !P1 ;  /* 0x0000000a10007c0c */ /* 0x000fe2000cfc1270 */
[----:B------:R-:W-:Y:S01]  /*22400*/  ULDC UR6, c[0x0][0x228] ;  /* 0x00008a0000067ab9 */ /* 0x000fe20000000800 */
[----:B------:R-:W-:Y:S01]  /*22410*/  ISETP.GE.AND P2, PT, R0, UR4, PT ;  /* 0x0000000400007c0c */ /* 0x000fe2000bf46270 */
[----:B------:R-:W-:Y:S01]  /*22420*/  ULDC UR4, c[0x0][0x22c] ;  /* 0x00008b0000047ab9 */ /* 0x000fe20000000800 */
[----:B------:R-:W-:Y:S01]  /*22430*/  IADD3 R0, R12, 0x16, RZ ;  /* 0x000000160c007810 */ /* 0x000fe20007ffe0ff */
[----:B------:R2:W-:Y:S01]  /*22440*/  @P3 STG.E desc[UR16][R4.64], R25 ;  /* 0x0000001904003986 */ /* 0x0005e2000c101910 */
[----:B------:R-:W-:Y:S01]  /*22450*/  ULDC UR8, c[0x0][0x228] ;  /* 0x00008a0000087ab9 */ /* 0x000fe20000000800 */
[----:B------:R-:W-:Y:S01]  /*22460*/  ULDC UR10, c[0x0][0x228] ;  /* 0x00008a00000a7ab9 */ /* 0x000fe20000000800 */
[----:B-1----:R-:W-:Y:S01]  /*22470*/  VIADD R21, R61, UR28 ;  /* 0x0000001c3d157c36 */ /* 0x002fe20008000000 */
[----:B------:R-:W-:Y:S01]  /*22480*/  ISETP.GE.AND P3, PT, R0, UR4, PT ;  /* 0x0000000400007c0c */ /* 0x000fe2000bf66270 */
[----:B------:R-:W-:-:S02]  /*22490*/  ULDC UR4, c[0x0][0x228] ;  /* 0x00008a0000047ab9 */ /* 0x000fc40000000800 */
[----:B------:R-:W-:Y:S01]  /*224a0*/  IMAD.WIDE R6, R21, 0x4, R2 ;  /* 0x0000000415067825 */ /* 0x000fe200078e0202 */
[----:B------:R-:W-:Y:S01]  /*224b0*/  ISETP.LT.AND P1, PT, R15, UR4, !P1 ;  /* 0x000000040f007c0c */ /* 0x000fe2000cf21270 */
[----:B------:R-:W-:Y:S02]  /*224c0*/  ULDC UR4, c[0x0][0x228] ;  /* 0x00008a0000047ab9 */ /* 0x000fe40000000800 */
[C---:B------:R-:W-:Y:S01]  /*224d0*/  IMAD.WIDE R8, R21.reuse, 0x4, R18 ;  /* 0x0000000415087825 */ /* 0x040fe200078e0212 */
[----:B------:R1:W-:Y:S03]  /*224e0*/  @P0 STG.E desc[UR16][R6.64], R97 ;  /* 0x0000006106000986 */ /* 0x0003e6000c101910 */
[----:B------:R-:W-:Y:S01]  /*224f0*/  IMAD.WIDE R10, R21, 0x4, R84 ;  /* 0x00000004150a7825 */ /* 0x000fe200078e0254 */
[----:B------:R3:W-:Y:S01]  /*22500*/  @P5 STG.E desc[UR16][R8.64], R93 ;  /* 0x0000005d08005986 */ /* 0x0007e2000c101910 */
[----:B------:R-:W-:Y:S01]  /*22510*/  ISETP.LT.AND P0, PT, R13, UR4, !P4 ;  /* 0x000000040d007c0c */ /* 0x000fe2000e701270 */
[----:B------:R-:W-:-:S02]  /*22520*/  ULDC UR4, c[0x0][0x228] ;  /* 0x00008a0000047ab9 */ /* 0x000fc40000000800 */
[----:B------:R4:W-:Y:S01]  /*22530*/  @P6 STG.E desc[UR16][R10.64], R129 ;  /* 0x000000810a006986 */ /* 0x0009e2000c101910 */
[----:B------:R-:W-:Y:S01]  /*22540*/  ISETP.LT.AND P6, PT, R17, UR6, !P4 ;  /* 0x0000000611007c0c */ /* 0x000fe2000e7c1270 */
[C---:B------:R-:W-:Y:S01]  /*22550*/  VIADD R23, R21.reuse, UR28 ;  /* 0x0000001c15177c36 */ /* 0x040fe20008000000 */
[----:B------:R-:W-:Y:S01]  /*22560*/  ISETP.LT.AND P5, PT, R16, UR4, !P4 ;  /* 0x0000000410007c0c */ /* 0x000fe2000e7a1270 */
[----:B--2---:R-:W-:Y:S01]  /*22570*/  IMAD.WIDE R4, R21, 0x4, R86 ;  /* 0x0000000415047825 */ /* 0x004fe200078e0256 */
[----:B------:R-:W-:Y:S01]  /*22580*/  ISETP.LT.AND P4, PT, R15, UR8, !P4 ;  /* 0x000000080f007c0c */ /* 0x000fe2000e781270 */
[----:B------:R-:W-:Y:S01]  /*22590*/  ULDC UR4, c[0x0][0x22c] ;  /* 0x00008b0000047ab9 */ /* 0x000fe20000000800 */
[----:B------:R-:W-:Y:S01]  /*225a0*/  ULDC UR6, c[0x0][0x228] ;  /* 0x00008a0000067ab9 */ /* 0x000fe20000000800 */
[----:B------:R-:W-:Y:S02]  /*225b0*/  VIADD R0, R12, 0x17 ;  /* 0x000000170c007836 */ /* 0x000fe40000000000 */
[----:B-1----:R-:W-:Y:S01]  /*225c0*/  IMAD.WIDE R6, R23, 0x4, R2 ;  /* 0x0000000417067825 */ /* 0x002fe200078e0202 */
[----:B------:R1:W-:Y:S01]  /*225d0*/  @P1 STG.E desc[UR16][R4.64], R153 ;  /* 0x0000009904001986 */ /* 0x0003e2000c101910 */
[----:B------:R-:W-:-:S02]  /*225e0*/  ULDC UR8, c[0x0][0x228] ;  /* 0x00008a0000087ab9 */ /* 0x000fc40000000800 */
[C---:B---3--:R-:W-:Y:S01]  /*225f0*/  IMAD.WIDE R8, R23.reuse, 0x4, R18 ;  /* 0x0000000417087825 */ /* 0x048fe200078e0212 */
[----:B------:R-:W-:Y:S01]  /*22600*/  ISETP.GE.AND P1, PT, R0, UR4, PT ;  /* 0x0000000400007c0c */ /* 0x000fe2000bf26270 */
[----:B------:R-:W-:Y:S02]  /*22610*/  ULDC UR4, c[0x0][0x228] ;  /* 0x00008a0000047ab9 */ /* 0x000fe40000000800 */
[C---:B----4-:R-:W-:Y:S01]  /*22620*/  IMAD.WIDE R10, R23.reuse, 0x4, R84 ;  /* 0x00000004170a7825 */ /* 0x050fe200078e0254 */
[----:B------:R2:W-:Y:S03]  /*22630*/  @P0 STG.E desc[UR16][R6.64], R58 ;  /* 0x0000003a06000986 */ /* 0x0005e6000c101910 */
[----:B------:R-:W-:Y:S01]  /*22640*/  IMAD.WIDE R20, R23, 0x4, R86 ;  /* 0x0000000417147825 */ /* 0x000fe200078e0256 */
[----:B------:R3:W-:Y:S01]  /*22650*/  @P6 STG.E desc[UR16][R8.64], R30 ;  /* 0x0000001e08006986 */ /* 0x0007e2000c101910 */
[----:B------:R-:W-:Y:S01]  /*22660*/  ISETP.LT.AND P0, PT, R13, UR4, !P2 ;  /* 0x000000040d007c0c */ /* 0x000fe2000d701270 */
[----:B------:R-:W-:-:S02]  /*22670*/  ULDC UR4, c[0x0][0x228] ;  /* 0x00008a0000047ab9 */ /* 0x000fc40000000800 */
[----:B------:R4:W-:Y:S01]  /*22680*/  @P5 STG.E desc[UR16][R10.64], R122 ;  /* 0x0000007a0a005986 */ /* 0x0009e2000c101910 */
[----:B------:R-:W-:Y:S01]  /*22690*/  ISETP.LT.AND P5, PT, R16, UR6, !P2 ;  /* 0x0000000610007c0c */ /* 0x000fe2000d7a1270 */
[----:B------:R-:W-:Y:S01]  /*226a0*/  VIADD R0, R12, 0x18 ;  /* 0x000000180c007836 */ /* 0x000fe20000000000 */
[----:B------:R-:W-:Y:S01]  /*226b0*/  IADD3 R23, R23, UR28, RZ ;  /* 0x0000001c17177c10 */ /* 0x000fe2000fffe0ff */
[----:B------:R4:W-:Y:S01]  /*226c0*/  @P4 STG.E desc[UR16][R20.64], R26 ;  /* 0x0000001a14004986 */ /* 0x0009e2000c101910 */
[----:B------:R-:W-:Y:S01]  /*226d0*/  ISETP.LT.AND P4, PT, R17, UR4, !P2 ;  /* 0x0000000411007c0c */ /* 0x000fe2000d781270 */
[----:B------:R-:W-:Y:S01]  /*226e0*/  ULDC UR4, c[0x0][0x22c] ;  /* 0x00008b0000047ab9 */ /* 0x000fe20000000800 */
[----:B------:R-:W-:Y:S01]  /*226f0*/  ISETP.LT.AND P2, PT, R15, UR8, !P2 ;  /* 0x000000080f007c0c */ /* 0x000fe2000d741270 */
[----:B-1----:R-:W-:Y:S01]  /*22700*/  IMAD.WIDE R4, R23, 0x4, R2 ;  /* 0x0000000417047825 */ /* 0x002fe200078e0202 */
[----:B------:R-:W-:Y:S01]  /*22710*/  ISETP.LT.AND P6, PT, R13, UR10, !P3 ;  /* 0x0000000a0d007c0c */ /* 0x000fe2000dfc1270 */
[----:B------:R-:W-:Y:S01]  /*22720*/  ULDC UR6, c[0x0][0x228] ;  /* 0x00008a0000067ab9 */ /* 0x000fe20000000800 */
[----:B------:R-:W-:Y:S01]  /*22730*/  ULDC UR8, c[0x0][0x228] ;  /* 0x00008a0000087ab9 */ /* 0x000fe20000000800 */
[C---:B--2---:R-:W-:Y:S01]  /*22740*/  IMAD.WIDE R6, R23.reuse, 0x4, R18 ;  /* 0x0000000417067825 */ /* 0x044fe200078e0212 */
[----:B------:R1:W-:Y:S03]  /*22750*/  @P0 STG.E desc[UR16][R4.64], R98 ;  /* 0x0000006204000986 */ /* 0x0003e6000c101910 */
[----:B---3--:R-:W-:Y:S01]  /*22760*/  IMAD.WIDE R8, R23, 0x4, R84 ;  /* 0x0000000417087825 */ /* 0x008fe200078e0254 */
[----:B------:R-:W-:-:S03]  /*22770*/  ISETP.GE.AND P0, PT, R0, UR4, PT ;  /* 0x0000000400007c0c */ /* 0x000fc6000bf06270 */
[----:B----4-:R-:W-:Y:S01]  /*22780*/  IMAD.WIDE R10, R23, 0x4, R86 ;  /* 0x00000004170a7825 */ /* 0x010fe200078e0256 */
[----:B------:R2:W-:Y:S01]  /*22790*/  @P4 STG.E desc[UR16][R6.64], R94 ;  /* 0x0000005e06004986 */ /* 0x0005e2000c101910 */
[----:B------:R-:W-:Y:S01]  /*227a0*/  ULDC UR4, c[0x0][0x228] ;  /* 0x00008a0000047ab9 */ /* 0x000fe20000000800 */
[----:B------:R-:W-:Y:S02]  /*227b0*/  ULDC UR10, c[0x0][0x228] ;  /* 0x00008a00000a7ab9 */ /* 0x000fe40000000800 */
[----:B------:R3:W-:Y:S04]  /*227c0*/  @P5 STG.E desc[UR16][R8.64], R130 ;  /* 0x0000008208005986 */ /* 0x0007e8000c101910 */
[----:B------:R4:W-:Y:S01]  /*227d0*/  @P2 STG.E desc[UR16][R10.64], R154 ;  /* 0x0000009a0a002986 */ /* 0x0009e2000c101910 */
[----:B------:R-:W-:Y:S01]  /*227e0*/  ISETP.LT.AND P2, PT, R17, UR4, !P3 ;  /* 0x0000000411007c0c */ /* 0x000fe2000df41270 */
[----:B------:R-:W-:Y:S01]  /*227f0*/  ULDC UR4, c[0x0][0x228] ;  /* 0x00008a0000047ab9 */ /* 0x000fe20000000800 */
[----:B------:R-:W-:Y:S01]  /*22800*/  VIADD R25, R23, UR28 ;  /* 0x0000001c17197c36 */ /* 0x000fe20008000000 */
[----:B------:R-:W-:Y:S01]  /*22810*/  ISETP.LT.AND P4, PT, R16, UR4, !P3 ;  /* 0x0000000410007c0c */ /* 0x000fe2000df81270 */
[----:B------:R-:W-:Y:S01]  /*22820*/  ULDC UR4, c[0x0][0x22c] ;  /* 0x00008b0000047ab9 */ /* 0x000fe20000000800 */
[----:B------:R-:W-:Y:S01]  /*22830*/  ISETP.LT.AND P3, PT, R15, UR6, !P3 ;  /* 0x000000060f007c0c */ /* 0x000fe2000df61270 */
[----:B------:R-:W-:Y:S01]  /*22840*/  IMAD.WIDE R20, R25, 0x4, R2 ;  /* 0x0000000419147825 */ /* 0x000fe200078e0202 */
[----:B------:R-:W-:Y:S01]  /*22850*/  IADD3 R0, R12, 0x19, RZ ;  /* 0x000000190c007810 */ /* 0x000fe20007ffe0ff */
[----:B------:R-:W-:-:S02]  /*22860*/  ULDC UR6, c[0x0][0x228] ;  /* 0x00008a0000067ab9 */ /* 0x000fc40000000800 */
[C---:B-1----:R-:W-:Y:S01]  /*22870*/  IMAD.WIDE R4, R25.reuse, 0x4, R18 ;  /* 0x0000000419047825 */ /* 0x042fe200078e0212 */
[----:B------:R1:W-:Y:S03]  /*22880*/  @P6 STG.E desc[UR16][R20.64], R59 ;  /* 0x0000003b14006986 */ /* 0x0003e6000c101910 */
[----:B--2---:R-:W-:Y:S01]  /*22890*/  IMAD.WIDE R6, R25, 0x4, R84 ;  /* 0x0000000419067825 */ /* 0x004fe200078e0254 */
[----:B------:R2:W-:Y:S01]  /*228a0*/  @P2 STG.E desc[UR16][R4.64], R31 ;  /* 0x0000001f04002986 */ /* 0x0005e2000c101910 */
[----:B------:R-:W-:Y:S01]  /*228b0*/  ISETP.LT.AND P5, PT, R13, UR8, !P1 ;  /* 0x000000080d007c0c */ /* 0x000fe2000cfa1270 */
[----:B------:R-:W-:Y:S01]  /*228c0*/  ULDC UR8, c[0x0][0x228] ;  /* 0x00008a0000087ab9 */ /* 0x000fe20000000800 */
[----:B------:R-:W-:Y:S01]  /*228d0*/  ISETP.GE.AND P2, PT, R0, UR4, PT ;  /* 0x0000000400007c0c */ /* 0x000fe2000bf46270 */
[----:B---3--:R-:W-:Y:S01]  /*228e0*/  IMAD.WIDE R8, R25, 0x4, R86 ;  /* 0x0000000419087825 */ /* 0x008fe200078e0256 */
        /* <DEDUP_REMOVED lines=8> */
[----:B----4-:R-:W-:Y:S01]  /*22970*/  IMAD.WIDE R10, R23, 0x4, R2 ;  /* 0x00000004170a7825 */ /* 0x010fe200078e0202 */
[----:B------:R-:W-:Y:S01]  /*22980*/  ISETP.LT.AND P3, PT, R13, UR6, !P0 ;  /* 0x000000060d007c0c */ /* 0x000fe2000c761270 */
[----:B------:R-:W-:Y:S01]  /*22990*/  ULDC UR10, c[0x0][0x228] ;  /* 0x00008a00000a7ab9 */ /* 0x000fe20000000800 */
[----:B------:R-:W-:Y:S01]  /*229a0*/  IADD3 R0, R12, 0x1a, RZ ;  /* 0x0000001a0c007810 */ /* 0x000fe20007ffe0ff */
[C---:B-1----:R-:W-:Y:S01]  /*229b0*/  IMAD.WIDE R20, R23.reuse, 0x4, R18 ;  /* 0x0000000417147825 */ /* 0x042fe200078e0212 */
[----:B------:R1:W-:Y:S03]  /*229c0*/  @P5 STG.E desc[UR16][R10.64], R99 ;  /* 0x000000630a005986 */ /* 0x0003e6000c101910 */
[----:B------:R-:W-:-:S02]  /*229d0*/  VIADD R25, R23, UR28 ;  /* 0x0000001c17197c36 */ /* 0x000fc40008000000 */
[----:B--2---:R-:W-:Y:S01]  /*229e0*/  IMAD.WIDE R4, R23, 0x4, R84 ;  /* 0x0000000417047825 */ /* 0x004fe200078e0254 */
[----:B------:R2:W-:Y:S01]  /*229f0*/  @P6 STG.E desc[UR16][R20.64], R95 ;  /* 0x0000005f14006986 */ /* 0x0005e2000c101910 */
[----:B------:R-:W-:Y:S01]  /*22a00*/  ISETP.LT.AND P5, PT, R17, UR8, !P0 ;  /* 0x0000000811007c0c */ /* 0x000fe2000c7a1270 */
[----:B------:R-:W-:Y:S01]  /*22a10*/  ULDC UR4, c[0x0][0x22c] ;  /* 0x00008b0000047ab9 */ /* 0x000fe20000000800 */
[----:B---3--:R-:W-:Y:S01]  /*22a20*/  IMAD.WIDE R6, R23, 0x4, R86 ;  /* 0x0000000417067825 */ /* 0x008fe200078e0256 */
[----:B------:R-:W-:Y:S01]  /*22a30*/  ISETP.LT.AND P6, PT, R16, UR10, !P0 ;  /* 0x0000000a10007c0c */ /* 0x000fe2000c7c1270 */
[----:B------:R3:W-:Y:S01]  /*22a40*/  @P4 STG.E desc[UR16][R4.64], R131 ;  /* 0x0000008304004986 */ /* 0x0007e2000c101910 */
[----:B------:R-:W-:Y:S01]  /*22a50*/  ULDC UR6, c[0x0][0x228] ;  /* 0x00008a0000067ab9 */ /* 0x000fe20000000800 */
[C---:B------:R-:W-:Y:S01]  /*22a60*/  IMAD.WIDE R8, R25.reuse, 0x4, R2 ;  /* 0x0000000419087825 */ /* 0x040fe200078e0202 */
[----:B------:R-:W-:Y:S01]  /*22a70*/  ISETP.GE.AND P4, PT, R0, UR4, PT ;  /* 0x0000000400007c0c */ /* 0x000fe2000bf86270 */
[----:B------:R-:W-:Y:S01]  /*22a80*/  @P1 STG.E desc[UR16][R6.64], R155 ;  /* 0x0000009b06001986 */ /* 0x000fe2000c101910 */
[----:B------:R-:W-:Y:S01]  /*22a90*/  ULDC UR4, c[0x0][0x228] ;  /* 0x00008a0000047ab9 */ /* 0x000fe20000000800 */
[----:B-1----:R-:W-:Y:S01]  /*22aa0*/  IMAD.WIDE R10, R25, 0x4, R18 ;  /* 0x00000004190a7825 */ /* 0x002fe200078e0212 */
[----:B------:R-:W-:Y:S01]  /*22ab0*/  ULDC UR8, c[0x0][0x228] ;  /* 0x00008a0000087ab9 */ /* 0x000fe20000000800 */
[----:B------:R-:W-:Y:S01]  /*22ac0*/  @P3 STG.E desc[UR16][R8.64], R124 ;  /* 0x0000007c08003986 */ /* 0x000fe2000c101910 */
[----:B------:R-:W-:Y:S01]  /*22ad0*/  ISETP.LT.AND P3, PT, R15, UR4, !P0 ;  /* 0x000000040f007c0c */ /* 0x000fe2000c761270 */
[----:B--2---:R-:W-:Y:S01]  /*22ae0*/  IMAD.WIDE R20, R25, 0x4, R84 ;  /* 0x0000000419147825 */ /* 0x004fe200078e0254 */
[----:B------:R-:W-:Y:S01]  /*22af0*/  ULDC UR10, c[0x0][0x228] ;  /* 0x00008a00000a7ab9 */ /* 0x000fe20000000800 */
[----:B------:R-:W-:Y:S02]  /*22b00*/  @P5 STG.E desc[UR16][R10.64], R64 ;  /* 0x000000400a005986 */ /* 0x000fe4000c101910 */
[----:B------:R-:W-:Y:S01]  /*22b10*/  VIADD R0, R12, 0x1b ;  /* 0x0000001b0c007836 */ /* 0x000fe20000000000 */
[----:B------:R-:W-:Y:S01]  /*22b20*/  ISETP.LT.AND P1, PT, R13, UR6, !P2 ;  /* 0x000000060d007c0c */ /* 0x000fe2000d721270 */
[----:B------:R1:W-:Y:S01]  /*22b30*/  @P6 STG.E desc[UR16][R20.64], R160 ;  /* 0x000000a014006986 */ /* 0x0003e2000c101910 */
[----:B------:R-:W-:Y:S01]  /*22b40*/  ULDC UR4, c[0x0][0x22c] ;  /* 0x00008b0000047ab9 */ /* 0x000fe20000000800 */
[----:B------:R-:W-:Y:S01]  /*22b50*/  ISETP.LT.AND P5, PT, R17, UR8, !P2 ;  /* 0x0000000811007c0c */ /* 0x000fe2000d7a1270 */
[C---:B---3--:R-:W-:Y:S01]  /*22b60*/  IMAD.WIDE R4, R25.reuse, 0x4, R86 ;  /* 0x0000000419047825 */ /* 0x048fe200078e0256 */
        /* <DEDUP_REMOVED lines=48> */
[----:B------:R-:W-:Y:S02]  /*22e70*/  ISETP.LT.AND P0, PT, R15, UR8, !P0 ;  /* 0x000000080f007c0c */ /* 0x000fe4000c701270 */
[----:B------:R-:W-:Y:S01]  /*22e80*/  ISETP.LT.AND P6, PT, R13, UR10, !P3 ;  /* 0x0000000a0d007c0c */ /* 0x000fe2000dfc1270 */
[C---:B-1----:R-:W-:Y:S01]  /*22e90*/  IMAD.WIDE R4, R23.reuse, 0x4, R2 ;  /* 0x0000000417047825 */ /* 0x042fe200078e0202 */
[----:B------:R-:W-:Y:S01]  /*22ea0*/  ULDC UR6, c[0x0][0x228] ;  /* 0x00008a0000067ab9 */ /* 0x000fe20000000800 */
[----:B------:R-:W-:Y:S01]  /*22eb0*/  ULDC UR8, c[0x0][0x228] ;  /* 0x00008a0000087ab9 */ /* 0x000fe20000000800 */
[----:B------:R-:W-:Y:S01]  /*22ec0*/  ULDC UR10, c[0x0][0x228] ;  /* 0x00008a00000a7ab9 */ /* 0x000fe20000000800 */
[C---:B--2---:R-:W-:Y:S01]  /*22ed0*/  IMAD.WIDE R6, R23.reuse, 0x4, R18 ;  /* 0x0000000417067825 */ /* 0x044fe200078e0212 */
[----:B------:R1:W-:Y:S03]  /*22ee0*/  @P1 STG.E desc[UR16][R4.64], R101 ;  /* 0x0000006504001986 */ /* 0x0003e6000c101910 */
[----:B------:R-:W-:-:S02]  /*22ef0*/  VIADD R25, R23, UR28 ;  /* 0x0000001c17197c36 */ /* 0x000fc40008000000 */
[----:B---3--:R-:W-:Y:S01]  /*22f00*/  IMAD.WIDE R8, R23, 0x4, R84 ;  /* 0x0000000417087825 */ /* 0x008fe200078e0254 */
[----:B------:R-:W-:-:S03]  /*22f10*/  ISETP.GE.AND P1, PT, R0, UR4, PT ;  /* 0x0000000400007c0c */ /* 0x000fc6000bf26270 */
[----:B----4-:R-:W-:Y:S01]  /*22f20*/  IMAD.WIDE R10, R23, 0x4, R86 ;  /* 0x00000004170a7825 */ /* 0x010fe200078e0256 */
[----:B------:R2:W-:Y:S01]  /*22f30*/  @P4 STG.E desc[UR16][R6.64], R133 ;  /* 0x0000008506004986 */ /* 0x0005e2000c101910 */
[----:B------:R-:W-:Y:S02]  /*22f40*/  ULDC UR4, c[0x0][0x228] ;  /* 0x00008a0000047ab9 */ /* 0x000fe40000000800 */
[----:B------:R-:W-:Y:S01]  /*22f50*/  IMAD.WIDE R20, R25, 0x4, R2 ;  /* 0x0000000419147825 */ /* 0x000fe200078e0202 */
[----:B------:R3:W-:Y:S04]  /*22f60*/  @P5 STG.E desc[UR16][R8.64], R185 ;  /* 0x000000b908005986 */ /* 0x0007e8000c101910 */
[----:B------:R4:W-:Y:S01]  /*22f70*/  @P0 STG.E desc[UR16][R10.64], R165 ;  /* 0x000000a50a000986 */ /* 0x0009e2000c101910 */
[----:B------:R-:W-:Y:S01]  /*22f80*/  ISETP.LT.AND P0, PT, R17, UR4, !P3 ;  /* 0x0000000411007c0c */ /* 0x000fe2000df01270 */
[----:B------:R-:W-:-:S02]  /*22f90*/  ULDC UR4, c[0x0][0x228] ;  /* 0x00008a0000047ab9 */ /* 0x000fc40000000800 */
[----:B------:R4:W-:Y:S01]  /*22fa0*/  @P6 STG.E desc[UR16][R20.64], R126 ;  /* 0x0000007e14006986 */ /* 0x0009e2000c101910 */
[----:B------:R-:W-:Y:S01]  /*22fb0*/  ISETP.LT.AND P6, PT, R16, UR4, !P3 ;  /* 0x0000000410007c0c */ /* 0x000fe2000dfc1270 */
[----:B-1----:R-:W-:Y:S01]  /*22fc0*/  IMAD.WIDE R4, R25, 0x4, R18 ;  /* 0x0000000419047825 */ /* 0x002fe200078e0212 */
[----:B------:R-:W-:Y:S01]  /*22fd0*/  ISETP.LT.AND P3, PT, R15, UR6, !P3 ;  /* 0x000000060f007c0c */ /* 0x000fe2000df61270 */
[----:B------:R-:W-:Y:S01]  /*22fe0*/  ULDC UR4, c[0x0][0x22c] ;  /* 0x00008b0000047ab9 */ /* 0x000fe20000000800 */
[----:B------:R-:W-:Y:S01]  /*22ff0*/  IADD3 R0, R12, 0x1f, RZ ;  /* 0x0000001f0c007810 */ /* 0x000fe20007ffe0ff */
[----:B--2---:R-:W-:Y:S01]  /*23000*/  IMAD.WIDE R6, R25, 0x4, R84 ;  /* 0x0000000419067825 */ /* 0x004fe200078e0254 */
[----:B------:R-:W-:Y:S01]  /*23010*/  ISETP.LT.AND P4, PT, R13, UR8, !P2 ;  /* 0x000000080d007c0c */ /* 0x000fe2000d781270 */
[----:B------:R-:W-:Y:S01]  /*23020*/  ULDC UR6, c[0x0][0x228] ;  /* 0x00008a0000067ab9 */ /* 0x000fe20000000800 */
[----:B------:R-:W-:Y:S01]  /*23030*/  ISETP.LT.AND P5, PT, R17, UR10, !P2 ;  /* 0x0000000a11007c0c */ /* 0x000fe2000d7a1270 */
[C---:B---3--:R-:W-:Y:S01]  /*23040*/  IMAD.WIDE R8, R25.reuse, 0x4, R86 ;  /* 0x0000000419087825 */ /* 0x048fe200078e0256 */
[----:B------:R1:W-:Y:S01]  /*23050*/  @P0 STG.E desc[UR16][R4.64], R66 ;  /* 0x0000004204000986 */ /* 0x0003e2000c101910 */
[----:B------:R-:W-:Y:S01]  /*23060*/  ISETP.GE.AND P0, PT, R0, UR4, PT ;  /* 0x0000000400007c0c */ /* 0x000fe2000bf06270 */
[----:B------:R-:W-:Y:S01]  /*23070*/  ULDC UR4, c[0x0][0x228] ;  /* 0x00008a0000047ab9 */ /* 0x000fe20000000800 */
[----:B------:R-:W-:Y:S01]  /*23080*/  VIADD R23, R25, UR28 ;  /* 0x0000001c19177c36 */ /* 0x000fe20008000000 */
[----:B------:R2:W-:Y:S01]  /*23090*/  @P6 STG.E desc[UR16][R6.64], R162 ;  /* 0x000000a206006986 */ /* 0x0005e2000c101910 */
[----:B------:R-:W-:Y:S01]  /*230a0*/  ULDC UR8, c[0x0][0x228] ;  /* 0x00008a0000087ab9 */ /* 0x000fe20000000800 */
[----:B------:R-:W-:-:S02]  /*230b0*/  ULDC UR10, c[0x0][0x228] ;  /* 0x00008a00000a7ab9 */ /* 0x000fc40000000800 */
[----:B------:R3:W-:Y:S01]  /*230c0*/  @P3 STG.E desc[UR16][R8.64], R34 ;  /* 0x0000002208003986 */ /* 0x0007e2000c101910 */
[----:B------:R-:W-:Y:S01]  /*230d0*/  ISETP.LT.AND P3, PT, R16, UR4, !P2 ;  /* 0x0000000410007c0c */ /* 0x000fe2000d761270 */
[----:B----4-:R-:W-:Y:S01]  /*230e0*/  IMAD.WIDE R10, R23, 0x4, R2 ;  /* 0x00000004170a7825 */ /* 0x010fe200078e0202 */
[----:B------:R-:W-:-:S03]  /*230f0*/  ULDC UR4, c[0x0][0x228] ;  /* 0x00008a0000047ab9 */ /* 0x000fc60000000800 */
[----:B------:R-:W-:Y:S01]  /*23100*/  IMAD.WIDE R20, R23, 0x4, R18 ;  /* 0x0000000417147825 */ /* 0x000fe200078e0212 */
[----:B------:R4:W-:Y:S01]  /*23110*/  @P4 STG.E desc[UR16][R10.64], R102 ;  /* 0x000000660a004986 */ /* 0x0009e2000c101910 */
[----:B------:R-:W-:Y:S01]  /*23120*/  ISETP.LT.AND P2, PT, R15, UR4, !P2 ;  /* 0x000000040f007c0c */ /* 0x000fe2000d741270 */
[----:B------:R-:W-:Y:S01]  /*23130*/  ULDC UR4, c[0x0][0x22c] ;  /* 0x00008b0000047ab9 */ /* 0x000fe20000000800 */
[----:B------:R-:W-:Y:S01]  /*23140*/  ISETP.LT.AND P6, PT, R13, UR6, !P1 ;  /* 0x000000060d007c0c */ /* 0x000fe2000cfc1270 */
[----:B------:R4:W-:Y:S01]  /*23150*/  @P5 STG.E desc[UR16][R20.64], R134 ;  /* 0x0000008614005986 */ /* 0x0009e2000c101910 */
[----:B-1----:R-:W-:Y:S01]  /*23160*/  IMAD.WIDE R4, R23, 0x4, R84 ;  /* 0x0000000417047825 */ /* 0x002fe200078e0254 */
[----:B------:R-:W-:Y:S01]  /*23170*/  ISETP.LT.AND P5, PT, R17, UR8, !P1 ;  /* 0x0000000811007c0c */ /* 0x000fe2000cfa1270 */
[----:B------:R-:W-:Y:S01]  /*23180*/  ULDC UR6, c[0x0][0x228] ;  /* 0x00008a0000067ab9 */ /* 0x000fe20000000800 */
[----:B------:R-:W-:Y:S01]  /*23190*/  ISETP.LT.AND P4, PT, R16, UR10, !P1 ;  /* 0x0000000a10007c0c */ /* 0x000fe2000cf81270 */
[C---:B------:R-:W-:Y:S01]  /*231a0*/  VIADD R25, R23.reuse, UR28 ;  /* 0x0000001c17197c36 */ /* 0x040fe20008000000 */
[----:B------:R-:W-:Y:S01]  /*231b0*/  IADD3 R0, R12, 0x20, RZ ;  /* 0x000000200c007810 */ /* 0x000fe20007ffe0ff */
[----:B------:R1:W-:Y:S01]  /*231c0*/  @P3 STG.E desc[UR16][R4.64], R186 ;  /* 0x000000ba04003986 */ /* 0x0003e2000c101910 */
[----:B--2---:R-:W-:Y:S01]  /*231d0*/  IMAD.WIDE R6, R23, 0x4, R86 ;  /* 0x0000000417067825 */ /* 0x004fe200078e0256 */
[----:B------:R-:W-:Y:S01]  /*231e0*/  ULDC UR8, c[0x0][0x228] ;  /* 0x00008a0000087ab9 */ /* 0x000fe20000000800 */
[----:B------:R-:W-:Y:S01]  /*231f0*/  ISETP.GE.AND P3, PT, R0, UR4, PT ;  /* 0x0000000400007c0c */ /* 0x000fe2000bf66270 */
[----:B------:R-:W-:Y:S01]  /*23200*/  ULDC UR4, c[0x0][0x228] ;  /* 0x00008a0000047ab9 */ /* 0x000fe20000000800 */
[----:B---3--:R-:W-:Y:S01]  /*23210*/  IMAD.WIDE R8, R25, 0x4, R2 ;  /* 0x0000000419087825 */ /* 0x008fe200078e0202 */
[----:B------:R-:W-:Y:S01]  /*23220*/  ISETP.LT.AND P1, PT, R15, UR4, !P1 ;  /* 0x000000040f007c0c */ /* 0x000fe2000cf21270 */
[----:B------:R-:W-:-:S02]  /*23230*/  ULDC UR10, c[0x0][0x228] ;  /* 0x00008a00000a7ab9 */ /* 0x000fc40000000800 */
[C---:B----4-:R-:W-:Y:S01]  /*23240*/  IMAD.WIDE R10, R25.reuse, 0x4, R18 ;  /* 0x00000004190a7825 */ /* 0x050fe200078e0212 */
[----:B------:R-:W-:Y:S01]  /*23250*/  @P2 STG.E desc[UR16][R6.64], R166 ;  /* 0x000000a606002986 */ /* 0x000fe2000c101910 */
[----:B------:R-:W-:Y:S02]  /*23260*/  ULDC UR4, c[0x0][0x22c] ;  /* 0x00008b0000047ab9 */ /* 0x000fe40000000800 */
[----:B------:R-:W-:Y:S01]  /*23270*/  IMAD.WIDE R20, R25, 0x4, R84 ;  /* 0x0000000419147825 */ /* 0x000fe200078e0254 */
[----:B------:R-:W-:Y:S03]  /*23280*/  @P6 STG.E desc[UR16][R8.64], R127 ;  /* 0x0000007f08006986 */ /* 0x000fe6000c101910 */
[----:B------:R-:W-:Y:S01]  /*23290*/  VIADD R0, R12, 0x21 ;  /* 0x000000210c007836 */ /* 0x000fe20000000000 */
[----:B------:R-:W-:Y:S01]  /*232a0*/  @P5 STG.E desc[UR16][R10.64], R67 ;  /* 0x000000430a005986 */ /* 0x000fe2000c101910 */
[----:B------:R-:W-:Y:S01]  /*232b0*/  ISETP.LT.AND P5, PT, R17, UR8, !P0 ;  /* 0x0000000811007c0c */ /* 0x000fe2000c7a1270 */
[----:B-1----:R-:W-:Y:S01]  /*232c0*/  IMAD.WIDE R4, R25, 0x4, R86 ;  /* 0x0000000419047825 */ /* 0x002fe200078e0256 */
[----:B------:R-:W-:Y:S01]  /*232d0*/  ISETP.LT.AND P6, PT, R16, UR10, !P0 ;  /* 0x0000000a10007c0c */ /* 0x000fe2000c7c1270 */
[----:B------:R1:W-:Y:S01]  /*232e0*/  @P4 STG.E desc[UR16][R20.64], R163 ;  /* 0x000000a314004986 */ /* 0x0003e2000c101910 */
        /* <DEDUP_REMOVED lines=42> */
[----:B------:R-:W-:-:S03]  /*23590*/  IADD3 R23, R23, UR28, RZ ;  /* 0x0000001c17177c10 */ /* 0x000fc6000fffe0ff */
[----:B------:R4:W-:Y:S01]  /*235a0*/  @P3 STG.E desc[UR16][R20.64], R36 ;  /* 0x0000002414003986 */ /* 0x0009e2000c101910 */
[----:B------:R-:W-:Y:S02]  /*235b0*/  ISETP.LT.AND P3, PT, R17, UR4, !P2 ;  /* 0x0000000411007c0c */ /* 0x000fe4000d761270 */
[----:B------:R-:W-:Y:S01]  /*235c0*/  ISETP.LT.AND P5, PT, R16, UR6, !P2 ;  /* 0x0000000610007c0c */ /* 0x000fe2000d7a1270 */
[----:B-1----:R-:W-:Y:S01]  /*235d0*/  IMAD.WIDE R4, R23, 0x4, R2 ;  /* 0x0000000417047825 */ /* 0x002fe200078e0202 */
[----:B------:R-:W-:Y:S01]  /*235e0*/  ISETP.LT.AND P2, PT, R15, UR8, !P2 ;  /* 0x000000080f007c0c */ /* 0x000fe2000d741270 */
[----:B------:R-:W-:Y:S02]  /*235f0*/  ULDC UR4, c[0x0][0x22c] ;  /* 0x00008b0000047ab9 */ /* 0x000fe40000000800 */
[----:B------:R-:W-:Y:S02]  /*23600*/  VIADD R0, R12, 0x24 ;  /* 0x000000240c007836 */ /* 0x000fe40000000000 */
[----:B--2---:R-:W-:Y:S01]  /*23610*/  IMAD.WIDE R6, R23, 0x4, R18 ;  /* 0x0000000417067825 */ /* 0x004fe200078e0212 */
[----:B------:R1:W-:Y:S01]  /*23620*/  @P4 STG.E desc[UR16][R4.64], R104 ;  /* 0x0000006804004986 */ /* 0x0003e2000c101910 */
[----:B------:R-:W-:Y:S01]  /*23630*/  ISETP.LT.AND P6, PT, R13, UR10, !P1 ;  /* 0x0000000a0d007c0c */ /* 0x000fe2000cfc1270 */
[----:B------:R-:W-:Y:S01]  /*23640*/  ULDC UR6, c[0x0][0x228] ;  /* 0x00008a0000067ab9 */ /* 0x000fe20000000800 */
[----:B---3--:R-:W-:Y:S01]  /*23650*/  IMAD.WIDE R8, R23, 0x4, R84 ;  /* 0x0000000417087825 */ /* 0x008fe200078e0254 */
[----:B------:R-:W-:Y:S01]  /*23660*/  ISETP.GE.AND P4, PT, R0, UR4, PT ;  /* 0x0000000400007c0c */ /* 0x000fe2000bf86270 */
[----:B------:R-:W-:-:S02]  /*23670*/  ULDC UR4, c[0x0][0x228] ;  /* 0x00008a0000047ab9 */ /* 0x000fc40000000800 */
[----:B----4-:R-:W-:Y:S01]  /*23680*/  IMAD.WIDE R10, R23, 0x4, R86 ;  /* 0x00000004170a7825 */ /* 0x010fe200078e0256 */
[----:B------:R2:W-:Y:S01]  /*23690*/  @P3 STG.E desc[UR16][R6.64], R136 ;  /* 0x0000008806003986 */ /* 0x0005e2000c101910 */
[----:B------:R-:W-:Y:S01]  /*236a0*/  ISETP.LT.AND P3, PT, R17, UR4, !P1 ;  /* 0x0000000411007c0c */ /* 0x000fe2000cf61270 */
[----:B------:R-:W-:Y:S01]  /*236b0*/  ULDC UR4, c[0x0][0x228] ;  /* 0x00008a0000047ab9 */ /* 0x000fe20000000800 */
[----:B------:R-:W-:Y:S01]  /*236c0*/  VIADD R25, R23, UR28 ;  /* 0x0000001c17197c36 */ /* 0x000fe20008000000 */
[----:B------:R3:W-:Y:S01]  /*236d0*/  @P5 STG.E desc[UR16][R8.64], R188 ;  /* 0x000000bc08005986 */ /* 0x0007e2000c101910 */
[----:B------:R-:W-:Y:S01]  /*236e0*/  ULDC UR8, c[0x0][0x228] ;  /* 0x00008a0000087ab9 */ /* 0x000fe20000000800 */
[----:B------:R-:W-:Y:S02]  /*236f0*/  ULDC UR10, c[0x0][0x228] ;  /* 0x00008a00000a7ab9 */ /* 0x000fe40000000800 */
[----:B------:R4:W-:Y:S01]  /*23700*/  @P2 STG.E desc[UR16][R10.64], R196 ;  /* 0x000000c40a002986 */ /* 0x0009e2000c101910 */
[----:B------:R-:W-:Y:S01]  /*23710*/  ISETP.LT.AND P2, PT, R16, UR4, !P1 ;  /* 0x0000000410007c0c */ /* 0x000fe2000cf41270 */
[----:B------:R-:W-:Y:S01]  /*23720*/  IMAD.WIDE R20, R25, 0x4, R2 ;  /* 0x0000000419147825 */ /* 0x000fe200078e0202 */
[----:B------:R-:W-:Y:S01]  /*23730*/  ISETP.LT.AND P1, PT, R15, UR6, !P1 ;  /* 0x000000060f007c0c */ /* 0x000fe2000cf21270 */
[----:B------:R-:W-:-:S02]  /*23740*/  ULDC UR4, c[0x0][0x22c] ;  /* 0x00008b0000047ab9 */ /* 0x000fc40000000800 */
[----:B-1----:R-:W-:Y:S01]  /*23750*/  IMAD.WIDE R4, R25, 0x4, R18 ;  /* 0x0000000419047825 */ /* 0x002fe200078e0212 */
[----:B------:R-:W-:Y:S01]  /*23760*/  IADD3 R0, R12, 0x25, RZ ;  /* 0x000000250c007810 */ /* 0x000fe20007ffe0ff */
[----:B------:R1:W-:Y:S01]  /*23770*/  @P6 STG.E desc[UR16][R20.64], R157 ;  /* 0x0000009d14006986 */ /* 0x0003e2000c101910 */
[----:B------:R-:W-:Y:S01]  /*23780*/  ISETP.LT.AND P5, PT, R13, UR8, !P0 ;  /* 0x000000080d007c0c */ /* 0x000fe2000c7a1270 */
[----:B--2---:R-:W-:Y:S01]  /*23790*/  IMAD.WIDE R6, R25, 0x4, R84 ;  /* 0x0000000419067825 */ /* 0x004fe200078e0254 */
[----:B------:R-:W-:Y:S01]  /*237a0*/  ISETP.LT.AND P6, PT, R17, UR10, !P0 ;  /* 0x0000000a11007c0c */ /* 0x000fe2000c7c1270 */
[----:B------:R2:W-:Y:S02]  /*237b0*/  @P3 STG.E desc[UR16][R4.64], R69 ;  /* 0x0000004504003986 */ /* 0x0005e4000c101910 */
[C---:B---3--:R-:W-:Y:S01]  /*237c0*/  IMAD.WIDE R8, R25.reuse, 0x4, R86 ;  /* 0x0000000419087825 */ /* 0x048fe200078e0256 */
[----:B------:R-:W-:Y:S01]  /*237d0*/  ISETP.GE.AND P3, PT, R0, UR4, PT ;  /* 0x0000000400007c0c */ /* 0x000fe2000bf66270 */
[----:B------:R3:W-:Y:S01]  /*237e0*/  @P2 STG.E desc[UR16][R6.64], R193 ;  /* 0x000000c106002986 */ /* 0x0007e2000c101910 */
[----:B------:R-:W-:Y:S01]  /*237f0*/  ULDC UR4, c[0x0][0x228] ;  /* 0x00008a0000047ab9 */ /* 0x000fe20000000800 */
[----:B------:R-:W-:Y:S01]  /*23800*/  VIADD R23, R25, UR28 ;  /* 0x0000001c19177c36 */ /* 0x000fe20008000000 */
[----:B------:R-:W-:Y:S01]  /*23810*/  ULDC UR6, c[0x0][0x228] ;  /* 0x00008a0000067ab9 */ /* 0x000fe20000000800 */
[----:B------:R3:W-:Y:S01]  /*23820*/  @P1 STG.E desc[UR16][R8.64], R37 ;  /* 0x0000002508001986 */ /* 0x0007e2000c101910 */
[----:B------:R-:W-:Y:S01]  /*23830*/  ISETP.LT.AND P1, PT, R16, UR4, !P0 ;  /* 0x0000000410007c0c */ /* 0x000fe2000c721270 */
[----:B------:R-:W-:Y:S01]  /*23840*/  ULDC UR4, c[0x0][0x228] ;  /* 0x00008a0000047ab9 */ /* 0x000fe20000000800 */
[----:B----4-:R-:W-:Y:S01]  /*23850*/  IMAD.WIDE R10, R23, 0x4, R2 ;  /* 0x00000004170a7825 */ /* 0x010fe200078e0202 */
[----:B------:R-:W-:Y:S01]  /*23860*/  ISETP.LT.AND P0, PT, R15, UR4, !P0 ;  /* 0x000000040f007c0c */ /* 0x000fe2000c701270 */
[----:B------:R-:W-:Y:S01]  /*23870*/  ULDC UR8, c[0x0][0x228] ;  /* 0x00008a0000087ab9 */ /* 0x000fe20000000800 */
[----:B------:R-:W-:Y:S01]  /*23880*/  ULDC UR10, c[0x0][0x228] ;  /* 0x00008a00000a7ab9 */ /* 0x000fe20000000800 */
[----:B-1----:R-:W-:Y:S01]  /*23890*/  IMAD.WIDE R20, R23, 0x4, R18 ;  /* 0x0000000417147825 */ /* 0x002fe200078e0212 */
[----:B------:R1:W-:Y:S01]  /*238a0*/  @P5 STG.E desc[UR16][R10.64], R105 ;  /* 0x000000690a005986 */ /* 0x0003e2000c101910 */
[----:B------:R-:W-:Y:S01]  /*238b0*/  ISETP.LT.AND P5, PT, R17, UR8, !P4 ;  /* 0x0000000811007c0c */ /* 0x000fe2000e7a1270 */
[----:B------:R-:W-:Y:S01]  /*238c0*/  ULDC UR4, c[0x0][0x22c] ;  /* 0x00008b0000047ab9 */ /* 0x000fe20000000800 */
[----:B--2---:R-:W-:Y:S01]  /*238d0*/  IMAD.WIDE R4, R23, 0x4, R84 ;  /* 0x0000000417047825 */ /* 0x004fe200078e0254 */
[----:B------:R2:W-:Y:S01]  /*238e0*/  @P6 STG.E desc[UR16][R20.64], R137 ;  /* 0x0000008914006986 */ /* 0x0005e2000c101910 */
[----:B------:R-:W-:Y:S01]  /*238f0*/  ISETP.LT.AND P6, PT, R13, UR6, !P4 ;  /* 0x000000060d007c0c */ /* 0x000fe2000e7c1270 */
[----:B------:R-:W-:Y:S01]  /*23900*/  ULDC UR6, c[0x0][0x228] ;  /* 0x00008a0000067ab9 */ /* 0x000fe20000000800 */
[----:B------:R-:W-:Y:S01]  /*23910*/  IADD3 R0, R12, 0x26, RZ ;  /* 0x000000260c007810 */ /* 0x000fe20007ffe0ff */
[C---:B---3--:R-:W-:Y:S01]  /*23920*/  IMAD.WIDE R6, R23.reuse, 0x4, R86 ;  /* 0x0000000417067825 */ /* 0x048fe200078e0256 */
[----:B------:R-:W-:Y:S01]  /*23930*/  ISETP.LT.AND P2, PT, R16, UR10, !P4 ;  /* 0x0000000a10007c0c */ /* 0x000fe2000e741270 */
[----:B------:R3:W-:Y:S01]  /*23940*/  @P1 STG.E desc[UR16][R4.64], R189 ;  /* 0x000000bd04001986 */ /* 0x0007e2000c101910 */
[----:B------:R-:W-:Y:S01]  /*23950*/  ISETP.GE.AND P1, PT, R0, UR4, PT ;  /* 0x0000000400007c0c */ /* 0x000fe2000bf26270 */
[----:B------:R-:W-:Y:S01]  /*23960*/  VIADD R25, R23, UR28 ;  /* 0x0000001c17197c36 */ /* 0x000fe20008000000 */
[----:B------:R-:W-:Y:S01]  /*23970*/  ULDC UR4, c[0x0][0x228] ;  /* 0x00008a0000047ab9 */ /* 0x000fe20000000800 */
[----:B------:R-:W-:Y:S01]  /*23980*/  @P0 STG.E desc[UR16][R6.64], R197 ;  /* 0x000000c506000986 */ /* 0x000fe2000c101910 */
[----:B------:R-:W-:Y:S01]  /*23990*/  ISETP.LT.AND P0, PT, R15, UR4, !P4 ;  /* 0x000000040f007c0c */ /* 0x000fe2000e701270 */
[----:B------:R-:W-:Y:S01]  /*239a0*/  IMAD.WIDE R8, R25, 0x4, R2 ;  /* 0x0000000419087825 */ /* 0x000fe200078e0202 */
[----:B------:R-:W-:Y:S01]  /*239b0*/  ULDC UR8, c[0x0][0x228] ;  /* 0x00008a0000087ab9 */ /* 0x000fe20000000800 */
[----:B------:R-:W-:-:S02]  /*239c0*/  ULDC UR10, c[0x0][0x228] ;  /* 0x00008a00000a7ab9 */ /* 0x000fc40000000800 */
[C---:B-1----:R-:W-:Y:S01]  /*239d0*/  IMAD.WIDE R10, R25.reuse, 0x4, R18 ;  /* 0x00000004190a7825 */ /* 0x042fe200078e0212 */
[----:B------:R-:W-:Y:S03]  /*239e0*/  @P6 STG.E desc[UR16][R8.64], R158 ;  /* 0x0000009e08006986 */ /* 0x000fe6000c101910 */
[----:B--2---:R-:W-:Y:S01]  /*239f0*/  IMAD.WIDE R20, R25, 0x4, R84 ;  /* 0x0000000419147825 */ /* 0x004fe200078e0254 */
[----:B------:R-:W-:Y:S01]  /*23a00*/  @P5 STG.E desc[UR16][R10.64], R70 ;  /* 0x000000460a005986 */ /* 0x000fe2000c101910 */
[----:B------:R-:W-:Y:S01]  /*23a10*/  ISETP.LT.AND P4, PT, R13, UR6, !P3 ;  /* 0x000000060d007c0c */ /* 0x000fe2000df81270 */
[----:B------:R-:W-:Y:S01]  /*23a20*/  ULDC UR4, c[0x0][0x22c] ;  /* 0x00008b0000047ab9 */ /* 0x000fe20000000800 */
[----:B------:R-:W-:Y:S01]  /*23a30*/  VIADD R0, R12, 0x27 ;  /* 0x000000270c007836 */ /* 0x000fe20000000000 */
[----:B------:R-:W-:Y:S01]  /*23a40*/  ISETP.LT.AND P5, PT, R17, UR8, !P3 ;  /* 0x0000000811007c0c */ /* 0x000fe2000dfa1270 */
[----:B------:R1:W-:Y:S01]  /*23a50*/  @P2 STG.E desc[UR16][R20.64], R194 ;  /* 0x000000c214002986 */ /* 0x0003e2000c101910 */
[----:B------:R-:W-:Y:S01]  /*23a60*/  ISETP.LT.AND P6, PT, R16, UR10, !P3 ;  /* 0x0000000a10007c0c */ /* 0x000fe2000dfc1270 */
[C---:B---3--:R-:W-:Y:S01]  /*23a70*/  IMAD.WIDE R4, R25.reuse, 0x4, R86 ;  /* 0x0000000419047825 */ /* 0x048fe200078e0256 */
[----:B------:R-:W-:Y:S01]  /*23a80*/  ISETP.GE.AND P2, PT, R0, UR4, PT ;  /* 0x0000000400007c0c */ /* 0x000fe2000bf46270 */
[----:B------:R-:W-:Y:S01]  /*23a90*/  ULDC UR4, c[0x0][0x22c] ;  /* 0x00008b0000047ab9 */ /* 0x000fe20000000800 */
[----:B------:R-:W-:Y:S01]  /*23aa0*/  IADD3 R0, R12, 0x28, RZ ;  /* 0x000000280c007810 */ /* 0x000fe20007ffe0ff */
[----:B------:R-:W-:Y:S01]  /*23ab0*/  ULDC UR6, c[0x0][0x228] ;  /* 0x00008a0000067ab9 */ /* 0x000fe20000000800 */
[----:B------:R2:W-:Y:S01]  /*23ac0*/  @P0 STG.E desc[UR16][R4.64], R38 ;  /* 0x0000002604000986 */ /* 0x0005e2000c101910 */
[----:B------:R-:W-:Y:S01]  /*23ad0*/  ULDC UR8, c[0x0][0x228] ;  /* 0x00008a0000087ab9 */ /* 0x000fe20000000800 */
[----:B-1----:R-:W-:Y:S01]  /*23ae0*/  VIADD R21, R25, UR28 ;  /* 0x0000001c19157c36 */ /* 0x002fe20008000000 */
[----:B------:R-:W-:Y:S01]  /*23af0*/  ISETP.GE.AND P0, PT, R0, UR4, PT ;  /* 0x0000000400007c0c */ /* 0x000fe2000bf06270 */
[----:B------:R-:W-:Y:S01]  /*23b00*/  ULDC UR4, c[0x0][0x228] ;  /* 0x00008a0000047ab9 */ /* 0x000fe20000000800 */
[----:B------:R-:W-:Y:S01]  /*23b10*/  ULDC UR10, c[0x0][0x228] ;  /* 0x00008a00000a7ab9 */ /* 0x000fe20000000800 */
[----:B------:R-:W-:Y:S01]  /*23b20*/  IMAD.WIDE R6, R21, 0x4, R2 ;  /* 0x0000000415067825 */ /* 0x000fe200078e0202 */
[----:B------:R-:W-:Y:S01]  /*23b30*/  ISETP.LT.AND P3, PT, R15, UR4, !P3 ;  /* 0x000000040f007c0c */ /* 0x000fe2000df61270 */
[----:B------:R-:W-:-:S02]  /*23b40*/  ULDC UR4, c[0x0][0x228] ;  /* 0x00008a0000047ab9 */ /* 0x000fc40000000800 */
[C---:B------:R-:W-:Y:S01]  /*23b50*/  IMAD.WIDE R8, R21.reuse, 0x4, R18 ;  /* 0x0000000415087825 */ /* 0x040fe200078e0212 */
[----:B------:R1:W-:Y:S03]  /*23b60*/  @P4 STG.E desc[UR16][R6.64], R106 ;  /* 0x0000006a06004986 */ /* 0x0003e6000c101910 */
[----:B------:R-:W-:Y:S01]  /*23b70*/  IMAD.WIDE R10, R21, 0x4, R84 ;  /* 0x00000004150a7825 */ /* 0x000fe200078e0254 */
[----:B------:R3:W-:Y:S01]  /*23b80*/  @P5 STG.E desc[UR16][R8.64], R138 ;  /* 0x0000008a08005986 */ /* 0x0007e2000c101910 */
[----:B------:R-:W-:Y:S01]  /*23b90*/  ISETP.LT.AND P4, PT, R13, UR4, !P1 ;  /* 0x000000040d007c0c */ /* 0x000fe2000cf81270 */
[----:B------:R-:W-:Y:S02]  /*23ba0*/  ULDC UR4, c[0x0][0x228] ;  /* 0x00008a0000047ab9 */ /* 0x000fe40000000800 */
        /* <DEDUP_REMOVED lines=8> */
[----:B------:R-:W-:-:S02]  /*23c30*/  VIADD R0, R12, 0x29 ;  /* 0x000000290c007836 */ /* 0x000fc40000000000 */
[C---:B-1----:R-:W-:Y:S01]  /*23c40*/  IMAD.WIDE R6, R23.reuse, 0x4, R2 ;  /* 0x0000000417067825 */ /* 0x042fe200078e0202 */
[----:B------:R1:W-:Y:S01]  /*23c50*/  @P3 STG.E desc[UR16][R4.64], R198 ;  /* 0x000000c604003986 */ /* 0x0003e2000c101910 */
[----:B------:R-:W-:Y:S02]  /*23c60*/  ULDC UR8, c[0x0][0x228] ;  /* 0x00008a0000087ab9 */ /* 0x000fe40000000800 */
        /* <DEDUP_REMOVED lines=25> */
[C---:B----4-:R-:W-:Y:S01]  /*23e00*/  IMAD.WIDE R10, R23.reuse, 0x4, R86 ;  /* 0x00000004170a7825 */ /* 0x050fe200078e0256 */
[----:B------:R2:W-:Y:S01]  /*23e10*/  @P1 STG.E desc[UR16][R6.64], R139 ;  /* 0x0000008b06001986 */ /* 0x0005e2000c101910 */
[----:B------:R-:W-:Y:S01]  /*23e20*/  ULDC UR4, c[0x0][0x228] ;  /* 0x00008a0000047ab9 */ /* 0x000fe20000000800 */
[----:B------:R-:W-:Y:S02]  /*23e30*/  ULDC UR10, c[0x0][0x228] ;  /* 0x00008a00000a7ab9 */ /* 0x000fe40000000800 */
[----:B------:R3:W-:Y:S01]  /*23e40*/  @P5 STG.E desc[UR16][R8.64], R191 ;  /* 0x000000bf08005986 */ /* 0x0007e2000c101910 */
[----:B------:R-:W-:-:S03]  /*23e50*/  VIADD R25, R23, UR28 ;  /* 0x0000001c17197c36 */ /* 0x000fc60008000000 */
[----:B------:R4:W-:Y:S01]  /*23e60*/  @P2 STG.E desc[UR16][R10.64], R199 ;  /* 0x000000c70a002986 */ /* 0x0009e2000c101910 */
[----:B------:R-:W-:Y:S01]  /*23e70*/  ISETP.LT.AND P2, PT, R17, UR4, !P0 ;  /* 0x0000000411007c0c */ /* 0x000fe2000c741270 */
[----:B------:R-:W-:Y:S02]  /*23e80*/  ULDC UR4, c[0x0][0x228] ;  /* 0x00008a0000047ab9 */ /* 0x000fe40000000800 */
[----:B------:R-:W-:Y:S01]  /*23e90*/  ISETP.LT.AND P1, PT, R16, UR4, !P0 ;  /* 0x0000000410007c0c */ /* 0x000fe2000c721270 */
[----:B------:R-:W-:Y:S01]  /*23ea0*/  IMAD.WIDE R20, R25, 0x4, R2 ;  /* 0x0000000419147825 */ /* 0x000fe200078e0202 */
[----:B------:R-:W-:Y:S01]  /*23eb0*/  ISETP.LT.AND P0, PT, R15, UR6, !P0 ;  /* 0x000000060f007c0c */ /* 0x000fe2000c701270 */
[----:B------:R-:W-:Y:S01]  /*23ec0*/  ULDC UR4, c[0x0][0x22c] ;  /* 0x00008b0000047ab9 */ /* 0x000fe20000000800 */
[----:B------:R-:W-:Y:S01]  /*23ed0*/  IADD3 R0, R12, 0x2b, RZ ;  /* 0x0000002b0c007810 */ /* 0x000fe20007ffe0ff */
[----:B-1----:R-:W-:Y:S01]  /*23ee0*/  IMAD.WIDE R4, R25, 0x4, R18 ;  /* 0x0000000419047825 */ /* 0x002fe200078e0212 */
[----:B------:R1:W-:Y:S01]  /*23ef0*/  @P6 STG.E desc[UR16][R20.64], R168 ;  /* 0x000000a814006986 */ /* 0x0003e2000c101910 */
[----:B------:R-:W-:Y:S01]  /*23f00*/  ISETP.LT.AND P5, PT, R13, UR8, !P3 ;  /* 0x000000080d007c0c */ /* 0x000fe2000dfa1270 */
[----:B------:R-:W-:Y:S01]  /*23f10*/  ULDC UR6, c[0x0][0x228] ;  /* 0x00008a0000067ab9 */ /* 0x000fe20000000800 */
        /* <DEDUP_REMOVED lines=11> */
[----:B----4-:R-:W-:Y:S01]  /*23fd0*/  IMAD.WIDE R10, R23, 0x4, R2 ;  /* 0x00000004170a7825 */ /* 0x010fe200078e0202 */
[----:B------:R-:W-:Y:S01]  /*23fe0*/  ULDC UR4, c[0x0][0x228] ;  /* 0x00008a0000047ab9 */ /* 0x000fe20000000800 */
[----:B------:R-:W-:Y:S01]  /*23ff0*/  ULDC UR10, c[0x0][0x228] ;  /* 0x00008a00000a7ab9 */ /* 0x000fe20000000800 */
[----:B------:R-:W-:Y:S01]  /*24000*/  ISETP.LT.AND P3, PT, R15, UR4, !P3 ;  /* 0x000000040f007c0c */ /* 0x000fe2000df61270 */
[C---:B-1----:R-:W-:Y:S01]  /*24010*/  IMAD.WIDE R20, R23.reuse, 0x4, R18 ;  /* 0x0000000417147825 */ /* 0x042fe200078e0212 */
[----:B------:R1:W-:Y:S01]  /*24020*/  @P5 STG.E desc[UR16][R10.64], R140 ;  /* 0x0000008c0a005986 */ /* 0x0003e2000c101910 */
[----:B------:R-:W-:Y:S01]  /*24030*/  IADD3 R0, R12, 0x2c, RZ ;  /* 0x0000002c0c007810 */ /* 0x000fe20007ffe0ff */
[----:B------:R-:W-:Y:S01]  /*24040*/  ULDC UR4, c[0x0][0x22c] ;  /* 0x00008b0000047ab9 */ /* 0x000fe20000000800 */
[----:B--2---:R-:W-:Y:S01]  /*24050*/  IMAD.WIDE R4, R23, 0x4, R84 ;  /* 0x0000000417047825 */ /* 0x004fe200078e0254 */
[----:B------:R2:W-:Y:S01]  /*24060*/  @P6 STG.E desc[UR16][R20.64], R108 ;  /* 0x0000006c14006986 */ /* 0x0005e2000c101910 */
[----:B------:R-:W-:Y:S01]  /*24070*/  ISETP.LT.AND P6, PT, R13, UR6, !P4 ;  /* 0x000000060d007c0c */ /* 0x000fe2000e7c1270 */
[----:B------:R-:W-:Y:S01]  /*24080*/  ULDC UR6, c[0x0][0x228] ;  /* 0x00008a0000067ab9 */ /* 0x000fe20000000800 */
[----:B------:R-:W-:Y:S01]  /*24090*/  ISETP.LT.AND P5, PT, R17, UR8, !P4 ;  /* 0x0000000811007c0c */ /* 0x000fe2000e7a1270 */
[C---:B---3--:R-:W-:Y:S01]  /*240a0*/  IMAD.WIDE R6, R23.reuse, 0x4, R86 ;  /* 0x0000000417067825 */ /* 0x048fe200078e0256 */
[----:B------:R-:W-:Y:S01]  /*240b0*/  ISETP.LT.AND P1, PT, R16, UR10, !P4 ;  /* 0x0000000a10007c0c */ /* 0x000fe2000e721270 */
[----:B------:R3:W-:Y:S02]  /*240c0*/  @P0 STG.E desc[UR16][R4.64], R200 ;  /* 0x000000c804000986 */ /* 0x0007e4000c101910 */
[----:B------:R-:W-:Y:S01]  /*240d0*/  VIADD R25, R23, UR28 ;  /* 0x0000001c17197c36 */ /* 0x000fe20008000000 */
[----:B------:R-:W-:Y:S01]  /*240e0*/  ISETP.GE.AND P0, PT, R0, UR4, PT ;  /* 0x0000000400007c0c */ /* 0x000fe2000bf06270 */
[----:B------:R-:W-:Y:S01]  /*240f0*/  ULDC UR4, c[0x0][0x228] ;  /* 0x00008a0000047ab9 */ /* 0x000fe20000000800 */
[----:B------:R4:W-:Y:S01]  /*24100*/  @P3 STG.E desc[UR16][R6.64], R204 ;  /* 0x000000cc06003986 */ /* 0x0009e2000c101910 */
[----:B------:R-:W-:Y:S01]  /*24110*/  IMAD.WIDE R8, R25, 0x4, R2 ;  /* 0x0000000419087825 */ /* 0x000fe200078e0202 */
        /* <DEDUP_REMOVED lines=8> */
[----:B------:R-:W-:-:S03]  /*241a0*/  ISETP.LT.AND P4, PT, R17, UR8, !P2 ;  /* 0x0000000811007c0c */ /* 0x000fc6000d781270 */
[----:B------:R-:W-:Y:S01]  /*241b0*/  VIADD R0, R12, 0x2d ;  /* 0x0000002d0c007836 */ /* 0x000fe20000000000 */
[----:B------:R2:W-:Y:S01]  /*241c0*/  @P5 STG.E desc[UR16][R10.64], R73 ;  /* 0x000000490a005986 */ /* 0x0005e2000c101910 */
[C---:B---3--:R-:W-:Y:S01]  /*241d0*/  IMAD.WIDE R4, R25.reuse, 0x4, R86 ;  /* 0x0000000419047825 */ /* 0x048fe200078e0256 */
[----:B------:R-:W-:Y:S01]  /*241e0*/  ISETP.LT.AND P5, PT, R16, UR10, !P2 ;  /* 0x0000000a10007c0c */ /* 0x000fe2000d7a1270 */
[----:B------:R-:W-:Y:S01]  /*241f0*/  ULDC UR6, c[0x0][0x228] ;  /* 0x00008a0000067ab9 */ /* 0x000fe20000000800 */
[----:B------:R-:W-:Y:S01]  /*24200*/  @P1 STG.E desc[UR16][R20.64], R217 ;  /* 0x000000d914001986 */ /* 0x000fe2000c101910 */
[----:B------:R-:W-:Y:S01]  /*24210*/  VIADD R25, R25, UR28 ;  /* 0x0000001c19197c36 */ /* 0x000fe20008000000 */
[----:B------:R-:W-:Y:S01]  /*24220*/  ISETP.GE.AND P1, PT, R0, UR4, PT ;  /* 0x0000000400007c0c */ /* 0x000fe2000bf26270 */
[----:B------:R-:W-:Y:S01]  /*24230*/  ULDC UR4, c[0x0][0x22c] ;  /* 0x00008b0000047ab9 */ /* 0x000fe20000000800 */
[----:B------:R-:W-:Y:S01]  /*24240*/  IADD3 R0, R12, 0x2e, RZ ;  /* 0x0000002e0c007810 */ /* 0x000fe20007ffe0ff */
[----:B------:R3:W-:Y:S01]  /*24250*/  @P3 STG.E desc[UR16][R4.64], R41 ;  /* 0x0000002904003986 */ /* 0x0007e2000c101910 */
[C---:B----4-:R-:W-:Y:S01]  /*24260*/  IMAD.WIDE R6, R25.reuse, 0x4, R2 ;  /* 0x0000000419067825 */ /* 0x050fe200078e0202 */
[----:B------:R-:W-:Y:S01]  /*24270*/  ULDC UR8, c[0x0][0x228] ;  /* 0x00008a0000087ab9 */ /* 0x000fe20000000800 */
[----:B------:R-:W-:Y:S01]  /*24280*/  ISETP.GE.AND P3, PT, R0, UR4, PT ;  /* 0x0000000400007c0c */ /* 0x000fe2000bf66270 */
[----:B------:R-:W-:Y:S01]  /*24290*/  ULDC UR4, c[0x0][0x228] ;  /* 0x00008a0000047ab9 */ /* 0x000fe20000000800 */
[----:B-1----:R-:W-:Y:S01]  /*242a0*/  IMAD.WIDE R8, R25, 0x4, R18 ;  /* 0x0000000419087825 */ /* 0x002fe200078e0212 */
[----:B------:R-:W-:Y:S01]  /*242b0*/  ISETP.LT.AND P2, PT, R15, UR4, !P2 ;  /* 0x000000040f007c0c */ /* 0x000fe2000d741270 */
[----:B------:R1:W-:Y:S01]  /*242c0*/  @P6 STG.E desc[UR16][R6.64], R141 ;  /* 0x0000008d06006986 */ /* 0x0003e2000c101910 */
[----:B------:R-:W-:Y:S01]  /*242d0*/  ULDC UR4, c[0x0][0x228] ;  /* 0x00008a0000047ab9 */ /* 0x000fe20000000800 */
[----:B--2---:R-:W-:Y:S01]  /*242e0*/  IMAD.WIDE R10, R25, 0x4, R84 ;  /* 0x00000004190a7825 */ /* 0x004fe200078e0254 */
[----:B------:R-:W-:Y:S01]  /*242f0*/  ULDC UR10, c[0x0][0x228] ;  /* 0x00008a00000a7ab9 */ /* 0x000fe20000000800 */
[----:B------:R2:W-:Y:S01]  /*24300*/  @P4 STG.E desc[UR16][R8.64], R109 ;  /* 0x0000006d08004986 */ /* 0x0005e2000c101910 */
[----:B------:R-:W-:Y:S01]  /*24310*/  ISETP.LT.AND P4, PT, R13, UR4, !P0 ;  /* 0x000000040d007c0c */ /* 0x000fe2000c781270 */
[----:B---3--:R-:W-:Y:S01]  /*24320*/  IMAD.WIDE R4, R25, 0x4, R86 ;  /* 0x0000000419047825 */ /* 0x008fe200078e0256 */
[----:B------:R-:W-:Y:S01]  /*24330*/  ISETP.LT.AND P6, PT, R17, UR6, !P0 ;  /* 0x0000000611007c0c */ /* 0x000fe2000c7c1270 */
[----:B------:R3:W-:Y:S01]  /*24340*/  @P5 STG.E desc[UR16][R10.64], R201 ;  /* 0x000000c90a005986 */ /* 0x0007e2000c101910 */
[----:B------:R-:W-:Y:S01]  /*24350*/  ISETP.LT.AND P5, PT, R16, UR8, !P0 ;  /* 0x0000000810007c0c */ /* 0x000fe2000c7a1270 */
[----:B------:R-:W-:Y:S01]  /*24360*/  VIADD R25, R25, UR28 ;  /* 0x0000001c19197c36 */ /* 0x000fe20008000000 */
[----:B------:R-:W-:Y:S01]  /*24370*/  ISETP.LT.AND P0, PT, R15, UR10, !P0 ;  /* 0x0000000a0f007c0c */ /* 0x000fe2000c701270 */
[----:B------:R-:W-:Y:S01]  /*24380*/  VIADD R0, R12, 0x2f ;  /* 0x0000002f0c007836 */ /* 0x000fe20000000000 */
[----:B------:R-:W-:Y:S01]  /*24390*/  ULDC UR4, c[0x0][0x22c] ;  /* 0x00008b0000047ab9 */ /* 0x000fe20000000800 */
[C---:B-1----:R-:W-:Y:S01]  /*243a0*/  IMAD.WIDE R6, R25.reuse, 0x4, R2 ;  /* 0x0000000419067825 */ /* 0x042fe200078e0202 */
[----:B------:R1:W-:Y:S01]  /*243b0*/  @P2 STG.E desc[UR16][R4.64], R205 ;  /* 0x000000cd04002986 */ /* 0x0003e2000c101910 */
[----:B------:R-:W-:Y:S01]  /*243c0*/  ULDC UR6, c[0x0][0x228] ;  /* 0x00008a0000067ab9 */ /* 0x000fe20000000800 */
[----:B------:R-:W-:Y:S01]  /*243d0*/  ULDC UR8, c[0x0][0x228] ;  /* 0x00008a0000087ab9 */ /* 0x000fe20000000800 */
[----:B--2---:R-:W-:Y:S01]  /*243e0*/  IMAD.WIDE R8, R25, 0x4, R18 ;  /* 0x0000000419087825 */ /* 0x004fe200078e0212 */
[----:B------:R-:W-:-:S03]  /*243f0*/  ISETP.GE.AND P2, PT, R0, UR4, PT ;  /* 0x0000000400007c0c */ /* 0x000fc6000bf46270 */
[C---:B---3--:R-:W-:Y:S01]  /*24400*/  IMAD.WIDE R10, R25.reuse, 0x4, R84 ;  /* 0x00000004190a7825 */ /* 0x048fe200078e0254 */
[----:B------:R2:W-:Y:S01]  /*24410*/  @P4 STG.E desc[UR16][R6.64], R170 ;  /* 0x000000aa06004986 */ /* 0x0005e2000c101910 */
[----:B------:R-:W-:Y:S01]  /*24420*/  ULDC UR4, c[0x0][0x228] ;  /* 0x00008a0000047ab9 */ /* 0x000fe20000000800 */
[----:B------:R-:W-:Y:S01]  /*24430*/  ULDC UR10, c[0x0][0x228] ;  /* 0x00008a00000a7ab9 */ /* 0x000fe20000000800 */
[----:B------:R-:W-:Y:S01]  /*24440*/  IMAD.WIDE R20, R25, 0x4, R86 ;  /* 0x0000000419147825 */ /* 0x000fe200078e0256 */
[----:B------:R3:W-:Y:S04]  /*24450*/  @P6 STG.E desc[UR16][R8.64], R74 ;  /* 0x0000004a08006986 */ /* 0x0007e8000c101910 */
[----:B------:R4:W-:Y:S01]  /*24460*/  @P5 STG.E desc[UR16][R10.64], R218 ;  /* 0x000000da0a005986 */ /* 0x0009e2000c101910 */
[----:B------:R-:W-:Y:S01]  /*24470*/  ISETP.LT.AND P5, PT, R13, UR4, !P1 ;  /* 0x000000040d007c0c */ /* 0x000fe2000cfa1270 */
[----:B------:R-:W-:-:S02]  /*24480*/  ULDC UR4, c[0x0][0x228] ;  /* 0x00008a0000047ab9 */ /* 0x000fc40000000800 */
[----:B------:R4:W-:Y:S01]  /*24490*/  @P0 STG.E desc[UR16][R20.64], R42 ;  /* 0x0000002a14000986 */ /* 0x0009e2000c101910 */
[----:B------:R-:W-:Y:S01]  /*244a0*/  ISETP.LT.AND P0, PT, R17, UR4, !P1 ;  /* 0x0000000411007c0c */ /* 0x000fe2000cf01270 */
[----:B------:R-:W-:Y:S01]  /*244b0*/  VIADD R25, R25, UR28 ;  /* 0x0000001c19197c36 */ /* 0x000fe20008000000 */
[----:B------:R-:W-:Y:S01]  /*244c0*/  ISETP.LT.AND P4, PT, R16, UR6, !P1 ;  /* 0x0000000610007c0c */ /* 0x000fe2000cf81270 */
[----:B------:R-:W-:Y:S01]  /*244d0*/  ULDC UR4, c[0x0][0x22c] ;  /* 0x00008b0000047ab9 */ /* 0x000fe20000000800 */
[----:B------:R-:W-:Y:S01]  /*244e0*/  ISETP.LT.AND P1, PT, R15, UR8, !P1 ;  /* 0x000000080f007c0c */ /* 0x000fe2000cf21270 */
[----:B-1----:R-:W-:Y:S01]  /*244f0*/  IMAD.WIDE R4, R25, 0x4, R2 ;  /* 0x0000000419047825 */ /* 0x002fe200078e0202 */
[----:B------:R-:W-:Y:S01]  /*24500*/  ISETP.LT.AND P6, PT, R13, UR10, !P3 ;  /* 0x0000000a0d007c0c */ /* 0x000fe2000dfc1270 */
[----:B------:R-:W-:Y:S01]  /*24510*/  ULDC UR6, c[0x0][0x228] ;  /* 0x00008a0000067ab9 */ /* 0x000fe20000000800 */
[----:B------:R-:W-:Y:S01]  /*24520*/  IADD3 R0, R12, 0x30, RZ ;  /* 0x000000300c007810 */ /* 0x000fe20007ffe0ff */
[C---:B--2---:R-:W-:Y:S01]  /*24530*/  IMAD.WIDE R6, R25.reuse, 0x4, R18 ;  /* 0x0000000419067825 */ /* 0x044fe200078e0212 */
[----:B------:R1:W-:Y:S01]  /*24540*/  @P5 STG.E desc[UR16][R4.64], R142 ;  /* 0x0000008e04005986 */ /* 0x0003e2000c101910 */
[----:B------:R-:W-:Y:S01]  /*24550*/  ULDC UR8, c[0x0][0x228] ;  /* 0x00008a0000087ab9 */ /* 0x000fe20000000800 */
[----:B------:R-:W-:Y:S01]  /*24560*/  ISETP.GE.AND P5, PT, R0, UR4, PT ;  /* 0x0000000400007c0c */ /* 0x000fe2000bfa6270 */
[C---:B------:R-:W-:Y:S01]  /*24570*/  VIADD R23, R25.reuse, UR28 ;  /* 0x0000001c19177c36 */ /* 0x040fe20008000000 */
[----:B------:R-:W-:Y:S01]  /*24580*/  ULDC UR4, c[0x0][0x228] ;  /* 0x00008a0000047ab9 */ /* 0x000fe20000000800 */
[C---:B---3--:R-:W-:Y:S01]  /*24590*/  IMAD.WIDE R8, R25.reuse, 0x4, R84 ;  /* 0x0000000419087825 */ /* 0x048fe200078e0254 */
[----:B------:R2:W-:Y:S03]  /*245a0*/  @P0 STG.E desc[UR16][R6.64], R110 ;  /* 0x0000006e06000986 */ /* 0x0005e6000c101910 */
[----:B----4-:R-:W-:Y:S01]  /*245b0*/  IMAD.WIDE R10, R25, 0x4, R86 ;  /* 0x00000004190a7825 */ /* 0x010fe200078e0256 */
[----:B------:R-:W-:Y:S01]  /*245c0*/  ISETP.LT.AND P0, PT, R17, UR4, !P3 ;  /* 0x0000000411007c0c */ /* 0x000fe2000df01270 */
[----:B------:R3:W-:Y:S01]  /*245d0*/  @P4 STG.E desc[UR16][R8.64], R202 ;  /* 0x000000ca08004986 */ /* 0x0007e2000c101910 */
[----:B------:R-:W-:Y:S01]  /*245e0*/  ULDC UR4, c[0x0][0x228] ;  /* 0x00008a0000047ab9 */ /* 0x000fe20000000800 */
[C---:B------:R-:W-:Y:S01]  /*245f0*/  IMAD.WIDE R20, R23.reuse, 0x4, R2 ;  /* 0x0000000417147825 */ /* 0x040fe200078e0202 */
[----:B------:R-:W-:Y:S01]  /*24600*/  ULDC UR10, c[0x0][0x228] ;  /* 0x00008a00000a7ab9 */ /* 0x000fe20000000800 */
[----:B------:R4:W-:Y:S01]  /*24610*/  @P1 STG.E desc[UR16][R10.64], R206 ;  /* 0x000000ce0a001986 */ /* 0x0009e2000c101910 */
[----:B------:R-:W-:Y:S01]  /*24620*/  ISETP.LT.AND P1, PT, R16, UR4, !P3 ;  /* 0x0000000410007c0c */ /* 0x000fe2000df21270 */
[----:B-1----:R-:W-:Y:S01]  /*24630*/  IMAD.WIDE R4, R23, 0x4, R18 ;  /* 0x0000000417047825 */ /* 0x002fe200078e0212 */
[----:B------:R-:W-:Y:S01]  /*24640*/  ISETP.LT.AND P3, PT, R15, UR6, !P3 ;  /* 0x000000060f007c0c */ /* 0x000fe2000df61270 */
[----:B------:R1:W-:Y:S01]  /*24650*/  @P6 STG.E desc[UR16][R20.64], R171 ;  /* 0x000000ab14006986 */ /* 0x0003e2000c101910 */
[----:B------:R-:W-:Y:S01]  /*24660*/  ISETP.LT.AND P6, PT, R13, UR8, !P2 ;  /* 0x000000080d007c0c */ /* 0x000fe2000d7c1270 */
[----:B------:R-:W-:Y:S01]  /*24670*/  VIADD R0, R12, 0x31 ;  /* 0x000000310c007836 */ /* 0x000fe20000000000 */
[----:B------:R-:W-:Y:S01]  /*24680*/  ISETP.LT.AND P4, PT, R17, UR10, !P2 ;  /* 0x0000000a11007c0c */ /* 0x000fe2000d781270 */
[C---:B--2---:R-:W-:Y:S01]  /*24690*/  IMAD.WIDE R6, R23.reuse, 0x4, R84 ;  /* 0x0000000417067825 */ /* 0x044fe200078e0254 */
[C---:B------:R-:W-:Y:S01]  /*246a0*/  IADD3 R25, R23.reuse, UR28, RZ ;  /* 0x0000001c17197c10 */ /* 0x040fe2000fffe0ff */
[----:B------:R-:W-:Y:S01]  /*246b0*/  ULDC UR4, c[0x0][0x22c] ;  /* 0x00008b0000047ab9 */ /* 0x000fe20000000800 */
[----:B------:R2:W-:Y:S01]  /*246c0*/  @P0 STG.E desc[UR16][R4.64], R75 ;  /* 0x0000004b04000986 */ /* 0x0005e2000c101910 */
[----:B---3--:R-:W-:Y:S01]  /*246d0*/  IMAD.WIDE R8, R23, 0x4, R86 ;  /* 0x0000000417087825 */ /* 0x008fe200078e0256 */
[----:B------:R-:W-:Y:S01]  /*246e0*/  ISETP.GE.AND P0, PT, R0, UR4, PT ;  /* 0x0000000400007c0c */ /* 0x000fe2000bf06270 */
[----:B------:R-:W-:Y:S01]  /*246f0*/  ULDC UR4, c[0x0][0x228] ;  /* 0x00008a0000047ab9 */ /* 0x000fe20000000800 */
[----:B------:R-:W-:Y:S01]  /*24700*/  ULDC UR6, c[0x0][0x228] ;  /* 0x00008a0000067ab9 */ /* 0x000fe20000000800 */
[C---:B----4-:R-:W-:Y:S01]  /*24710*/  IMAD.WIDE R10, R25.reuse, 0x4, R2 ;  /* 0x00000004190a7825 */ /* 0x050fe200078e0202 */
[----:B------:R3:W-:Y:S01]  /*24720*/  @P1 STG.E desc[UR16][R6.64], R219 ;  /* 0x000000db06001986 */ /* 0x0007e2000c101910 */
[----:B------:R-:W-:Y:S01]  /*24730*/  ISETP.LT.AND P1, PT, R16, UR4, !P2 ;  /* 0x0000000410007c0c */ /* 0x000fe2000d721270 */
[----:B------:R-:W-:Y:S01]  /*24740*/  ULDC UR4, c[0x0][0x228] ;  /* 0x00008a0000047ab9 */ /* 0x000fe20000000800 */
[----:B-1----:R-:W-:Y:S01]  /*24750*/  IMAD.WIDE R20, R25, 0x4, R18 ;  /* 0x0000000419147825 */ /* 0x002fe200078e0212 */
[----:B------:R1:W-:Y:S01]  /*24760*/  @P3 STG.E desc[UR16][R8.64], R43 ;  /* 0x0000002b08003986 */ /* 0x0003e2000c101910 */
[----:B------:R-:W-:Y:S01]  /*24770*/  ULDC UR8, c[0x0][0x228] ;  /* 0x00008a0000087ab9 */ /* 0x000fe20000000800 */
[----:B------:R-:W-:Y:S01]  /*24780*/  ISETP.LT.AND P2, PT, R15, UR6, !P2 ;  /* 0x000000060f007c0c */ /* 0x000fe2000d741270 */
[----:B------:R-:W-:Y:S01]  /*24790*/  ULDC UR10, c[0x0][0x228] ;  /* 0x00008a00000a7ab9 */ /* 0x000fe20000000800 */
[----:B------:R4:W-:Y:S01]  /*247a0*/  @P6 STG.E desc[UR16][R10.64], R143 ;  /* 0x0000008f0a006986 */ /* 0x0009e2000c101910 */
[----:B------:R-:W-:-:S02]  /*247b0*/  ISETP.LT.AND P6, PT, R13, UR4, !P5 ;  /* 0x000000040d007c0c */ /* 0x000fc4000efc1270 */
[----:B------:R-:W-:Y:S01]  /*247c0*/  IADD3 R27, R25, UR28, RZ ;  /* 0x0000001c191b7c10 */ /* 0x000fe2000fffe0ff */
[----:B------:R4:W-:Y:S01]  /*247d0*/  @P4 STG.E desc[UR16][R20.64], R111 ;  /* 0x0000006f14004986 */ /* 0x0009e2000c101910 */
[----:B------:R-:W-:Y:S01]  /*247e0*/  ISETP.LT.AND P4, PT, R17, UR8, !P5 ;  /* 0x0000000811007c0c */ /* 0x000fe2000ef81270 */
[----:B--2---:R-:W-:Y:S01]  /*247f0*/  IMAD.WIDE R4, R25, 0x4, R84 ;  /* 0x0000000419047825 */ /* 0x004fe200078e0254 */
[----:B------:R-:W-:Y:S01]  /*24800*/  ISETP.LT.AND P3, PT, R16, UR10, !P5 ;  /* 0x0000000a10007c0c */ /* 0x000fe2000ef61270 */
[----:B------:R-:W-:Y:S01]  /*24810*/  ULDC UR4, c[0x0][0x22c] ;  /* 0x00008b0000047ab9 */ /* 0x000fe20000000800 */
[----:B------:R-:W-:Y:S01]  /*24820*/  ISETP.LT.AND P5, PT, R15, UR12, !P5 ;  /* 0x0000000c0f007c0c */ /* 0x000fe2000efa1270 */
[----:B---3--:R-:W-:Y:S01]  /*24830*/  IMAD.WIDE R6, R25, 0x4, R86 ;  /* 0x0000000419067825 */ /* 0x008fe200078e0256 */
[----:B------:R-:W-:Y:S01]  /*24840*/  @P1 STG.E desc[UR16][R4.64], R203 ;  /* 0x000000cb04001986 */ /* 0x000fe2000c101910 */
[----:B------:R-:W-:Y:S01]  /*24850*/  ULDC UR6, c[0x0][0x228] ;  /* 0x00008a0000067ab9 */ /* 0x000fe20000000800 */
[----:B------:R-:W-:Y:S01]  /*24860*/  ULDC UR8, c[0x0][0x228] ;  /* 0x00008a0000087ab9 */ /* 0x000fe20000000800 */
[----:B------:R-:W-:-:S02]  /*24870*/  VIADD R0, R12, 0x32 ;  /* 0x000000320c007836 */ /* 0x000fc40000000000 */
[C---:B-1----:R-:W-:Y:S01]  /*24880*/  IMAD.WIDE R8, R27.reuse, 0x4, R2 ;  /* 0x000000041b087825 */ /* 0x042fe200078e0202 */
[----:B------:R-:W-:Y:S01]  /*24890*/  @P2 STG.E desc[UR16][R6.64], R207 ;  /* 0x000000cf06002986 */ /* 0x000fe2000c101910 */
[----:B------:R-:W-:Y:S02]  /*248a0*/  ULDC UR10, c[0x0][0x228] ;  /* 0x00008a00000a7ab9 */ /* 0x000fe40000000800 */
[----:B----4-:R-:W-:Y:S01]  /*248b0*/  IMAD.WIDE R10, R27, 0x4, R18 ;  /* 0x000000041b0a7825 */ /* 0x010fe200078e0212 */
[----:B------:R-:W-:-:S03]  /*248c0*/  ISETP.GE.AND P1, PT, R0, UR4, PT ;  /* 0x0000000400007c0c */ /* 0x000fc6000bf26270 */
[C---:B------:R-:W-:Y:S01]  /*248d0*/  IMAD.WIDE R20, R27.reuse, 0x4, R84 ;  /* 0x000000041b147825 */ /* 0x040fe200078e0254 */
[----:B------:R-:W-:Y:S01]  /*248e0*/  @P6 STG.E desc[UR16][R8.64], R76 ;  /* 0x0000004c08006986 */ /* 0x000fe2000c101910 */
[----:B------:R-:W-:Y:S01]  /*248f0*/  ULDC UR4, c[0x0][0x228] ;  /* 0x00008a0000047ab9 */ /* 0x000fe20000000800 */
[----:B------:R-:W-:Y:S01]  /*24900*/  ULDC UR12, c[0x0][0x228] ;  /* 0x00008a00000c7ab9 */ /* 0x000fe20000000800 */
[----:B------:R-:W-:Y:S01]  /*24910*/  IMAD.WIDE R22, R27, 0x4, R86 ;  /* 0x000000041b167825 */ /* 0x000fe200078e0256 */
[----:B------:R1:W-:Y:S01]  /*24920*/  @P4 STG.E desc[UR16][R10.64], R172 ;  /* 0x000000ac0a004986 */ /* 0x0003e2000c101910 */
[----:B------:R-:W-:Y:S01]  /*24930*/  ISETP.LT.AND P4, PT, R16, UR8, !P0 ;  /* 0x0000000810007c0c */ /* 0x000fe2000c781270 */
[----:B------:R-:W-:Y:S02]  /*24940*/  ULDC UR8, c[0x0][0x228] ;  /* 0x00008a0000087ab9 */ /* 0x000fe40000000800 */
[----:B------:R-:W-:Y:S01]  /*24950*/  @P3 STG.E desc[UR16][R20.64], R224 ;  /* 0x000000e014003986 */ /* 0x000fe2000c101910 */
[C---:B------:R-:W-:Y:S01]  /*24960*/  ISETP.LT.AND P3, PT, R13.reuse, UR4, !P0 ;  /* 0x000000040d007c0c */ /* 0x040fe2000c761270 */
[----:B------:R-:W-:Y:S01]  /*24970*/  VIADD R0, R12, 0x33 ;  /* 0x000000330c007836 */ /* 0x000fe20000000000 */
[----:B------:R-:W-:Y:S01]  /*24980*/  ISETP.LT.AND P6, PT, R13, UR12, !P1 ;  /* 0x0000000c0d007c0c */ /* 0x000fe2000cfc1270 */
[----:B------:R2:W-:Y:S01]  /*24990*/  @P5 STG.E desc[UR16][R22.64], R44 ;  /* 0x0000002c16005986 */ /* 0x0005e2000c101910 */
[----:B------:R-:W-:Y:S01]  /*249a0*/  ISETP.LT.AND P5, PT, R17, UR6, !P0 ;  /* 0x0000000611007c0c */ /* 0x000fe2000c7a1270 */
[----:B------:R-:W-:Y:S01]  /*249b0*/  ULDC UR4, c[0x0][0x22c] ;  /* 0x00008b0000047ab9 */ /* 0x000fe20000000800 */
[----:B------:R-:W-:Y:S01]  /*249c0*/  ISETP.LT.AND P0, PT, R15, UR10, !P0 ;  /* 0x0000000a0f007c0c */ /* 0x000fe2000c701270 */
[----:B-1----:R-:W-:Y:S01]  /*249d0*/  VIADD R11, R27, UR28 ;  /* 0x0000001c1b0b7c36 */ /* 0x002fe20008000000 */
[----:B------:R-:W-:Y:S01]  /*249e0*/  ISETP.GE.AND P2, PT, R0, UR4, PT ;  /* 0x0000000400007c0c */ /* 0x000fe2000bf46270 */
[----:B------:R-:W-:Y:S01]  /*249f0*/  ULDC UR4, c[0x0][0x228] ;  /* 0x00008a0000047ab9 */ /* 0x000fe20000000800 */
[----:B------:R-:W-:Y:S01]  /*24a00*/  ULDC UR6, c[0x0][0x228] ;  /* 0x00008a0000067ab9 */ /* 0x000fe20000000800 */
[----:B------:R-:W-:Y:S01]  /*24a10*/  IMAD.WIDE R4, R11, 0x4, R2 ;  /* 0x000000040b047825 */ /* 0x000fe200078e0202 */
[----:B------:R-:W-:-:S03]  /*24a20*/  ULDC UR10, c[0x0][0x228] ;  /* 0x00008a00000a7ab9 */ /* 0x000fc60000000800 */
[C---:B------:R-:W-:Y:S01]  /*24a30*/  IMAD.WIDE R6, R11.reuse, 0x4, R18 ;  /* 0x000000040b067825 */ /* 0x040fe200078e0212 */
[----:B--2---:R-:W-:-:S03]  /*24a40*/  IADD3 R23, R11, UR28, RZ ;  /* 0x0000001c0b177c10 */ /* 0x004fc6000fffe0ff */
[C---:B------:R-:W-:Y:S01]  /*24a50*/  IMAD.WIDE R8, R11.reuse, 0x4, R84 ;  /* 0x000000040b087825 */ /* 0x040fe200078e0254 */
[----:B------:R1:W-:Y:S03]  /*24a60*/  @P3 STG.E desc[UR16][R4.64], R144 ;  /* 0x0000009004003986 */ /* 0x0003e6000c101910 */
[----:B------:R-:W-:Y:S01]  /*24a70*/  IMAD.WIDE R10, R11, 0x4, R86 ;  /* 0x000000040b0a7825 */ /* 0x000fe200078e0256 */
[----:B------:R2:W-:Y:S01]  /*24a80*/  @P5 STG.E desc[UR16][R6.64], R112 ;  /* 0x0000007006005986 */ /* 0x0005e2000c101910 */
[----:B------:R-:W-:Y:S01]  /*24a90*/  ISETP.LT.AND P3, PT, R16, UR6, !P1 ;  /* 0x0000000610007c0c */ /* 0x000fe2000cf61270 */
[----:B------:R-:W-:Y:S01]  /*24aa0*/  ULDC UR6, c[0x0][0x228] ;  /* 0x00008a0000067ab9 */ /* 0x000fe20000000800 */
[----:B------:R-:W-:Y:S01]  /*24ab0*/  IMAD.WIDE R20, R23, 0x4, R2 ;  /* 0x0000000417147825 */ /* 0x000fe200078e0202 */
[----:B------:R3:W-:Y:S01]  /*24ac0*/  @P4 STG.E desc[UR16][R8.64], R220 ;  /* 0x000000dc08004986 */ /* 0x0007e2000c101910 */
[----:B------:R-:W-:Y:S01]  /*24ad0*/  ISETP.LT.AND P4, PT, R17, UR4, !P1 ;  /* 0x0000000411007c0c */ /* 0x000fe2000cf81270 */
[----:B------:R-:W-:-:S02]  /*24ae0*/  ULDC UR4, c[0x0][0x22c] ;  /* 0x00008b0000047ab9 */ /* 0x000fc40000000800 */
[----:B------:R4:W-:Y:S01]  /*24af0*/  @P0 STG.E desc[UR16][R10.64], R208 ;  /* 0x000000d00a000986 */ /* 0x0009e2000c101910 */
[----:B------:R-:W-:Y:S01]  /*24b00*/  ISETP.LT.AND P0, PT, R15, UR8, !P1 ;  /* 0x000000080f007c0c */ /* 0x000fe2000cf01270 */
[----:B------:R-:W-:Y:S01]  /*24b10*/  VIADD R0, R12, 0x34 ;  /* 0x000000340c007836 */ /* 0x000fe20000000000 */
[----:B------:R-:W-:Y:S01]  /*24b20*/  ISETP.LT.AND P5, PT, R17, UR6, !P2 ;  /* 0x0000000611007c0c */ /* 0x000fe2000d7a1270 */
[----:B------:R4:W-:Y:S01]  /*24b30*/  @P6 STG.E desc[UR16][R20.64], R77 ;  /* 0x0000004d14006986 */ /* 0x0009e2000c101910 */
[----:B------:R-:W-:Y:S01]  /*24b40*/  ISETP.LT.AND P6, PT, R13, UR10, !P2 ;  /* 0x0000000a0d007c0c */ /* 0x000fe2000d7c1270 */
[----:B-1----:R-:W-:-:S04]  /*24b50*/  IMAD.WIDE R4, R23, 0x4, R18 ;  /* 0x0000000417047825 */ /* 0x002fc800078e0212 */
[----:B--2---:R-:W-:Y:S01]  /*24b60*/  IMAD.WIDE R6, R23, 0x4, R84 ;  /* 0x0000000417067825 */ /* 0x004fe200078e0254 */
[----:B------:R-:W-:-:S03]  /*24b70*/  ISETP.GE.AND P1, PT, R0, UR4, PT ;  /* 0x0000000400007c0c */ /* 0x000fc6000bf26270 */
[C---:B------:R-:W-:Y:S02]  /*24b80*/  VIADD R25, R23.reuse, UR28 ;  /* 0x0000001c17197c36 */ /* 0x040fe40008000000 */
[----:B---3--:R-:W-:Y:S01]  /*24b90*/  IMAD.WIDE R8, R23, 0x4, R86 ;  /* 0x0000000417087825 */ /* 0x008fe200078e0256 */
[----:B------:R1:W-:Y:S01]  /*24ba0*/  @P4 STG.E desc[UR16][R4.64], R173 ;  /* 0x000000ad04004986 */ /* 0x0003e2000c101910 */
[----:B------:R-:W-:Y:S01]  /*24bb0*/  ULDC UR4, c[0x0][0x228] ;  /* 0x00008a0000047ab9 */ /* 0x000fe20000000800 */
[----:B------:R-:W-:Y:S01]  /*24bc0*/  ULDC UR6, c[0x0][0x228] ;  /* 0x00008a0000067ab9 */ /* 0x000fe20000000800 */
[C---:B----4-:R-:W-:Y:S01]  /*24bd0*/  IMAD.WIDE R10, R25.reuse, 0x4, R2 ;  /* 0x00000004190a7825 */ /* 0x050fe200078e0202 */
[----:B------:R2:W-:Y:S01]  /*24be0*/  @P3 STG.E desc[UR16][R6.64], R225 ;  /* 0x000000e106003986 */ /* 0x0005e2000c101910 */
[----:B------:R-:W-:Y:S01]  /*24bf0*/  ULDC UR8, c[0x0][0x228] ;  /* 0x00008a0000087ab9 */ /* 0x000fe20000000800 */
[----:B------:R-:W-:Y:S01]  /*24c00*/  ULDC UR10, c[0x0][0x228] ;  /* 0x00008a00000a7ab9 */ /* 0x000fe20000000800 */
[----:B------:R-:W-:Y:S01]  /*24c10*/  IMAD.WIDE R20, R25, 0x4, R18 ;  /* 0x0000000419147825 */ /* 0x000fe200078e0212 */
[----:B------:R3:W-:Y:S01]  /*24c20*/  @P0 STG.E desc[UR16][R8.64], R45 ;  /* 0x0000002d08000986 */ /* 0x0007e2000c101910 */
[----:B------:R-:W-:Y:S01]  /*24c30*/  ISETP.LT.AND P0, PT, R16, UR4, !P2 ;  /* 0x0000000410007c0c */ /* 0x000fe2000d701270 */
[----:B------:R-:W-:Y:S01]  /*24c40*/  ULDC UR4, c[0x0][0x228] ;  /* 0x00008a0000047ab9 */ /* 0x000fe20000000800 */
[----:B------:R-:W-:Y:S01]  /*24c50*/  ISETP.LT.AND P4, PT, R13, UR6, !P1 ;  /* 0x000000060d007c0c */ /* 0x000fe2000cf81270 */
[----:B------:R4:W-:Y:S01]  /*24c60*/  @P6 STG.E desc[UR16][R10.64], R145 ;  /* 0x000000910a006986 */ /* 0x0009e2000c101910 */
[----:B------:R-:W-:-:S02]  /*24c70*/  ISETP.LT.AND P2, PT, R15, UR4, !P2 ;  /* 0x000000040f007c0c */ /* 0x000fc4000d741270 */
[----:B------:R-:W-:Y:S01]  /*24c80*/  IADD3 R0, R12, 0x35, RZ ;  /* 0x000000350c007810 */ /* 0x000fe20007ffe0ff */
[----:B------:R4:W-:Y:S01]  /*24c90*/  @P5 STG.E desc[UR16][R20.64], R113 ;  /* 0x0000007114005986 */ /* 0x0009e2000c101910 */
[----:B------:R-:W-:Y:S01]  /*24ca0*/  ISETP.LT.AND P5, PT, R17, UR8, !P1 ;  /* 0x0000000811007c0c */ /* 0x000fe2000cfa1270 */
[C---:B------:R-:W-:Y:S01]  /*24cb0*/  VIADD R23, R25.reuse, UR28 ;  /* 0x0000001c19177c36 */ /* 0x040fe20008000000 */
[----:B------:R-:W-:Y:S01]  /*24cc0*/  ISETP.LT.AND P6, PT, R16, UR10, !P1 ;  /* 0x0000000a10007c0c */ /* 0x000fe2000cfc1270 */
[C---:B-1----:R-:W-:Y:S01]  /*24cd0*/  IMAD.WIDE R4, R25.reuse, 0x4, R84 ;  /* 0x0000000419047825 */ /* 0x042fe200078e0254 */
[----:B------:R-:W-:Y:S01]  /*24ce0*/  ISETP.GE.AND P3, PT, R0, UR7, PT ;  /* 0x0000000700007c0c */ /* 0x000fe2000bf66270 */
[----:B------:R-:W-:Y:S01]  /*24cf0*/  ULDC UR4, c[0x0][0x228] ;  /* 0x00008a0000047ab9 */ /* 0x000fe20000000800 */
[----:B------:R-:W-:Y:S01]  /*24d00*/  ULDC UR6, c[0x0][0x228] ;  /* 0x00008a0000067ab9 */ /* 0x000fe20000000800 */
[----:B------:R-:W-:Y:S01]  /*24d10*/  VIADD R0, R12, 0x36 ;  /* 0x000000360c007836 */ /* 0x000fe20000000000 */
[----:B------:R-:W-:Y:S01]  /*24d20*/  ULDC UR8, c[0x0][0x228] ;  /* 0x00008a0000087ab9 */ /* 0x000fe20000000800 */
[----:B--2---:R-:W-:Y:S01]  /*24d30*/  IMAD.WIDE R6, R25, 0x4, R86 ;  /* 0x0000000419067825 */ /* 0x004fe200078e0256 */
[----:B------:R1:W-:Y:S01]  /*24d40*/  @P0 STG.E desc[UR16][R4.64], R221 ;  /* 0x000000dd04000986 */ /* 0x0003e2000c101910 */
[----:B------:R-:W-:Y:S01]  /*24d50*/  ISETP.LT.AND P1, PT, R15, UR4, !P1 ;  /* 0x000000040f007c0c */ /* 0x000fe2000cf21270 */
[----:B------:R-:W-:Y:S01]  /*24d60*/  ULDC UR4, c[0x0][0x228] ;  /* 0x00008a0000047ab9 */ /* 0x000fe20000000800 */
[----:B---3--:R-:W-:Y:S01]  /*24d70*/  IMAD.WIDE R8, R23, 0x4, R2 ;  /* 0x0000000417087825 */ /* 0x008fe200078e0202 */
[----:B------:R-:W-:-:S03]  /*24d80*/  ISETP.GE.AND P0, PT, R0, UR5, PT ;  /* 0x0000000500007c0c */ /* 0x000fc6000bf06270 */
[C---:B----4-:R-:W-:Y:S01]  /*24d90*/  IMAD.WIDE R10, R23.reuse, 0x4, R18 ;  /* 0x00000004170a7825 */ /* 0x050fe200078e0212 */
[----:B------:R-:W-:Y:S01]  /*24da0*/  @P2 STG.E desc[UR16][R6.64], R209 ;  /* 0x000000d106002986 */ /* 0x000fe2000c101910 */
[----:B------:R-:W-:Y:S02]  /*24db0*/  ULDC UR5, c[0x0][0x228] ;  /* 0x00008a0000057ab9 */ /* 0x000fe40000000800 */
[----:B------:R-:W-:Y:S01]  /*24dc0*/  IMAD.WIDE R20, R23, 0x4, R84 ;  /* 0x0000000417147825 */ /* 0x000fe200078e0254 */
[----:B------:R-:W-:Y:S01]  /*24dd0*/  @P4 STG.E desc[UR16][R8.64], R78 ;  /* 0x0000004e08004986 */ /* 0x000fe2000c101910 */
[----:B------:R-:W-:Y:S01]  /*24de0*/  ISETP.LT.AND P2, PT, R13, UR4, !P3 ;  /* 0x000000040d007c0c */ /* 0x000fe2000df41270 */
[----:B------:R-:W-:Y:S01]  /*24df0*/  ULDC UR7, c[0x0][0x228] ;  /* 0x00008a0000077ab9 */ /* 0x000fe20000000800 */
[----:B------:R-:W-:Y:S01]  /*24e00*/  ISETP.LT.AND P4, PT, R17, UR5, !P3 ;  /* 0x0000000511007c0c */ /* 0x000fe2000df81270 */
[----:B------:R-:W-:Y:S01]  /*24e10*/  @P5 STG.E desc[UR16][R10.64], R174 ;  /* 0x000000ae0a005986 */ /* 0x000fe2000c101910 */
[----:B------:R-:W-:Y:S01]  /*24e20*/  ISETP.LT.AND P5, PT, R16, UR6, !P3 ;  /* 0x0000000610007c0c */ /* 0x000fe2000dfa1270 */
[----:B-1----:R-:W-:Y:S01]  /*24e30*/  IMAD.WIDE R4, R23, 0x4, R86 ;  /* 0x0000000417047825 */ /* 0x002fe200078e0256 */
[----:B------:R-:W-:Y:S01]  /*24e40*/  ISETP.LT.AND P3, PT, R15, UR7, !P3 ;  /* 0x000000070f007c0c */ /* 0x000fe2000df61270 */
[----:B------:R1:W-:Y:S01]  /*24e50*/  @P6 STG.E desc[UR16][R20.64], R226 ;  /* 0x000000e214006986 */ /* 0x0003e2000c101910 */
[----:B------:R-:W-:Y:S01]  /*24e60*/  ULDC UR4, c[0x0][0x228] ;  /* 0x00008a0000047ab9 */ /* 0x000fe20000000800 */
[----:B------:R-:W-:Y:S01]  /*24e70*/  ULDC UR5, c[0x0][0x228] ;  /* 0x00008a0000057ab9 */ /* 0x000fe20000000800 */
[----:B------:R-:W-:Y:S01]  /*24e80*/  IADD3 R0, R12, 0x37, RZ ;  /* 0x000000370c007810 */ /* 0x000fe20007ffe0ff */
[----:B------:R2:W-:Y:S01]  /*24e90*/  @P1 STG.E desc[UR16][R4.64], R46 ;  /* 0x0000002e04001986 */ /* 0x0005e2000c101910 */
[----:B------:R-:W-:Y:S01]  /*24ea0*/  ULDC UR6, c[0x0][0x228] ;  /* 0x00008a0000067ab9 */ /* 0x000fe20000000800 */
[----:B------:R-:W-:Y:S01]  /*24eb0*/  ULDC UR7, c[0x0][0x228] ;  /* 0x00008a0000077ab9 */ /* 0x000fe20000000800 */
[----:B-1----:R-:W-:-:S04]  /*24ec0*/  VIADD R21, R23, UR28 ;  /* 0x0000001c17157c36 */ /* 0x002fc80008000000 */
[----:B------:R-:W-:-:S04]  /*24ed0*/  IMAD.WIDE R6, R21, 0x4, R2 ;  /* 0x0000000415067825 */ /* 0x000fc800078e0202 */
[C---:B------:R-:W-:Y:S01]  /*24ee0*/  IMAD.WIDE R8, R21.reuse, 0x4, R18 ;  /* 0x0000000415087825 */ /* 0x040fe200078e0212 */
[----:B------:R1:W-:Y:S03]  /*24ef0*/  @P2 STG.E desc[UR16][R6.64], R146 ;  /* 0x0000009206002986 */ /* 0x0003e6000c101910 */
[C---:B------:R-:W-:Y:S02]  /*24f00*/  VIADD R25, R21.reuse, UR28 ;  /* 0x0000001c15197c36 */ /* 0x040fe40008000000 */
[C---:B------:R-:W-:Y:S01]  /*24f10*/  IMAD.WIDE R10, R21.reuse, 0x4, R84 ;  /* 0x00000004150a7825 */ /* 0x040fe200078e0254 */
[----:B------:R3:W-:Y:S03]  /*24f20*/  @P4 STG.E desc[UR16][R8.64], R114 ;  /* 0x0000007208004986 */ /* 0x0007e6000c101910 */
[----:B------:R-:W-:Y:S01]  /*24f30*/  IMAD.WIDE R20, R21, 0x4, R86 ;  /* 0x0000000415147825 */ /* 0x000fe200078e0256 */
[----:B------:R-:W-:Y:S01]  /*24f40*/  @P5 STG.E desc[UR16][R10.64], R222 ;  /* 0x000000de0a005986 */ /* 0x000fe2000c101910 */
[----:B------:R-:W-:Y:S01]  /*24f50*/  ISETP.LT.AND P6, PT, R13, UR8, !P0 ;  /* 0x000000080d007c0c */ /* 0x000fe2000c7c1270 */
[----:B------:R-:W-:-:S02]  /*24f60*/  ULDC UR8, c[0x0][0x228] ;  /* 0x00008a0000087ab9 */ /* 0x000fc40000000800 */
[----:B------:R-:W-:Y:S01]  /*24f70*/  @P3 STG.E desc[UR16][R20.64], R210 ;  /* 0x000000d214003986 */ /* 0x000fe2000c101910 */
[----:B------:R-:W-:Y:S01]  /*24f80*/  ISETP.LT.AND P3, PT, R17, UR4, !P0 ;  /* 0x0000000411007c0c */ /* 0x000fe2000c761270 */
[C---:B------:R-:W-:Y:S01]  /*24f90*/  IMAD.WIDE R22, R25.reuse, 0x4, R2 ;  /* 0x0000000419167825 */ /* 0x040fe200078e0202 */
[----:B------:R-:W-:Y:S01]  /*24fa0*/  ISETP.LT.AND P4, PT, R16, UR5, !P0 ;  /* 0x0000000510007c0c */ /* 0x000fe2000c781270 */
[----:B------:R-:W-:Y:S01]  /*24fb0*/  ULDC UR4, c[0x0][0x228] ;  /* 0x00008a0000047ab9 */ /* 0x000fe20000000800 */
[----:B------:R-:W-:Y:S01]  /*24fc0*/  ISETP.GE.AND P1, PT, R0, UR15, PT ;  /* 0x0000000f00007c0c */ /* 0x000fe2000bf26270 */
[----:B--2---:R-:W-:Y:S01]  /*24fd0*/  IMAD.WIDE R4, R25, 0x4, R18 ;  /* 0x0000000419047825 */ /* 0x004fe200078e0212 */
[----:B------:R-:W-:Y:S01]  /*24fe0*/  ISETP.LT.AND P0, PT, R15, UR6, !P0 ;  /* 0x000000060f007c0c */ /* 0x000fe2000c701270 */
[----:B------:R-:W-:Y:S02]  /*24ff0*/  ULDC UR5, c[0x0][0x228] ;  /* 0x00008a0000057ab9 */ /* 0x000fe40000000800 */
[----:B-1----:R-:W-:Y:S01]  /*25000*/  IMAD.WIDE R6, R25, 0x4, R84 ;  /* 0x0000000419067825 */ /* 0x002fe200078e0254 */
[----:B------:R1:W-:Y:S01]  /*25010*/  @P6 STG.E desc[UR16][R22.64], R79 ;  /* 0x0000004f16006986 */ /* 0x0003e2000c101910 */
[----:B------:R-:W-:Y:S01]  /*25020*/  ISETP.LT.AND P5, PT, R13, UR7, !P1 ;  /* 0x000000070d007c0c */ /* 0x000fe2000cfa1270 */
[----:B------:R-:W-:Y:S01]  /*25030*/  ULDC UR6, c[0x0][0x228] ;  /* 0x00008a0000067ab9 */ /* 0x000fe20000000800 */
[C---:B------:R-:W-:Y:S01]  /*25040*/  IADD3 R0, R12.reuse, 0x38, RZ ;  /* 0x000000380c007810 */ /* 0x040fe20007ffe0ff */
[----:B------:R-:W-:Y:S01]  /*25050*/  @P3 STG.E desc[UR16][R4.64], R175 ;  /* 0x000000af04003986 */ /* 0x000fe2000c101910 */
[----:B---3--:R-:W-:Y:S01]  /*25060*/  IMAD.WIDE R8, R25, 0x4, R86 ;  /* 0x0000000419087825 */ /* 0x008fe200078e0256 */
[----:B------:R-:W-:Y:S01]  /*25070*/  ISETP.LT.AND P6, PT, R17, UR4, !P1 ;  /* 0x0000000411007c0c */ /* 0x000fe2000cfc1270 */
[----:B------:R-:W-:Y:S01]  /*25080*/  ULDC UR4, c[0x0][0x228] ;  /* 0x00008a0000047ab9 */ /* 0x000fe20000000800 */
[----:B------:R-:W-:Y:S01]  /*25090*/  @P4 STG.E desc[UR16][R6.64], R227 ;  /* 0x000000e306004986 */ /* 0x000fe2000c101910 */
[----:B------:R-:W-:Y:S01]  /*250a0*/  VIADD R14, R12, 0x39 ;  /* 0x000000390c0e7836 */ /* 0x000fe20000000000 */
[----:B------:R-:W-:-:S02]  /*250b0*/  ULDC UR7, c[0x0][0x228] ;  /* 0x00008a0000077ab9 */ /* 0x000fc40000000800 */
[----:B------:R-:W2:Y:S01]  /*250c0*/  LDS.128 R4, [R252] ;  /* 0x00000000fc047984 */ /* 0x000ea20000000c00 */
[----:B-1----:R-:W-:Y:S01]  /*250d0*/  VIADD R23, R25, UR28 ;  /* 0x0000001c19177c36 */ /* 0x002fe20008000000 */
[----:B------:R-:W-:-:S03]  /*250e0*/  ISETP.GE.AND P2, PT, R0, UR13, PT ;  /* 0x0000000d00007c0c */ /* 0x000fc6000bf46270 */
[----:B------:R-:W-:Y:S01]  /*250f0*/  IMAD.WIDE R10, R23, 0x4, R2 ;  /* 0x00000004170a7825 */ /* 0x000fe200078e0202 */
[----:B------:R1:W-:Y:S01]  /*25100*/  @P0 STG.E desc[UR16][R8.64], R47 ;  /* 0x0000002f08000986 */ /* 0x0003e2000c101910 */
[C---:B------:R-:W-:Y:S01]  /*25110*/  ISETP.LT.AND P3, PT, R16.reuse, UR4, !P1 ;  /* 0x0000000410007c0c */ /* 0x040fe2000cf61270 */
[----:B------:R-:W-:Y:S01]  /*25120*/  ULDC UR4, c[0x0][0x228] ;  /* 0x00008a0000047ab9 */ /* 0x000fe20000000800 */
[----:B------:R-:W-:Y:S01]  /*25130*/  ISETP.LT.AND P0, PT, R15, UR5, !P1 ;  /* 0x000000050f007c0c */ /* 0x000fe2000cf01270 */
[----:B------:R3:W-:Y:S01]  /*25140*/  @P5 STG.E desc[UR16][R10.64], R147 ;  /* 0x000000930a005986 */ /* 0x0007e2000c101910 */
[----:B------:R-:W-:Y:S01]  /*25150*/  ISETP.LT.AND P4, PT, R13, UR6, !P2 ;  /* 0x000000060d007c0c */ /* 0x000fe2000d781270 */
[----:B------:R-:W-:Y:S01]  /*25160*/  IMAD.WIDE R20, R23, 0x4, R18 ;  /* 0x0000000417147825 */ /* 0x000fe200078e0212 */
[----:B------:R-:W-:Y:S01]  /*25170*/  ISETP.LT.AND P5, PT, R17, UR4, !P2 ;  /* 0x0000000411007c0c */ /* 0x000fe2000d7a1270 */
[----:B------:R-:W-:Y:S02]  /*25180*/  ULDC UR4, c[0x0][0x228] ;  /* 0x00008a0000047ab9 */ /* 0x000fe40000000800 */
[C---:B------:R-:W-:Y:S01]  /*25190*/  VIADD R29, R23.reuse, UR28 ;  /* 0x0000001c171d7c36 */ /* 0x040fe20008000000 */
[----:B------:R4:W-:Y:S01]  /*251a0*/  @P6 STG.E desc[UR16][R20.64], R115 ;  /* 0x0000007314006986 */ /* 0x0009e2000c101910 */
[----:B-1----:R-:W-:Y:S01]  /*251b0*/  IMAD.WIDE R8, R23, 0x4, R84 ;  /* 0x0000000417087825 */ /* 0x002fe200078e0254 */
[----:B------:R-:W-:Y:S01]  /*251c0*/  ISETP.LT.AND P6, PT, R16, UR7, !P2 ;  /* 0x0000000710007c0c */ /* 0x000fe2000d7c1270 */
[----:B------:R-:W-:Y:S01]  /*251d0*/  ULDC UR5, c[0x0][0x228] ;  /* 0x00008a0000057ab9 */ /* 0x000fe20000000800 */
[----:B------:R-:W-:Y:S01]  /*251e0*/  ISETP.LT.AND P1, PT, R15, UR8, !P2 ;  /* 0x000000080f007c0c */ /* 0x000fe2000d721270 */
[----:B---3--:R-:W-:Y:S01]  /*251f0*/  IMAD.WIDE R10, R23, 0x4, R86 ;  /* 0x00000004170a7825 */ /* 0x008fe200078e0256 */
[----:B------:R-:W-:Y:S01]  /*25200*/  ISETP.GE.AND P2, PT, R14, UR11, PT ;  /* 0x0000000b0e007c0c */ /* 0x000fe2000bf46270 */
[----:B------:R1:W-:Y:S01]  /*25210*/  @P3 STG.E desc[UR16][R8.64], R223 ;  /* 0x000000df08003986 */ /* 0x0003e2000c101910 */
[----:B------:R-:W-:Y:S01]  /*25220*/  ULDC UR6, c[0x0][0x228] ;  /* 0x00008a0000067ab9 */ /* 0x000fe20000000800 */
[----:B------:R-:W-:Y:S01]  /*25230*/  IMAD.WIDE R22, R29, 0x4, R18 ;  /* 0x000000041d167825 */ /* 0x000fe200078e0212 */
[----:B------:R-:W-:-:S03]  /*25240*/  IADD3 R0, R12, 0x3a, RZ ;  /* 0x0000003a0c007810 */ /* 0x000fc60007ffe0ff */
[----:B----4-:R-:W-:Y:S01]  /*25250*/  IMAD.WIDE R20, R29, 0x4, R2 ;  /* 0x000000041d147825 */ /* 0x010fe200078e0202 */
[----:B------:R3:W-:Y:S01]  /*25260*/  @P0 STG.E desc[UR16][R10.64], R211 ;  /* 0x000000d30a000986 */ /* 0x0007e2000c101910 */
[----:B------:R-:W-:Y:S01]  /*25270*/  ISETP.LT.AND P0, PT, R13, UR4, !P2 ;  /* 0x000000040d007c0c */ /* 0x000fe2000d701270 */
[----:B------:R-:W-:Y:S01]  /*25280*/  ULDC UR4, c[0x0][0x228] ;  /* 0x00008a0000047ab9 */ /* 0x000fe20000000800 */
[----:B------:R-:W-:Y:S01]  /*25290*/  IMAD.WIDE R24, R29, 0x4, R84 ;  /* 0x000000041d187825 */ /* 0x000fe200078e0254 */
[----:B------:R4:W-:Y:S01]  /*252a0*/  @P4 STG.E desc[UR16][R20.64], R176 ;  /* 0x000000b014004986 */ /* 0x0009e2000c101910 */
[----:B------:R-:W-:Y:S01]  /*252b0*/  ISETP.LT.AND P4, PT, R17, UR5, !P2 ;  /* 0x0000000511007c0c */ /* 0x000fe2000d781270 */
[----:B------:R-:W-:Y:S01]  /*252c0*/  ULDC UR5, c[0x0][0x228] ;  /* 0x00008a0000057ab9 */ /* 0x000fe20000000800 */
[C---:B------:R-:W-:Y:S01]  /*252d0*/  IMAD.WIDE R26, R29.reuse, 0x4, R86 ;  /* 0x000000041d1a7825 */ /* 0x040fe200078e0256 */
[----:B------:R2:W-:Y:S01]  /*252e0*/  @P5 STG.E desc[UR16][R22.64], R80 ;  /* 0x0000005016005986 */ /* 0x0005e2000c101910 */
[----:B------:R-:W-:Y:S01]  /*252f0*/  ISETP.LT.AND P5, PT, R16, UR6, !P2 ;  /* 0x0000000610007c0c */ /* 0x000fe2000d7a1270 */
[----:B------:R-:W-:Y:S01]  /*25300*/  ULDC UR6, c[0x0][0x228] ;  /* 0x00008a0000067ab9 */ /* 0x000fe20000000800 */
[----:B------:R-:W-:Y:S01]  /*25310*/  IADD3 R29, R29, UR28, RZ ;  /* 0x0000001c1d1d7c10 */ /* 0x000fe2000fffe0ff */
[----:B------:R-:W-:Y:S01]  /*25320*/  ULDC UR7, c[0x0][0x228] ;  /* 0x00008a0000077ab9 */ /* 0x000fe20000000800 */
[----:B------:R-:W-:Y:S01]  /*25330*/  ISETP.LT.AND P2, PT, R15, UR4, !P2 ;  /* 0x000000040f007c0c */ /* 0x000fe2000d741270 */
[----:B------:R-:W-:Y:S01]  /*25340*/  @P6 STG.E desc[UR16][R24.64], R232 ;  /* 0x000000e818006986 */ /* 0x000fe2000c101910 */
[----:B------:R-:W-:Y:S01]  /*25350*/  ISETP.GE.AND P3, PT, R0, UR9, PT ;  /* 0x0000000900007c0c */ /* 0x000fe2000bf66270 */
[----:B-1----:R-:W-:Y:S01]  /*25360*/  IMAD.WIDE R8, R29, 0x4, R2 ;  /* 0x000000041d087825 */ /* 0x002fe200078e0202 */
[----:B------:R-:W-:-:S03]  /*25370*/  ULDC UR4, c[0x0][0x228] ;  /* 0x00008a0000047ab9 */ /* 0x000fc60000000800 */
[C---:B---3--:R-:W-:Y:S01]  /*25380*/  IMAD.WIDE R10, R29.reuse, 0x4, R18 ;  /* 0x000000041d0a7825 */ /* 0x048fe200078e0212 */
[----:B------:R1:W-:Y:S03]  /*25390*/  @P1 STG.E desc[UR16][R26.64], R48 ;  /* 0x000000301a001986 */ /* 0x0003e6000c101910 */
[C---:B----4-:R-:W-:Y:S01]  /*253a0*/  IMAD.WIDE R20, R29.reuse, 0x4, R84 ;  /* 0x000000041d147825 */ /* 0x050fe200078e0254 */
[----:B------:R3:W-:Y:S03]  /*253b0*/  @P0 STG.E desc[UR16][R8.64], R116 ;  /* 0x0000007408000986 */ /* 0x0007e6000c101910 */
[----:B--2---:R-:W-:Y:S01]  /*253c0*/  IMAD.WIDE R22, R29, 0x4, R86 ;  /* 0x000000041d167825 */ /* 0x004fe200078e0256 */
[----:B------:R2:W-:Y:S01]  /*253d0*/  @P4 STG.E desc[UR16][R10.64], R180 ;  /* 0x000000b40a004986 */ /* 0x0005e2000c101910 */
[----:B------:R-:W-:Y:S01]  /*253e0*/  ISETP.LT.AND P6, PT, R13, UR5, !P3 ;  /* 0x000000050d007c0c */ /* 0x000fe2000dfc1270 */
[----:B------:R-:W-:Y:S01]  /*253f0*/  ULDC UR5, c[0x0][0x228] ;  /* 0x00008a0000057ab9 */ /* 0x000fe20000000800 */
[----:B------:R-:W-:Y:S01]  /*25400*/  VIADD R0, R12, 0x3b ;  /* 0x0000003b0c007836 */ /* 0x000fe20000000000 */
[----:B------:R4:W-:Y:S01]  /*25410*/  @P5 STG.E desc[UR16][R20.64], R52 ;  /* 0x0000003414005986 */ /* 0x0009e2000c101910 */
[----:B-1----:R-:W-:-:S03]  /*25420*/  VIADD R27, R29, UR28 ;  /* 0x0000001c1d1b7c36 */ /* 0x002fc60008000000 */
[----:B------:R1:W-:Y:S01]  /*25430*/  @P2 STG.E desc[UR16][R22.64], R4 ;  /* 0x0000000416002986 */ /* 0x0003e2000c101910 */
[----:B------:R-:W-:Y:S01]  /*25440*/  ISETP.LT.AND P2, PT, R17, UR4, !P3 ;  /* 0x0000000411007c0c */ /* 0x000fe2000df41270 */
[----:B------:R-:W-:Y:S01]  /*25450*/  ULDC UR4, c[0x0][0x228] ;  /* 0x00008a0000047ab9 */ /* 0x000fe20000000800 */
[----:B------:R-:W-:Y:S02]  /*25460*/  ISETP.GE.AND P1, PT, R0, UR27, PT ;  /* 0x0000001b00007c0c */ /* 0x000fe4000bf26270 */
[----:B------:R-:W-:Y:S01]  /*25470*/  ISETP.LT.AND P4, PT, R16, UR4, !P3 ;  /* 0x0000000410007c0c */ /* 0x000fe2000df81270 */
[----:B------:R-:W-:Y:S01]  /*25480*/  IMAD.WIDE R24, R27, 0x4, R2 ;  /* 0x000000041b187825 */ /* 0x000fe200078e0202 */
[----:B------:R-:W-:Y:S01]  /*25490*/  ISETP.LT.AND P3, PT, R15, UR5, !P3 ;  /* 0x000000050f007c0c */ /* 0x000fe2000df61270 */
[----:B------:R-:W-:Y:S02]  /*254a0*/  ULDC UR4, c[0x0][0x228] ;  /* 0x00008a0000047ab9 */ /* 0x000fe40000000800 */
[----:B------:R-:W-:Y:S01]  /*254b0*/  VIADD R0, R12, 0x3f ;  /* 0x0000003f0c007836 */ /* 0x000fe20000000000 */
[----:B------:R-:W-:Y:S01]  /*254c0*/  ISETP.LT.AND P5, PT, R13, UR6, !P1 ;  /* 0x000000060d007c0c */ /* 0x000fe2000cfa1270 */
[C---:B---3--:R-:W-:Y:S01]  /*254d0*/  IMAD.WIDE R8, R27.reuse, 0x4, R18 ;  /* 0x000000041b087825 */ /* 0x048fe200078e0212 */
[----:B------:R3:W-:Y:S01]  /*254e0*/  @P6 STG.E desc[UR16][R24.64], R177 ;  /* 0x000000b118006986 */ /* 0x0007e2000c101910 */
[C---:B------:R-:W-:Y:S01]  /*254f0*/  IADD3 R29, R27.reuse, UR28, RZ ;  /* 0x0000001c1b1d7c10 */ /* 0x040fe2000fffe0ff */
[----:B------:R-:W-:Y:S01]  /*25500*/  ULDC UR5, c[0x0][0x228] ;  /* 0x00008a0000057ab9 */ /* 0x000fe20000000800 */
[----:B------:R-:W-:Y:S01]  /*25510*/  ISETP.GE.AND P0, PT, R0, UR25, PT ;  /* 0x0000001900007c0c */ /* 0x000fe2000bf06270 */
[----:B--2---:R-:W-:Y:S01]  /*25520*/  IMAD.WIDE R10, R27, 0x4, R84 ;  /* 0x000000041b0a7825 */ /* 0x004fe200078e0254 */
[----:B------:R-:W-:-:S03]  /*25530*/  ISETP.LT.AND P6, PT, R17, UR7, !P1 ;  /* 0x0000000711007c0c */ /* 0x000fc6000cfc1270 */
[----:B----4-:R-:W-:Y:S01]  /*25540*/  IMAD.WIDE R20, R27, 0x4, R86 ;  /* 0x000000041b147825 */ /* 0x010fe200078e0256 */
[----:B------:R2:W-:Y:S01]  /*25550*/  @P2 STG.E desc[UR16][R8.64], R81 ;  /* 0x0000005108002986 */ /* 0x0005e2000c101910 */
[----:B------:R-:W-:Y:S01]  /*25560*/  ULDC UR6, c[0x0][0x228] ;  /* 0x00008a0000067ab9 */ /* 0x000fe20000000800 */
[----:B------:R-:W-:Y:S01]  /*25570*/  ULDC UR7, c[0x0][0x228] ;  /* 0x00008a0000077ab9 */ /* 0x000fe20000000800 */
[----:B------:R-:W-:Y:S01]  /*25580*/  VIADD R0, R12, 0x3c ;  /* 0x0000003c0c007836 */ /* 0x000fe20000000000 */
[----:B------:R4:W-:Y:S01]  /*25590*/  @P4 STG.E desc[UR16][R10.64], R233 ;  /* 0x000000e90a004986 */ /* 0x0009e2000c101910 */
[----:B-1----:R-:W-:-:S03]  /*255a0*/  IMAD.WIDE R22, R29, 0x4, R2 ;  /* 0x000000041d167825 */ /* 0x002fc600078e0202 */
[----:B------:R-:W-:Y:S01]  /*255b0*/  ISETP.GE.AND P2, PT, R0, UR23, PT ;  /* 0x0000001700007c0c */ /* 0x000fe2000bf46270 */
[----:B------:R1:W-:Y:S01]  /*255c0*/  @P3 STG.E desc[UR16][R20.64], R49 ;  /* 0x0000003114003986 */ /* 0x0003e2000c101910 */
[C---:B------:R-:W-:Y:S01]  /*255d0*/  ISETP.LT.AND P3, PT, R16.reuse, UR4, !P1 ;  /* 0x0000000410007c0c */ /* 0x040fe2000cf61270 */
[----:B------:R-:W-:Y:S01]  /*255e0*/  ULDC UR4, c[0x0][0x228] ;  /* 0x00008a0000047ab9 */ /* 0x000fe20000000800 */
[----:B------:R-:W-:Y:S01]  /*255f0*/  ISETP.LT.AND P1, PT, R15, UR5, !P1 ;  /* 0x000000050f007c0c */ /* 0x000fe2000cf21270 */
[----:B---3--:R-:W-:Y:S01]  /*25600*/  IMAD.WIDE R24, R29, 0x4, R18 ;  /* 0x000000041d187825 */ /* 0x008fe200078e0212 */
[----:B------:R-:W-:Y:S01]  /*25610*/  ULDC UR5, c[0x0][0x228] ;  /* 0x00008a0000057ab9 */ /* 0x000fe20000000800 */
[----:B------:R3:W-:Y:S01]  /*25620*/  @P5 STG.E desc[UR16][R22.64], R117 ;  /* 0x0000007516005986 */ /* 0x0007e2000c101910 */
[----:B------:R-:W-:Y:S01]  /*25630*/  ISETP.LT.AND P4, PT, R13, UR4, !P2 ;  /* 0x000000040d007c0c */ /* 0x000fe2000d781270 */
[----:B--2---:R-:W-:Y:S01]  /*25640*/  IMAD.WIDE R8, R29, 0x4, R84 ;  /* 0x000000041d087825 */ /* 0x004fe200078e0254 */
[----:B------:R-:W-:Y:S01]  /*25650*/  ISETP.LT.AND P5, PT, R17, UR5, !P2 ;  /* 0x0000000511007c0c */ /* 0x000fe2000d7a1270 */
[----:B------:R2:W-:Y:S02]  /*25660*/  @P6 STG.E desc[UR16][R24.64], R181 ;  /* 0x000000b518006986 */ /* 0x0005e4000c101910 */
[C---:B----4-:R-:W-:Y:S01]  /*25670*/  IMAD.WIDE R10, R29.reuse, 0x4, R86 ;  /* 0x000000041d0a7825 */ /* 0x050fe200078e0256 */
[----:B------:R-:W-:Y:S01]  /*25680*/  IADD3 R29, R29, UR28, RZ ;  /* 0x0000001c1d1d7c10 */ /* 0x000fe2000fffe0ff */
[----:B------:R-:W-:Y:S01]  /*25690*/  ULDC UR4, c[0x0][0x228] ;  /* 0x00008a0000047ab9 */ /* 0x000fe20000000800 */
[----:B------:R-:W-:Y:S01]  /*256a0*/  ISETP.LT.AND P6, PT, R16, UR6, !P2 ;  /* 0x0000000610007c0c */ /* 0x000fe2000d7c1270 */
[----:B------:R-:W-:Y:S01]  /*256b0*/  VIADD R0, R12, 0x3d ;  /* 0x0000003d0c007836 */ /* 0x000fe20000000000 */
[----:B------:R-:W-:Y:S01]  /*256c0*/  ISETP.LT.AND P2, PT, R15, UR7, !P2 ;  /* 0x000000070f007c0c */ /* 0x000fe2000d741270 */
[----:B-1----:R-:W-:Y:S01]  /*256d0*/  IMAD.WIDE R20, R29, 0x4, R2 ;  /* 0x000000041d147825 */ /* 0x002fe200078e0202 */
[----:B------:R-:W-:Y:S01]  /*256e0*/  @P3 STG.E desc[UR16][R8.64], R53 ;  /* 0x0000003508003986 */ /* 0x000fe2000c101910 */
[----:B------:R-:W-:-:S02]  /*256f0*/  ULDC UR5, c[0x0][0x228] ;  /* 0x00008a0000057ab9 */ /* 0x000fc40000000800 */
[C---:B---3--:R-:W-:Y:S01]  /*25700*/  IMAD.WIDE R22, R29.reuse, 0x4, R18 ;  /* 0x000000041d167825 */ /* 0x048fe200078e0212 */
[----:B------:R-:W-:Y:S01]  /*25710*/  ISETP.GE.AND P3, PT, R0, UR21, PT ;  /* 0x0000001500007c0c */ /* 0x000fe2000bf66270 */
[----:B------:R1:W-:Y:S01]  /*25720*/  @P1 STG.E desc[UR16][R10.64], R5 ;  /* 0x000000050a001986 */ /* 0x0003e2000c101910 */
[----:B------:R-:W-:Y:S01]  /*25730*/  ULDC UR6, c[0x0][0x228] ;  /* 0x00008a0000067ab9 */ /* 0x000fe20000000800 */
[C---:B--2---:R-:W-:Y:S02]  /*25740*/  IMAD.WIDE R24, R29.reuse, 0x4, R84 ;  /* 0x000000041d187825 */ /* 0x044fe400078e0254 */
[----:B------:R-:W-:Y:S02]  /*25750*/  @P4 STG.E desc[UR16][R20.64], R178 ;  /* 0x000000b214004986 */ /* 0x000fe4000c101910 */
[----:B------:R-:W-:Y:S02]  /*25760*/  VIADD R12, R12, 0x3e ;  /* 0x0000003e0c0c7836 */ /* 0x000fe40000000000 */
[----:B------:R-:W-:Y:S01]  /*25770*/  IMAD.WIDE R26, R29, 0x4, R86 ;  /* 0x000000041d1a7825 */ /* 0x000fe200078e0256 */
[----:B------:R2:W-:Y:S01]  /*25780*/  @P5 STG.E desc[UR16][R22.64], R82 ;  /* 0x0000005216005986 */ /* 0x0005e2000c101910 */
[----:B------:R-:W-:Y:S01]  /*25790*/  ISETP.LT.AND P5, PT, R13, UR4, !P3 ;  /* 0x000000040d007c0c */ /* 0x000fe2000dfa1270 */
[----:B------:R-:W-:Y:S01]  /*257a0*/  ULDC UR4, c[0x0][0x228] ;  /* 0x00008a0000047ab9 */ /* 0x000fe20000000800 */
[----:B------:R-:W-:Y:S01]  /*257b0*/  ISETP.GE.AND P1, PT, R12, UR19, PT ;  /* 0x000000130c007c0c */ /* 0x000fe2000bf26270 */
[----:B------:R-:W-:Y:S01]  /*257c0*/  @P6 STG.E desc[UR16][R24.64], R234 ;  /* 0x000000ea18006986 */ /* 0x000fe2000c101910 */
[----:B------:R-:W-:Y:S01]  /*257d0*/  VIADD R29, R29, UR28 ;  /* 0x0000001c1d1d7c36 */ /* 0x000fe20008000000 */
[----:B------:R-:W-:Y:S01]  /*257e0*/  ISETP.LT.AND P4, PT, R16, UR4, !P3 ;  /* 0x0000000410007c0c */ /* 0x000fe2000df81270 */
[----:B------:R-:W-:Y:S01]  /*257f0*/  ULDC UR4, c[0x0][0x228] ;  /* 0x00008a0000047ab9 */ /* 0x000fe20000000800 */
[----:B------:R-:W-:Y:S01]  /*25800*/  @P2 STG.E desc[UR16][R26.64], R50 ;  /* 0x000000321a002986 */ /* 0x000fe2000c101910 */
[----:B------:R-:W-:Y:S01]  /*25810*/  ISETP.LT.AND P2, PT, R17, UR5, !P3 ;  /* 0x0000000511007c0c */ /* 0x000fe2000df41270 */
[----:B------:R-:W-:Y:S01]  /*25820*/  ULDC UR5, c[0x0][0x228] ;  /* 0x00008a0000057ab9 */ /* 0x000fe20000000800 */
[----:B------:R-:W-:Y:S01]  /*25830*/  ISETP.LT.AND P3, PT, R15, UR4, !P3 ;  /* 0x000000040f007c0c */ /* 0x000fe2000df61270 */
[----:B-1----:R-:W-:Y:S01]  /*25840*/  IMAD.WIDE R4, R29, 0x4, R2 ;  /* 0x000000041d047825 */ /* 0x002fe200078e0202 */
[----:B------:R-:W-:Y:S01]  /*25850*/  ISETP.LT.AND P6, PT, R13, UR5, !P1 ;  /* 0x000000050d007c0c */ /* 0x000fe2000cfc1270 */
[----:B------:R-:W-:Y:S01]  /*25860*/  ULDC UR4, c[0x0][0x228] ;  /* 0x00008a0000047ab9 */ /* 0x000fe20000000800 */
[C---:B--2---:R-:W-:Y:S01]  /*25870*/  IADD3 R23, R29.reuse, UR28, RZ ;  /* 0x0000001c1d177c10 */ /* 0x044fe2000fffe0ff */
[----:B------:R-:W-:Y:S01]  /*25880*/  IMAD.WIDE R8, R29, 0x4, R18 ;  /* 0x000000041d087825 */ /* 0x000fe200078e0212 */
[----:B------:R1:W-:Y:S01]  /*25890*/  @P5 STG.E desc[UR16][R4.64], R118 ;  /* 0x0000007604005986 */ /* 0x0003e2000c101910 */
[----:B------:R-:W-:Y:S01]  /*258a0*/  ISETP.LT.AND P5, PT, R13, UR6, !P0 ;  /* 0x000000060d007c0c */ /* 0x000fe2000c7a1270 */
[----:B------:R-:W-:Y:S01]  /*258b0*/  ULDC UR5, c[0x0][0x228] ;  /* 0x00008a0000057ab9 */ /* 0x000fe20000000800 */
[----:B------:R-:W-:Y:S01]  /*258c0*/  IMAD.WIDE R10, R29, 0x4, R84 ;  /* 0x000000041d0a7825 */ /* 0x000fe200078e0254 */
[----:B------:R-:W-:-:S03]  /*258d0*/  ULDC UR6, c[0x0][0x228] ;  /* 0x00008a0000067ab9 */ /* 0x000fc60000000800 */
[----:B------:R-:W-:Y:S01]  /*258e0*/  IMAD.WIDE R12, R29, 0x4, R86 ;  /* 0x000000041d0c7825 */ /* 0x000fe200078e0256 */
[----:B------:R2:W-:Y:S03]  /*258f0*/  @P2 STG.E desc[UR16][R8.64], R182 ;  /* 0x000000b608002986 */ /* 0x0005e6000c101910 */
[----:B------:R-:W-:Y:S01]  /*25900*/  IMAD.WIDE R20, R23, 0x4, R2 ;  /* 0x0000000417147825 */ /* 0x000fe200078e0202 */
[----:B------:R3:W-:Y:S01]  /*25910*/  @P4 STG.E desc[UR16][R10.64], R54 ;  /* 0x000000360a004986 */ /* 0x0007e2000c101910 */
[C---:B------:R-:W-:Y:S01]  /*25920*/  ISETP.LT.AND P2, PT, R17.reuse, UR4, !P1 ;  /* 0x0000000411007c0c */ /* 0x040fe2000cf41270 */
[----:B------:R-:W-:Y:S01]  /*25930*/  ULDC UR4, c[0x0][0x228] ;  /* 0x00008a0000047ab9 */ /* 0x000fe20000000800 */
[----:B------:R-:W-:Y:S01]  /*25940*/  ISETP.LT.AND P4, PT, R17, UR5, !P0 ;  /* 0x0000000511007c0c */ /* 0x000fe2000c781270 */
[----:B------:R4:W-:Y:S01]  /*25950*/  @P3 STG.E desc[UR16][R12.64], R6 ;  /* 0x000000060c003986 */ /* 0x0009e2000c101910 */
[----:B------:R-:W-:-:S03]  /*25960*/  ULDC UR5, c[0x0][0x228] ;  /* 0x00008a0000057ab9 */ /* 0x000fc60000000800 */
[----:B------:R4:W-:Y:S01]  /*25970*/  @P6 STG.E desc[UR16][R20.64], R179 ;  /* 0x000000b314006986 */ /* 0x0009e2000c101910 */
[C---:B------:R-:W-:Y:S01]  /*25980*/  ISETP.LT.AND P6, PT, R16.reuse, UR4, !P1 ;  /* 0x0000000410007c0c */ /* 0x040fe2000cfc1270 */
[----:B------:R-:W-:Y:S01]  /*25990*/  ULDC UR4, c[0x0][0x228] ;  /* 0x00008a0000047ab9 */ /* 0x000fe20000000800 */
[----:B------:R-:W-:Y:S02]  /*259a0*/  ISETP.LT.AND P1, PT, R15, UR5, !P1 ;  /* 0x000000050f007c0c */ /* 0x000fe4000cf21270 */
[----:B------:R-:W-:Y:S01]  /*259b0*/  ISETP.LT.AND P3, PT, R16, UR6, !P0 ;  /* 0x0000000610007c0c */ /* 0x000fe2000c761270 */
[----:B------:R-:W-:Y:S01]  /*259c0*/  VIADD R17, R23, UR28 ;  /* 0x0000001c17117c36 */ /* 0x000fe20008000000 */
[----:B------:R-:W-:Y:S01]  /*259d0*/  ISETP.LT.AND P0, PT, R15, UR4, !P0 ;  /* 0x000000040f007c0c */ /* 0x000fe2000c701270 */
[----:B-1----:R-:W-:-:S04]  /*259e0*/  IMAD.WIDE R4, R23, 0x4, R18 ;  /* 0x0000000417047825 */ /* 0x002fc800078e0212 */
[C---:B--2---:R-:W-:Y:S01]  /*259f0*/  IMAD.WIDE R8, R23.reuse, 0x4, R84 ;  /* 0x0000000417087825 */ /* 0x044fe200078e0254 */
[----:B------:R4:W-:Y:S03]  /*25a00*/  @P2 STG.E desc[UR16][R4.64], R83 ;  /* 0x0000005304002986 */ /* 0x0009e6000c101910 */
[----:B---3--:R-:W-:Y:S01]  /*25a10*/  IMAD.WIDE R10, R23, 0x4, R86 ;  /* 0x00000004170a7825 */ /* 0x008fe200078e0256 */
[----:B------:R4:W-:Y:S03]  /*25a20*/  @P6 STG.E desc[UR16][R8.64], R235 ;  /* 0x000000eb08006986 */ /* 0x0009e6000c101910 */
[C---:B------:R-:W-:Y:S01]  /*25a30*/  IMAD.WIDE R2, R17.reuse, 0x4, R2 ;  /* 0x0000000411027825 */ /* 0x040fe200078e0202 */
[----:B------:R4:W-:Y:S03]  /*25a40*/  @P1 STG.E desc[UR16][R10.64], R51 ;  /* 0x000000330a001986 */ /* 0x0009e6000c101910 */
[C---:B------:R-:W-:Y:S01]  /*25a50*/  IMAD.WIDE R18, R17.reuse, 0x4, R18 ;  /* 0x0000000411127825 */ /* 0x040fe200078e0212 */
[----:B------:R4:W-:Y:S03]  /*25a60*/  @P5 STG.E desc[UR16][R2.64], R119 ;  /* 0x0000007702005986 */ /* 0x0009e6000c101910 */
[C---:B------:R-:W-:Y:S01]  /*25a70*/  IMAD.WIDE R84, R17.reuse, 0x4, R84 ;  /* 0x0000000411547825 */ /* 0x040fe200078e0254 */
[----:B------:R4:W-:Y:S04]  /*25a80*/  @P4 STG.E desc[UR16][R18.64], R183 ;  /* 0x000000b712004986 */ /* 0x0009e8000c101910 */
[----:B------:R4:W-:Y:S01]  /*25a90*/  @P3 STG.E desc[UR16][R84.64], R55 ;  /* 0x0000003754003986 */ /* 0x0009e2000c101910 */
[----:B------:R-:W-:Y:S01]  /*25aa0*/  IMAD.WIDE R86, R17, 0x4, R86 ;  /* 0x0000000411567825 */ /* 0x000fe200078e0256 */
[----:B------:R-:W-:Y:S06]  /*25ab0*/  @!P0 EXIT ;  /* 0x000000000000894d */ /* 0x000fec0003800000 */
[----:B------:R-:W-:Y:S01]  /*25ac0*/  STG.E desc[UR16][R86.64], R7 ;  /* 0x0000000756007986 */ /* 0x000fe2000c101910 */
[----:B------:R-:W-:Y:S05]  /*25ad0*/  EXIT ;  /* 0x000000000000794d */ /* 0x000fea0003800000 */
.L_x_2:
[----:B------:R-:W-:-:S00]  /*25ae0*/  BRA `(.L_x_2) ;  /* 0xfffffffc00fc7947 */ /* 0x000fc0000383ffff */
[----:B------:R-:W-:-:S00]  /*25af0*/  NOP ;  /* 0x0000000000007918 */ /* 0x000fc00000000000 */
        /* <DEDUP_REMOVED lines=8> */
.L_x_3:


//--------------------- .nv.shared.matmul_kernel  --------------------------
	.section	.nv.shared.matmul_kernel,"aw",@nobits
	.sectionflags	@""
	.align	16
	.zero		1024


//--------------------- .nv.shared.reserved.0     --------------------------
	.section	.nv.shared.reserved.0,"aw",@nobits
	.weak		__nv_reservedSMEM_offset_0_alias
	.size		__nv_reservedSMEM_offset_0_alias, 0, 0
	.other		__nv_reservedSMEM_offset_0_alias,@"STO_CUDA_RESERVED_SHARED STV_DEFAULT"
__nv_reservedSMEM_offset_0_alias:
	.zero		0


//--------------------- .nv.constant0.matmul_kernel --------------------------
	.section	.nv.constant0.matmul_kernel,"a",@progbits
	.sectionflags	@""
	.align	4
.nv.constant0.matmul_kernel:
	.zero		608


//--------------------- SYMBOLS --------------------------

	.type		.nv.reservedSmem.offset0,@object
	.size		.nv.reservedSmem.offset0,0x4
